	.target	sm_90a

	.elftype	@"ET_EXEC"


//--------------------- .note.nv.tkinfo           --------------------------
	.section	.note.nv.tkinfo,"",@"SHT_NOTE"
	.sectionflags	@"SHF_NOTE_NV_TKINFO"
	.tkinfo
        /*0018*/ 	.word	0x00000002
        /*0030*/ 	.string	""
        /*0030*/ 	.string	"ptxas"
        /*0030*/ 	.string	"Cuda compilation tools, release 13.0, V13.0.88"
        /*0030*/ 	.string	"Build cuda_13.0.r13.0/compiler.36424714_0"
        /*0030*/ 	.string	"-v  -suppress-debug-info  -lineinfo  -arch sm_90a "



//--------------------- .note.nv.cuinfo           --------------------------
	.section	.note.nv.cuinfo,"",@"SHT_NOTE"
	.sectionflags	@"SHF_NOTE_NV_CUINFO"
        /*0018*/ 	.short	0x0002
        /*001a*/ 	.short	0x005a
        /*001c*/ 	.short	0x0082
	.zero		2


//--------------------- .nv.info                  --------------------------
	.section	.nv.info,"",@"SHT_CUDA_INFO"
	.align	4


	//----- nvinfo : EIATTR_REGCOUNT
	.align		4
        /*0000*/ 	.byte	0x04, 0x2f
        /*0002*/ 	.short	(.L_1 - .L_0)
	.align		4
.L_0:
        /*0004*/ 	.word	index@(matmul_kernel)
        /*0008*/ 	.word	0x000000ff


	//----- nvinfo : EIATTR_FRAME_SIZE
	.align		4
.L_1:
        /*000c*/ 	.byte	0x04, 0x11
        /*000e*/ 	.short	(.L_3 - .L_2)
	.align		4
.L_2:
        /*0010*/ 	.word	index@(matmul_kernel)
        /*0014*/ 	.word	0x00005060


	//----- nvinfo : EIATTR_MIN_STACK_SIZE
	.align		4
.L_3:
        /*0018*/ 	.byte	0x04, 0x12
        /*001a*/ 	.short	(.L_5 - .L_4)
	.align		4
.L_4:
        /*001c*/ 	.word	index@(matmul_kernel)
        /*0020*/ 	.word	0x00005060
.L_5:


//--------------------- .nv.compat                --------------------------
	.section	.nv.compat,"",@"SHT_CUDA_COMPAT_INFO"
	.align	4
        /*0000*/ 	.byte	0x02, 0x09, 0x01, 0x00, 0x02, 0x02, 0x01, 0x00, 0x02, 0x05, 0x05, 0x00, 0x03, 0x07, 0x01, 0x01
        /*0010*/ 	.byte	0x02, 0x03, 0x00, 0x00, 0x02, 0x06, 0x01, 0x00, 0x04, 0x0b, 0x08, 0x00, 0x00, 0x00, 0x00, 0x00
        /*0020*/ 	.byte	0x00, 0x00, 0x00, 0x00


//--------------------- .nv.info.matmul_kernel    --------------------------
	.section	.nv.info.matmul_kernel,"",@"SHT_CUDA_INFO"
	.sectionflags	@""
	.align	4


	//----- nvinfo : EIATTR_CUDA_API_VERSION
	.align		4
        /*0000*/ 	.byte	0x04, 0x37
        /*0002*/ 	.short	(.L_7 - .L_6)
.L_6:
        /*0004*/ 	.word	0x00000082


	//----- nvinfo : EIATTR_KPARAM_INFO
	.align		4
.L_7:
        /*0008*/ 	.byte	0x04, 0x17
        /*000a*/ 	.short	(.L_9 - .L_8)
.L_8:
        /*000c*/ 	.word	0x00000000
        /*0010*/ 	.short	0x000d
        /*0012*/ 	.short	0x0048
        /*0014*/ 	.byte	0x00, 0xf4, 0x21, 0x00


	//----- nvinfo : EIATTR_KPARAM_INFO
	.align		4
.L_9:
        /*0018*/ 	.byte	0x04, 0x17
        /*001a*/ 	.short	(.L_11 - .L_10)
.L_10:
        /*001c*/ 	.word	0x00000000
        /*0020*/ 	.short	0x000c
        /*0022*/ 	.short	0x0040
        /*0024*/ 	.byte	0x00, 0xf4, 0x21, 0x00


	//----- nvinfo : EIATTR_KPARAM_INFO
	.align		4
.L_11:
        /*0028*/ 	.byte	0x04, 0x17
        /*002a*/ 	.short	(.L_13 - .L_12)
.L_12:
        /*002c*/ 	.word	0x00000000
        /*0030*/ 	.short	0x000b
        /*0032*/ 	.short	0x0038
        /*0034*/ 	.byte	0x00, 0xf0, 0x11, 0x00


	//----- nvinfo : EIATTR_KPARAM_INFO
	.align		4
.L_13:
        /*0038*/ 	.byte	0x04, 0x17
        /*003a*/ 	.short	(.L_15 - .L_14)
.L_14:
        /*003c*/ 	.word	0x00000000
        /*0040*/ 	.short	0x000a
        /*0042*/ 	.short	0x0034
        /*0044*/ 	.byte	0x00, 0xf0, 0x11, 0x00


	//----- nvinfo : EIATTR_KPARAM_INFO
	.align		4
.L_15:
        /*0048*/ 	.byte	0x04, 0x17
        /*004a*/ 	.short	(.L_17 - .L_16)
.L_16:
        /*004c*/ 	.word	0x00000000
        /*0050*/ 	.short	0x0009
        /*0052*/ 	.short	0x0030
        /*0054*/ 	.byte	0x00, 0xf0, 0x11, 0x00


	//----- nvinfo : EIATTR_KPARAM_INFO
	.align		4
.L_17:
        /*0058*/ 	.byte	0x04, 0x17
        /*005a*/ 	.short	(.L_19 - .L_18)
.L_18:
        /*005c*/ 	.word	0x00000000
        /*0060*/ 	.short	0x0008
        /*0062*/ 	.short	0x002c
        /*0064*/ 	.byte	0x00, 0xf0, 0x11, 0x00


	//----- nvinfo : EIATTR_KPARAM_INFO
	.align		4
.L_19:
        /*0068*/ 	.byte	0x04, 0x17
        /*006a*/ 	.short	(.L_21 - .L_20)
.L_20:
        /*006c*/ 	.word	0x00000000
        /*0070*/ 	.short	0x0007
        /*0072*/ 	.short	0x0028
        /*0074*/ 	.byte	0x00, 0xf0, 0x11, 0x00


	//----- nvinfo : EIATTR_KPARAM_INFO
	.align		4
.L_21:
        /*0078*/ 	.byte	0x04, 0x17
        /*007a*/ 	.short	(.L_23 - .L_22)
.L_22:
        /*007c*/ 	.word	0x00000000
        /*0080*/ 	.short	0x0006
        /*0082*/ 	.short	0x0024
        /*0084*/ 	.byte	0x00, 0xf0, 0x11, 0x00


	//----- nvinfo : EIATTR_KPARAM_INFO
	.align		4
.L_23:
        /*0088*/ 	.byte	0x04, 0x17
        /*008a*/ 	.short	(.L_25 - .L_24)
.L_24:
        /*008c*/ 	.word	0x00000000
        /*0090*/ 	.short	0x0005
        /*0092*/ 	.short	0x0020
        /*0094*/ 	.byte	0x00, 0xf0, 0x11, 0x00


	//----- nvinfo : EIATTR_KPARAM_INFO
	.align		4
.L_25:
        /*0098*/ 	.byte	0x04, 0x17
        /*009a*/ 	.short	(.L_27 - .L_26)
.L_26:
        /*009c*/ 	.word	0x00000000
        /*00a0*/ 	.short	0x0004
        /*00a2*/ 	.short	0x001c
        /*00a4*/ 	.byte	0x00, 0xf0, 0x11, 0x00


	//----- nvinfo : EIATTR_KPARAM_INFO
	.align		4
.L_27:
        /*00a8*/ 	.byte	0x04, 0x17
        /*00aa*/ 	.short	(.L_29 - .L_28)
.L_28:
        /*00ac*/ 	.word	0x00000000
        /*00b0*/ 	.short	0x0003
        /*00b2*/ 	.short	0x0018
        /*00b4*/ 	.byte	0x00, 0xf0, 0x11, 0x00


	//----- nvinfo : EIATTR_KPARAM_INFO
	.align		4
.L_29:
        /*00b8*/ 	.byte	0x04, 0x17
        /*00ba*/ 	.short	(.L_31 - .L_30)
.L_30:
        /*00bc*/ 	.word	0x00000000
        /*00c0*/ 	.short	0x0002
        /*00c2*/ 	.short	0x0010
        /*00c4*/ 	.byte	0x00, 0xf4, 0x21, 0x00


	//----- nvinfo : EIATTR_KPARAM_INFO
	.align		4
.L_31:
        /*00c8*/ 	.byte	0x04, 0x17
        /*00ca*/ 	.short	(.L_33 - .L_32)
.L_32:
        /*00cc*/ 	.word	0x00000000
        /*00d0*/ 	.short	0x0001
        /*00d2*/ 	.short	0x0008
        /*00d4*/ 	.byte	0x00, 0xf4, 0x21, 0x00


	//----- nvinfo : EIATTR_KPARAM_INFO
	.align		4
.L_33:
        /*00d8*/ 	.byte	0x04, 0x17
        /*00da*/ 	.short	(.L_35 - .L_34)
.L_34:
        /*00dc*/ 	.word	0x00000000
        /*00e0*/ 	.short	0x0000
        /*00e2*/ 	.short	0x0000
        /*00e4*/ 	.byte	0x00, 0xf4, 0x21, 0x00


	//----- nvinfo : EIATTR_SPARSE_MMA_MASK
	.align		4
.L_35:
        /*00e8*/ 	.byte	0x03, 0x50
        /*00ea*/ 	.short	0x0000


	//----- nvinfo : EIATTR_MAXREG_COUNT
	.align		4
        /*00ec*/ 	.byte	0x03, 0x1b
        /*00ee*/ 	.short	0x00ff


	//----- nvinfo : EIATTR_NUM_BARRIERS
	.align		4
        /*00f0*/ 	.byte	0x02, 0x4c
        /*00f2*/ 	.byte	0x01
	.zero		1


	//----- nvinfo : EIATTR_ANNOTATIONS
	.align		4
        /*00f4*/ 	.byte	0x04, 0x55
        /*00f6*/ 	.short	(.L_37 - .L_36)


	//   ....[0]....
.L_36:
        /*00f8*/ 	.word	0x00000001
        /*00fc*/ 	.byte	0xa0, 0x01, 0x00, 0x00, 0x01, 0x00, 0x00, 0x00, 0x30, 0x09, 0x00, 0x00, 0x01, 0x00, 0x00, 0x00
        /* <DEDUP_REMOVED lines=571> */
        /*24bc*/ 	.byte	0xe0, 0x7e, 0x01, 0x00, 0x01, 0x00, 0x00, 0x00, 0x00, 0x7f, 0x01, 0x00


	//----- nvinfo : EIATTR_MERCURY_ISA_VERSION
	.align		4
.L_37:
        /*24c8*/ 	.byte	0x03, 0x5f
        /*24ca*/ 	.short	0x0101


	//----- nvinfo : EIATTR_COOP_GROUP_MASK_REGIDS
	.align		4
        /*24cc*/ 	.byte	0x04, 0x29
        /*24ce*/ 	.short	(.L_39 - .L_38)


	//   ....[0]....
.L_38:
        /*24d0*/ 	.word	0xffffffff


	//   ....[1]....
        /*24d4*/ 	.word	0xffffffff


	//   ....[2]....
        /*24d8*/ 	.word	0xffffffff


	//   ....[3]....
        /*24dc*/ 	.word	0xffffffff


	//   ....[4]....
        /*24e0*/ 	.word	0xffffffff


	//   ....[5]....
        /*24e4*/ 	.word	0xffffffff


	//   ....[6]....
        /*24e8*/ 	.word	0xffffffff


	//   ....[7]....
        /*24ec*/ 	.word	0xffffffff


	//   ....[8]....
        /*24f0*/ 	.word	0xffffffff


	//   ....[9]....
        /*24f4*/ 	.word	0xffffffff


	//   ....[10]....
        /*24f8*/ 	.word	0xffffffff


	//   ....[11]....
        /*24fc*/ 	.word	0xffffffff


	//   ....[12]....
        /*2500*/ 	.word	0xffffffff


	//   ....[13]....
        /*2504*/ 	.word	0xffffffff


	//   ....[14]....
        /*2508*/ 	.word	0xffffffff


	//   ....[15]....
        /*250c*/ 	.word	0xffffffff


	//   ....[16]....
        /*2510*/ 	.word	0xffffffff


	//   ....[17]....
        /*2514*/ 	.word	0xffffffff


	//   ....[18]....
        /*2518*/ 	.word	0xffffffff


	//   ....[19]....
        /*251c*/ 	.word	0xffffffff


	//   ....[20]....
        /*2520*/ 	.word	0xffffffff


	//   ....[21]....
        /*2524*/ 	.word	0xffffffff


	//   ....[22]....
        /*2528*/ 	.word	0xffffffff


	//   ....[23]....
        /*252c*/ 	.word	0xffffffff


	//   ....[24]....
        /*2530*/ 	.word	0xffffffff


	//   ....[25]....
        /*2534*/ 	.word	0xffffffff


	//   ....[26]....
        /*2538*/ 	.word	0xffffffff


	//   ....[27]....
        /*253c*/ 	.word	0xffffffff


	//   ....[28]....
        /*2540*/ 	.word	0xffffffff


	//   ....[29]....
        /*2544*/ 	.word	0xffffffff


	//   ....[30]....
        /*2548*/ 	.word	0xffffffff


	//   ....[31]....
        /*254c*/ 	.word	0xffffffff


	//   ....[32]....
        /*2550*/ 	.word	0xffffffff


	//   ....[33]....
        /*2554*/ 	.word	0xffffffff


	//   ....[34]....
        /*2558*/ 	.word	0xffffffff


	//   ....[35]....
        /*255c*/ 	.word	0xffffffff


	//   ....[36]....
        /*2560*/ 	.word	0xffffffff


	//   ....[37]....
        /*2564*/ 	.word	0xffffffff


	//   ....[38]....
        /*2568*/ 	.word	0xffffffff


	//   ....[39]....
        /*256c*/ 	.word	0xffffffff


	//   ....[40]....
        /*2570*/ 	.word	0xffffffff


	//   ....[41]....
        /*2574*/ 	.word	0xffffffff


	//   ....[42]....
        /*2578*/ 	.word	0xffffffff


	//   ....[43]....
        /*257c*/ 	.word	0xffffffff


	//   ....[44]....
        /*2580*/ 	.word	0xffffffff


	//   ....[45]....
        /*2584*/ 	.word	0xffffffff


	//   ....[46]....
        /*2588*/ 	.word	0xffffffff


	//   ....[47]....
        /*258c*/ 	.word	0xffffffff


	//   ....[48]....
        /*2590*/ 	.word	0xffffffff


	//   ....[49]....
        /*2594*/ 	.word	0xffffffff


	//   ....[50]....
        /*2598*/ 	.word	0xffffffff


	//   ....[51]....
        /*259c*/ 	.word	0xffffffff


	//   ....[52]....
        /*25a0*/ 	.word	0xffffffff


	//   ....[53]....
        /*25a4*/ 	.word	0xffffffff


	//   ....[54]....
        /*25a8*/ 	.word	0xffffffff


	//   ....[55]....
        /*25ac*/ 	.word	0xffffffff


	//   ....[56]....
        /*25b0*/ 	.word	0xffffffff


	//   ....[57]....
        /*25b4*/ 	.word	0xffffffff


	//   ....[58]....
        /*25b8*/ 	.word	0xffffffff


	//   ....[59]....
        /*25bc*/ 	.word	0xffffffff


	//   ....[60]....
        /*25c0*/ 	.word	0xffffffff


	//   ....[61]....
        /*25c4*/ 	.word	0xffffffff


	//   ....[62]....
        /*25c8*/ 	.word	0xffffffff


	//   ....[63]....
        /*25cc*/ 	.word	0xffffffff


	//   ....[64]....
        /*25d0*/ 	.word	0xffffffff


	//   ....[65]....
        /*25d4*/ 	.word	0xffffffff


	//   ....[66]....
        /*25d8*/ 	.word	0xffffffff


	//   ....[67]....
        /*25dc*/ 	.word	0xffffffff


	//   ....[68]....
        /*25e0*/ 	.word	0xffffffff


	//   ....[69]....
        /*25e4*/ 	.word	0xffffffff


	//   ....[70]....
        /*25e8*/ 	.word	0xffffffff


	//   ....[71]....
        /*25ec*/ 	.word	0xffffffff


	//   ....[72]....
        /*25f0*/ 	.word	0xffffffff


	//   ....[73]....
        /*25f4*/ 	.word	0xffffffff


	//   ....[74]....
        /*25f8*/ 	.word	0xffffffff


	//   ....[75]....
        /*25fc*/ 	.word	0xffffffff


	//   ....[76]....
        /*2600*/ 	.word	0xffffffff


	//   ....[77]....
        /*2604*/ 	.word	0xffffffff


	//   ....[78]....
        /*2608*/ 	.word	0xffffffff


	//   ....[79]....
        /*260c*/ 	.word	0xffffffff


	//   ....[80]....
        /*2610*/ 	.word	0xffffffff


	//   ....[81]....
        /*2614*/ 	.word	0xffffffff


	//   ....[82]....
        /*2618*/ 	.word	0xffffffff


	//   ....[83]....
        /*261c*/ 	.word	0xffffffff


	//   ....[84]....
        /*2620*/ 	.word	0xffffffff


	//   ....[85]....
        /*2624*/ 	.word	0xffffffff


	//   ....[86]....
        /*2628*/ 	.word	0xffffffff


	//   ....[87]....
        /*262c*/ 	.word	0xffffffff


	//   ....[88]....
        /*2630*/ 	.word	0xffffffff


	//   ....[89]....
        /*2634*/ 	.word	0xffffffff


	//   ....[90]....
        /*2638*/ 	.word	0xffffffff


	//   ....[91]....
        /*263c*/ 	.word	0xffffffff


	//   ....[92]....
        /*2640*/ 	.word	0xffffffff


	//   ....[93]....
        /*2644*/ 	.word	0xffffffff


	//   ....[94]....
        /*2648*/ 	.word	0xffffffff


	//   ....[95]....
        /*264c*/ 	.word	0xffffffff


	//   ....[96]....
        /*2650*/ 	.word	0xffffffff


	//   ....[97]....
        /*2654*/ 	.word	0xffffffff


	//   ....[98]....
        /*2658*/ 	.word	0xffffffff


	//   ....[99]....
        /*265c*/ 	.word	0xffffffff


	//   ....[100]....
        /*2660*/ 	.word	0xffffffff


	//   ....[101]....
        /*2664*/ 	.word	0xffffffff


	//   ....[102]....
        /*2668*/ 	.word	0xffffffff


	//   ....[103]....
        /*266c*/ 	.word	0xffffffff


	//   ....[104]....
        /*2670*/ 	.word	0xffffffff


	//   ....[105]....
        /*2674*/ 	.word	0xffffffff


	//   ....[106]....
        /*2678*/ 	.word	0xffffffff


	//   ....[107]....
        /*267c*/ 	.word	0xffffffff


	//   ....[108]....
        /*2680*/ 	.word	0xffffffff


	//   ....[109]....
        /*2684*/ 	.word	0xffffffff


	//   ....[110]....
        /*2688*/ 	.word	0xffffffff


	//   ....[111]....
        /*268c*/ 	.word	0xffffffff


	//   ....[112]....
        /*2690*/ 	.word	0xffffffff


	//   ....[113]....
        /*2694*/ 	.word	0xffffffff


	//   ....[114]....
        /*2698*/ 	.word	0xffffffff


	//   ....[115]....
        /*269c*/ 	.word	0xffffffff


	//   ....[116]....
        /*26a0*/ 	.word	0xffffffff


	//   ....[117]....
        /*26a4*/ 	.word	0xffffffff


	//   ....[118]....
        /*26a8*/ 	.word	0xffffffff


	//   ....[119]....
        /*26ac*/ 	.word	0xffffffff


	//   ....[120]....
        /*26b0*/ 	.word	0xffffffff


	//   ....[121]....
        /*26b4*/ 	.word	0xffffffff


	//   ....[122]....
        /*26b8*/ 	.word	0xffffffff


	//   ....[123]....
        /*26bc*/ 	.word	0xffffffff


	//   ....[124]....
        /*26c0*/ 	.word	0xffffffff


	//   ....[125]....
        /*26c4*/ 	.word	0xffffffff


	//   ....[126]....
        /*26c8*/ 	.word	0xffffffff


	//   ....[127]....
        /*26cc*/ 	.word	0xffffffff


	//   ....[128]....
        /*26d0*/ 	.word	0xffffffff


	//   ....[129]....
        /*26d4*/ 	.word	0xffffffff


	//   ....[130]....
        /*26d8*/ 	.word	0xffffffff


	//   ....[131]....
        /*26dc*/ 	.word	0xffffffff


	//   ....[132]....
        /*26e0*/ 	.word	0xffffffff


	//   ....[133]....
        /*26e4*/ 	.word	0xffffffff


	//   ....[134]....
        /*26e8*/ 	.word	0xffffffff


	//   ....[135]....
        /*26ec*/ 	.word	0xffffffff


	//   ....[136]....
        /*26f0*/ 	.word	0xffffffff


	//   ....[137]....
        /*26f4*/ 	.word	0xffffffff


	//   ....[138]....
        /*26f8*/ 	.word	0xffffffff


	//   ....[139]....
        /*26fc*/ 	.word	0xffffffff


	//   ....[140]....
        /*2700*/ 	.word	0xffffffff


	//   ....[141]....
        /*2704*/ 	.word	0xffffffff


	//   ....[142]....
        /*2708*/ 	.word	0xffffffff


	//   ....[143]....
        /*270c*/ 	.word	0xffffffff


	//   ....[144]....
        /*2710*/ 	.word	0xffffffff


	//   ....[145]....
        /*2714*/ 	.word	0xffffffff


	//   ....[146]....
        /*2718*/ 	.word	0xffffffff


	//   ....[147]....
        /*271c*/ 	.word	0xffffffff


	//   ....[148]....
        /*2720*/ 	.word	0xffffffff


	//   ....[149]....
        /*2724*/ 	.word	0xffffffff


	//   ....[150]....
        /*2728*/ 	.word	0xffffffff


	//   ....[151]....
        /*272c*/ 	.word	0xffffffff


	//   ....[152]....
        /*2730*/ 	.word	0xffffffff


	//   ....[153]....
        /*2734*/ 	.word	0xffffffff


	//   ....[154]....
        /*2738*/ 	.word	0xffffffff


	//   ....[155]....
        /*273c*/ 	.word	0xffffffff


	//   ....[156]....
        /*2740*/ 	.word	0xffffffff


	//   ....[157]....
        /*2744*/ 	.word	0xffffffff


	//   ....[158]....
        /*2748*/ 	.word	0xffffffff


	//   ....[159]....
        /*274c*/ 	.word	0xffffffff


	//   ....[160]....
        /*2750*/ 	.word	0xffffffff


	//   ....[161]....
        /*2754*/ 	.word	0xffffffff


	//   ....[162]....
        /*2758*/ 	.word	0xffffffff


	//   ....[163]....
        /*275c*/ 	.word	0xffffffff


	//   ....[164]....
        /*2760*/ 	.word	0xffffffff


	//   ....[165]....
        /*2764*/ 	.word	0xffffffff


	//   ....[166]....
        /*2768*/ 	.word	0xffffffff


	//   ....[167]....
        /*276c*/ 	.word	0xffffffff


	//   ....[168]....
        /*2770*/ 	.word	0xffffffff


	//   ....[169]....
        /*2774*/ 	.word	0xffffffff


	//   ....[170]....
        /*2778*/ 	.word	0xffffffff


	//   ....[171]....
        /*277c*/ 	.word	0xffffffff


	//   ....[172]....
        /*2780*/ 	.word	0xffffffff


	//   ....[173]....
        /*2784*/ 	.word	0xffffffff


	//   ....[174]....
        /*2788*/ 	.word	0xffffffff


	//   ....[175]....
        /*278c*/ 	.word	0xffffffff


	//   ....[176]....
        /*2790*/ 	.word	0xffffffff


	//   ....[177]....
        /*2794*/ 	.word	0xffffffff


	//   ....[178]....
        /*2798*/ 	.word	0xffffffff


	//   ....[179]....
        /*279c*/ 	.word	0xffffffff


	//   ....[180]....
        /*27a0*/ 	.word	0xffffffff


	//   ....[181]....
        /*27a4*/ 	.word	0xffffffff


	//   ....[182]....
        /*27a8*/ 	.word	0xffffffff


	//   ....[183]....
        /*27ac*/ 	.word	0xffffffff


	//   ....[184]....
        /*27b0*/ 	.word	0xffffffff


	//   ....[185]....
        /*27b4*/ 	.word	0xffffffff


	//   ....[186]....
        /*27b8*/ 	.word	0xffffffff


	//   ....[187]....
        /*27bc*/ 	.word	0xffffffff


	//   ....[188]....
        /*27c0*/ 	.word	0xffffffff


	//   ....[189]....
        /*27c4*/ 	.word	0xffffffff


	//   ....[190]....
        /*27c8*/ 	.word	0xffffffff


	//   ....[191]....
        /*27cc*/ 	.word	0xffffffff


	//   ....[192]....
        /*27d0*/ 	.word	0xffffffff


	//   ....[193]....
        /*27d4*/ 	.word	0xffffffff


	//   ....[194]....
        /*27d8*/ 	.word	0xffffffff


	//   ....[195]....
        /*27dc*/ 	.word	0xffffffff


	//   ....[196]....
        /*27e0*/ 	.word	0xffffffff


	//   ....[197]....
        /*27e4*/ 	.word	0xffffffff


	//   ....[198]....
        /*27e8*/ 	.word	0xffffffff


	//   ....[199]....
        /*27ec*/ 	.word	0xffffffff


	//   ....[200]....
        /*27f0*/ 	.word	0xffffffff


	//   ....[201]....
        /*27f4*/ 	.word	0xffffffff


	//   ....[202]....
        /*27f8*/ 	.word	0xffffffff


	//   ....[203]....
        /*27fc*/ 	.word	0xffffffff


	//   ....[204]....
        /*2800*/ 	.word	0xffffffff


	//   ....[205]....
        /*2804*/ 	.word	0xffffffff


	//   ....[206]....
        /*2808*/ 	.word	0xffffffff


	//   ....[207]....
        /*280c*/ 	.word	0xffffffff


	//   ....[208]....
        /*2810*/ 	.word	0xffffffff


	//   ....[209]....
        /*2814*/ 	.word	0xffffffff


	//   ....[210]....
        /*2818*/ 	.word	0xffffffff


	//   ....[211]....
        /*281c*/ 	.word	0xffffffff


	//   ....[212]....
        /*2820*/ 	.word	0xffffffff


	//   ....[213]....
        /*2824*/ 	.word	0xffffffff


	//   ....[214]....
        /*2828*/ 	.word	0xffffffff


	//   ....[215]....
        /*282c*/ 	.word	0xffffffff


	//   ....[216]....
        /*2830*/ 	.word	0xffffffff


	//   ....[217]....
        /*2834*/ 	.word	0xffffffff


	//   ....[218]....
        /*2838*/ 	.word	0xffffffff


	//   ....[219]....
        /*283c*/ 	.word	0xffffffff


	//   ....[220]....
        /*2840*/ 	.word	0xffffffff


	//   ....[221]....
        /*2844*/ 	.word	0xffffffff


	//   ....[222]....
        /*2848*/ 	.word	0xffffffff


	//   ....[223]....
        /*284c*/ 	.word	0xffffffff


	//   ....[224]....
        /*2850*/ 	.word	0xffffffff


	//   ....[225]....
        /*2854*/ 	.word	0xffffffff


	//   ....[226]....
        /*2858*/ 	.word	0xffffffff


	//   ....[227]....
        /*285c*/ 	.word	0xffffffff


	//   ....[228]....
        /*2860*/ 	.word	0xffffffff


	//   ....[229]....
        /*2864*/ 	.word	0xffffffff


	//   ....[230]....
        /*2868*/ 	.word	0xffffffff


	//   ....[231]....
        /*286c*/ 	.word	0xffffffff


	//   ....[232]....
        /*2870*/ 	.word	0xffffffff


	//   ....[233]....
        /*2874*/ 	.word	0xffffffff


	//   ....[234]....
        /*2878*/ 	.word	0xffffffff


	//   ....[235]....
        /*287c*/ 	.word	0xffffffff


	//   ....[236]....
        /*2880*/ 	.word	0xffffffff


	//   ....[237]....
        /*2884*/ 	.word	0xffffffff


	//   ....[238]....
        /*2888*/ 	.word	0xffffffff


	//   ....[239]....
        /*288c*/ 	.word	0xffffffff


	//   ....[240]....
        /*2890*/ 	.word	0xffffffff


	//   ....[241]....
        /*2894*/ 	.word	0xffffffff


	//   ....[242]....
        /*2898*/ 	.word	0xffffffff


	//   ....[243]....
        /*289c*/ 	.word	0xffffffff


	//   ....[244]....
        /*28a0*/ 	.word	0xffffffff


	//   ....[245]....
        /*28a4*/ 	.word	0xffffffff


	//   ....[246]....
        /*28a8*/ 	.word	0xffffffff


	//   ....[247]....
        /*28ac*/ 	.word	0xffffffff


	//   ....[248]....
        /*28b0*/ 	.word	0xffffffff


	//   ....[249]....
        /*28b4*/ 	.word	0xffffffff


	//   ....[250]....
        /*28b8*/ 	.word	0xffffffff


	//   ....[251]....
        /*28bc*/ 	.word	0xffffffff


	//   ....[252]....
        /*28c0*/ 	.word	0xffffffff


	//   ....[253]....
        /*28c4*/ 	.word	0xffffffff


	//   ....[254]....
        /*28c8*/ 	.word	0xffffffff


	//   ....[255]....
        /*28cc*/ 	.word	0xffffffff


	//   ....[0]....
        /*28d0*/ 	.word	0xffffffff


	//   ....[1]....
        /*28d4*/ 	.word	0xffffffff


	//   ....[2]....
        /*28d8*/ 	.word	0xffffffff


	//   ....[3]....
        /*28dc*/ 	.word	0xffffffff


	//   ....[4]....
        /*28e0*/ 	.word	0xffffffff


	//   ....[5]....
        /*28e4*/ 	.word	0xffffffff


	//   ....[6]....
        /*28e8*/ 	.word	0xffffffff


	//   ....[7]....
        /*28ec*/ 	.word	0xffffffff


	//   ....[8]....
        /*28f0*/ 	.word	0xffffffff


	//   ....[9]....
        /*28f4*/ 	.word	0xffffffff


	//   ....[10]....
        /*28f8*/ 	.word	0xffffffff


	//   ....[11]....
        /*28fc*/ 	.word	0xffffffff


	//   ....[12]....
        /*2900*/ 	.word	0xffffffff


	//   ....[13]....
        /*2904*/ 	.word	0xffffffff


	//   ....[14]....
        /*2908*/ 	.word	0xffffffff


	//   ....[15]....
        /*290c*/ 	.word	0xffffffff


	//   ....[16]....
        /*2910*/ 	.word	0xffffffff


	//   ....[17]....
        /*2914*/ 	.word	0xffffffff


	//   ....[18]....
        /*2918*/ 	.word	0xffffffff


	//   ....[19]....
        /*291c*/ 	.word	0xffffffff


	//   ....[20]....
        /*2920*/ 	.word	0xffffffff


	//   ....[21]....
        /*2924*/ 	.word	0xffffffff


	//   ....[22]....
        /*2928*/ 	.word	0xffffffff


	//   ....[23]....
        /*292c*/ 	.word	0xffffffff


	//   ....[24]....
        /*2930*/ 	.word	0xffffffff


	//   ....[25]....
        /*2934*/ 	.word	0xffffffff


	//   ....[26]....
        /*2938*/ 	.word	0xffffffff


	//   ....[27]....
        /*293c*/ 	.word	0xffffffff


	//   ....[28]....
        /*2940*/ 	.word	0xffffffff


	//   ....[29]....
        /*2944*/ 	.word	0xffffffff


	//   ....[30]....
        /*2948*/ 	.word	0xffffffff


	//   ....[31]....
        /*294c*/ 	.word	0xffffffff


	//   ....[32]....
        /*2950*/ 	.word	0xffffffff


	//   ....[33]....
        /*2954*/ 	.word	0xffffffff


	//   ....[34]....
        /*2958*/ 	.word	0xffffffff


	//   ....[35]....
        /*295c*/ 	.word	0xffffffff


	//   ....[36]....
        /*2960*/ 	.word	0xffffffff


	//   ....[37]....
        /*2964*/ 	.word	0xffffffff


	//   ....[38]....
        /*2968*/ 	.word	0xffffffff


	//   ....[39]....
        /*296c*/ 	.word	0xffffffff


	//   ....[40]....
        /*2970*/ 	.word	0xffffffff


	//   ....[41]....
        /*2974*/ 	.word	0xffffffff


	//   ....[42]....
        /*2978*/ 	.word	0xffffffff


	//   ....[43]....
        /*297c*/ 	.word	0xffffffff


	//   ....[44]....
        /*2980*/ 	.word	0xffffffff


	//   ....[45]....
        /*2984*/ 	.word	0xffffffff


	//   ....[46]....
        /*2988*/ 	.word	0xffffffff


	//   ....[47]....
        /*298c*/ 	.word	0xffffffff


	//   ....[48]....
        /*2990*/ 	.word	0xffffffff


	//   ....[49]....
        /*2994*/ 	.word	0xffffffff


	//   ....[50]....
        /*2998*/ 	.word	0xffffffff


	//   ....[51]....
        /*299c*/ 	.word	0xffffffff


	//   ....[52]....
        /*29a0*/ 	.word	0xffffffff


	//   ....[53]....
        /*29a4*/ 	.word	0xffffffff


	//   ....[54]....
        /*29a8*/ 	.word	0xffffffff


	//   ....[55]....
        /*29ac*/ 	.word	0xffffffff


	//   ....[56]....
        /*29b0*/ 	.word	0xffffffff


	//   ....[57]....
        /*29b4*/ 	.word	0xffffffff


	//   ....[58]....
        /*29b8*/ 	.word	0xffffffff


	//   ....[59]....
        /*29bc*/ 	.word	0xffffffff


	//   ....[60]....
        /*29c0*/ 	.word	0xffffffff


	//   ....[61]....
        /*29c4*/ 	.word	0xffffffff


	//   ....[62]....
        /*29c8*/ 	.word	0xffffffff


	//   ....[63]....
        /*29cc*/ 	.word	0xffffffff


	//   ....[64]....
        /*29d0*/ 	.word	0xffffffff


	//   ....[65]....
        /*29d4*/ 	.word	0xffffffff


	//   ....[66]....
        /*29d8*/ 	.word	0xffffffff


	//   ....[67]....
        /*29dc*/ 	.word	0xffffffff


	//   ....[68]....
        /*29e0*/ 	.word	0xffffffff


	//   ....[69]....
        /*29e4*/ 	.word	0xffffffff


	//   ....[70]....
        /*29e8*/ 	.word	0xffffffff


	//   ....[71]....
        /*29ec*/ 	.word	0xffffffff


	//   ....[72]....
        /*29f0*/ 	.word	0xffffffff


	//   ....[73]....
        /*29f4*/ 	.word	0xffffffff


	//   ....[74]....
        /*29f8*/ 	.word	0xffffffff


	//   ....[75]....
        /*29fc*/ 	.word	0xffffffff


	//   ....[76]....
        /*2a00*/ 	.word	0xffffffff


	//   ....[77]....
        /*2a04*/ 	.word	0xffffffff


	//   ....[78]....
        /*2a08*/ 	.word	0xffffffff


	//   ....[79]....
        /*2a0c*/ 	.word	0xffffffff


	//   ....[80]....
        /*2a10*/ 	.word	0xffffffff


	//   ....[81]....
        /*2a14*/ 	.word	0xffffffff


	//   ....[82]....
        /*2a18*/ 	.word	0xffffffff


	//   ....[83]....
        /*2a1c*/ 	.word	0xffffffff


	//   ....[84]....
        /*2a20*/ 	.word	0xffffffff


	//   ....[85]....
        /*2a24*/ 	.word	0xffffffff


	//   ....[86]....
        /*2a28*/ 	.word	0xffffffff


	//   ....[87]....
        /*2a2c*/ 	.word	0xffffffff


	//   ....[88]....
        /*2a30*/ 	.word	0xffffffff


	//   ....[89]....
        /*2a34*/ 	.word	0xffffffff


	//   ....[90]....
        /*2a38*/ 	.word	0xffffffff


	//   ....[91]....
        /*2a3c*/ 	.word	0xffffffff


	//   ....[92]....
        /*2a40*/ 	.word	0xffffffff


	//   ....[93]....
        /*2a44*/ 	.word	0xffffffff


	//   ....[94]....
        /*2a48*/ 	.word	0xffffffff


	//   ....[95]....
        /*2a4c*/ 	.word	0xffffffff


	//   ....[96]....
        /*2a50*/ 	.word	0xffffffff


	//   ....[97]....
        /*2a54*/ 	.word	0xffffffff


	//   ....[98]....
        /*2a58*/ 	.word	0xffffffff


	//   ....[99]....
        /*2a5c*/ 	.word	0xffffffff


	//   ....[100]....
        /*2a60*/ 	.word	0xffffffff


	//   ....[101]....
        /*2a64*/ 	.word	0xffffffff


	//   ....[102]....
        /*2a68*/ 	.word	0xffffffff


	//   ....[103]....
        /*2a6c*/ 	.word	0xffffffff


	//   ....[104]....
        /*2a70*/ 	.word	0xffffffff


	//   ....[105]....
        /*2a74*/ 	.word	0xffffffff


	//   ....[106]....
        /*2a78*/ 	.word	0xffffffff


	//   ....[107]....
        /*2a7c*/ 	.word	0xffffffff


	//   ....[108]....
        /*2a80*/ 	.word	0xffffffff


	//   ....[109]....
        /*2a84*/ 	.word	0xffffffff


	//   ....[110]....
        /*2a88*/ 	.word	0xffffffff


	//   ....[111]....
        /*2a8c*/ 	.word	0xffffffff


	//   ....[112]....
        /*2a90*/ 	.word	0xffffffff


	//   ....[113]....
        /*2a94*/ 	.word	0xffffffff


	//   ....[114]....
        /*2a98*/ 	.word	0xffffffff


	//   ....[115]....
        /*2a9c*/ 	.word	0xffffffff


	//   ....[116]....
        /*2aa0*/ 	.word	0xffffffff


	//   ....[117]....
        /*2aa4*/ 	.word	0xffffffff


	//   ....[118]....
        /*2aa8*/ 	.word	0xffffffff


	//   ....[119]....
        /*2aac*/ 	.word	0xffffffff


	//   ....[120]....
        /*2ab0*/ 	.word	0xffffffff


	//   ....[121]....
        /*2ab4*/ 	.word	0xffffffff


	//   ....[122]....
        /*2ab8*/ 	.word	0xffffffff


	//   ....[123]....
        /*2abc*/ 	.word	0xffffffff


	//   ....[124]....
        /*2ac0*/ 	.word	0xffffffff


	//   ....[125]....
        /*2ac4*/ 	.word	0xffffffff


	//   ....[126]....
        /*2ac8*/ 	.word	0xffffffff


	//   ....[127]....
        /*2acc*/ 	.word	0xffffffff


	//   ....[128]....
        /*2ad0*/ 	.word	0xffffffff


	//   ....[129]....
        /*2ad4*/ 	.word	0xffffffff


	//   ....[130]....
        /*2ad8*/ 	.word	0xffffffff


	//   ....[131]....
        /*2adc*/ 	.word	0xffffffff


	//   ....[132]....
        /*2ae0*/ 	.word	0xffffffff


	//   ....[133]....
        /*2ae4*/ 	.word	0xffffffff


	//   ....[134]....
        /*2ae8*/ 	.word	0xffffffff


	//   ....[135]....
        /*2aec*/ 	.word	0xffffffff


	//   ....[136]....
        /*2af0*/ 	.word	0xffffffff


	//   ....[137]....
        /*2af4*/ 	.word	0xffffffff


	//   ....[138]....
        /*2af8*/ 	.word	0xffffffff


	//   ....[139]....
        /*2afc*/ 	.word	0xffffffff


	//   ....[140]....
        /*2b00*/ 	.word	0xffffffff


	//   ....[141]....
        /*2b04*/ 	.word	0xffffffff


	//   ....[142]....
        /*2b08*/ 	.word	0xffffffff


	//   ....[143]....
        /*2b0c*/ 	.word	0xffffffff


	//   ....[144]....
        /*2b10*/ 	.word	0xffffffff


	//   ....[145]....
        /*2b14*/ 	.word	0xffffffff


	//   ....[146]....
        /*2b18*/ 	.word	0xffffffff


	//   ....[147]....
        /*2b1c*/ 	.word	0xffffffff


	//   ....[148]....
        /*2b20*/ 	.word	0xffffffff


	//   ....[149]....
        /*2b24*/ 	.word	0xffffffff


	//   ....[150]....
        /*2b28*/ 	.word	0xffffffff


	//   ....[151]....
        /*2b2c*/ 	.word	0xffffffff


	//   ....[152]....
        /*2b30*/ 	.word	0xffffffff


	//   ....[153]....
        /*2b34*/ 	.word	0xffffffff


	//   ....[154]....
        /*2b38*/ 	.word	0xffffffff


	//   ....[155]....
        /*2b3c*/ 	.word	0xffffffff


	//   ....[156]....
        /*2b40*/ 	.word	0xffffffff


	//   ....[157]....
        /*2b44*/ 	.word	0xffffffff


	//   ....[158]....
        /*2b48*/ 	.word	0xffffffff


	//   ....[159]....
        /*2b4c*/ 	.word	0xffffffff


	//   ....[160]....
        /*2b50*/ 	.word	0xffffffff


	//   ....[161]....
        /*2b54*/ 	.word	0xffffffff


	//   ....[162]....
        /*2b58*/ 	.word	0xffffffff


	//   ....[163]....
        /*2b5c*/ 	.word	0xffffffff


	//   ....[164]....
        /*2b60*/ 	.word	0xffffffff


	//   ....[165]....
        /*2b64*/ 	.word	0xffffffff


	//   ....[166]....
        /*2b68*/ 	.word	0xffffffff


	//   ....[167]....
        /*2b6c*/ 	.word	0xffffffff


	//   ....[168]....
        /*2b70*/ 	.word	0xffffffff


	//   ....[169]....
        /*2b74*/ 	.word	0xffffffff


	//   ....[170]....
        /*2b78*/ 	.word	0xffffffff


	//   ....[171]....
        /*2b7c*/ 	.word	0xffffffff


	//   ....[172]....
        /*2b80*/ 	.word	0xffffffff


	//   ....[173]....
        /*2b84*/ 	.word	0xffffffff


	//   ....[174]....
        /*2b88*/ 	.word	0xffffffff


	//   ....[175]....
        /*2b8c*/ 	.word	0xffffffff


	//   ....[176]....
        /*2b90*/ 	.word	0xffffffff


	//   ....[177]....
        /*2b94*/ 	.word	0xffffffff


	//   ....[178]....
        /*2b98*/ 	.word	0xffffffff


	//   ....[179]....
        /*2b9c*/ 	.word	0xffffffff


	//   ....[180]....
        /*2ba0*/ 	.word	0xffffffff


	//   ....[181]....
        /*2ba4*/ 	.word	0xffffffff


	//   ....[182]....
        /*2ba8*/ 	.word	0xffffffff


	//   ....[183]....
        /*2bac*/ 	.word	0xffffffff


	//   ....[184]....
        /*2bb0*/ 	.word	0xffffffff


	//   ....[185]....
        /*2bb4*/ 	.word	0xffffffff


	//   ....[186]....
        /*2bb8*/ 	.word	0xffffffff


	//   ....[187]....
        /*2bbc*/ 	.word	0xffffffff


	//   ....[188]....
        /*2bc0*/ 	.word	0xffffffff


	//   ....[189]....
        /*2bc4*/ 	.word	0xffffffff


	//   ....[190]....
        /*2bc8*/ 	.word	0xffffffff


	//   ....[191]....
        /*2bcc*/ 	.word	0xffffffff


	//   ....[192]....
        /*2bd0*/ 	.word	0xffffffff


	//   ....[193]....
        /*2bd4*/ 	.word	0xffffffff


	//   ....[194]....
        /*2bd8*/ 	.word	0xffffffff


	//   ....[195]....
        /*2bdc*/ 	.word	0xffffffff


	//   ....[196]....
        /*2be0*/ 	.word	0xffffffff


	//   ....[197]....
        /*2be4*/ 	.word	0xffffffff


	//   ....[198]....
        /*2be8*/ 	.word	0xffffffff


	//   ....[199]....
        /*2bec*/ 	.word	0xffffffff


	//   ....[200]....
        /*2bf0*/ 	.word	0xffffffff


	//   ....[201]....
        /*2bf4*/ 	.word	0xffffffff


	//   ....[202]....
        /*2bf8*/ 	.word	0xffffffff


	//   ....[203]....
        /*2bfc*/ 	.word	0xffffffff


	//   ....[204]....
        /*2c00*/ 	.word	0xffffffff


	//   ....[205]....
        /*2c04*/ 	.word	0xffffffff


	//   ....[206]....
        /*2c08*/ 	.word	0xffffffff


	//   ....[207]....
        /*2c0c*/ 	.word	0xffffffff


	//   ....[208]....
        /*2c10*/ 	.word	0xffffffff


	//   ....[209]....
        /*2c14*/ 	.word	0xffffffff


	//   ....[210]....
        /*2c18*/ 	.word	0xffffffff


	//   ....[211]....
        /*2c1c*/ 	.word	0xffffffff


	//   ....[212]....
        /*2c20*/ 	.word	0xffffffff


	//   ....[213]....
        /*2c24*/ 	.word	0xffffffff


	//   ....[214]....
        /*2c28*/ 	.word	0xffffffff


	//   ....[215]....
        /*2c2c*/ 	.word	0xffffffff


	//   ....[216]....
        /*2c30*/ 	.word	0xffffffff


	//   ....[217]....
        /*2c34*/ 	.word	0xffffffff


	//   ....[218]....
        /*2c38*/ 	.word	0xffffffff


	//   ....[219]....
        /*2c3c*/ 	.word	0xffffffff


	//   ....[220]....
        /*2c40*/ 	.word	0xffffffff


	//   ....[221]....
        /*2c44*/ 	.word	0xffffffff


	//   ....[222]....
        /*2c48*/ 	.word	0xffffffff


	//   ....[223]....
        /*2c4c*/ 	.word	0xffffffff


	//   ....[224]....
        /*2c50*/ 	.word	0xffffffff


	//   ....[225]....
        /*2c54*/ 	.word	0xffffffff


	//   ....[226]....
        /*2c58*/ 	.word	0xffffffff


	//   ....[227]....
        /*2c5c*/ 	.word	0xffffffff


	//   ....[228]....
        /*2c60*/ 	.word	0xffffffff


	//   ....[229]....
        /*2c64*/ 	.word	0xffffffff


	//   ....[230]....
        /*2c68*/ 	.word	0xffffffff


	//   ....[231]....
        /*2c6c*/ 	.word	0xffffffff


	//   ....[232]....
        /*2c70*/ 	.word	0xffffffff


	//   ....[233]....
        /*2c74*/ 	.word	0xffffffff


	//   ....[234]....
        /*2c78*/ 	.word	0xffffffff


	//   ....[235]....
        /*2c7c*/ 	.word	0xffffffff


	//   ....[236]....
        /*2c80*/ 	.word	0xffffffff


	//   ....[237]....
        /*2c84*/ 	.word	0xffffffff


	//   ....[238]....
        /*2c88*/ 	.word	0xffffffff


	//   ....[239]....
        /*2c8c*/ 	.word	0xffffffff


	//   ....[240]....
        /*2c90*/ 	.word	0xffffffff


	//   ....[241]....
        /*2c94*/ 	.word	0xffffffff


	//   ....[242]....
        /*2c98*/ 	.word	0xffffffff


	//   ....[243]....
        /*2c9c*/ 	.word	0xffffffff


	//   ....[244]....
        /*2ca0*/ 	.word	0xffffffff


	//   ....[245]....
        /*2ca4*/ 	.word	0xffffffff


	//   ....[246]....
        /*2ca8*/ 	.word	0xffffffff


	//   ....[247]....
        /*2cac*/ 	.word	0xffffffff


	//   ....[248]....
        /*2cb0*/ 	.word	0xffffffff


	//   ....[249]....
        /*2cb4*/ 	.word	0xffffffff


	//   ....[250]....
        /*2cb8*/ 	.word	0xffffffff


	//   ....[251]....
        /*2cbc*/ 	.word	0xffffffff


	//   ....[252]....
        /*2cc0*/ 	.word	0xffffffff


	//   ....[253]....
        /*2cc4*/ 	.word	0xffffffff


	//   ....[254]....
        /*2cc8*/ 	.word	0xffffffff


	//   ....[255]....
        /*2ccc*/ 	.word	0xffffffff


	//   ....[0]....
        /*2cd0*/ 	.word	0xffffffff


	//   ....[1]....
        /*2cd4*/ 	.word	0xffffffff


	//   ....[2]....
        /*2cd8*/ 	.word	0xffffffff


	//   ....[3]....
        /*2cdc*/ 	.word	0xffffffff


	//   ....[4]....
        /*2ce0*/ 	.word	0xffffffff


	//   ....[5]....
        /*2ce4*/ 	.word	0xffffffff


	//   ....[6]....
        /*2ce8*/ 	.word	0xffffffff


	//   ....[7]....
        /*2cec*/ 	.word	0xffffffff


	//   ....[8]....
        /*2cf0*/ 	.word	0xffffffff


	//   ....[9]....
        /*2cf4*/ 	.word	0xffffffff


	//   ....[10]....
        /*2cf8*/ 	.word	0xffffffff


	//   ....[11]....
        /*2cfc*/ 	.word	0xffffffff


	//   ....[12]....
        /*2d00*/ 	.word	0xffffffff


	//   ....[13]....
        /*2d04*/ 	.word	0xffffffff


	//   ....[14]....
        /*2d08*/ 	.word	0xffffffff


	//   ....[15]....
        /*2d0c*/ 	.word	0xffffffff


	//   ....[16]....
        /*2d10*/ 	.word	0xffffffff


	//   ....[17]....
        /*2d14*/ 	.word	0xffffffff


	//   ....[18]....
        /*2d18*/ 	.word	0xffffffff


	//   ....[19]....
        /*2d1c*/ 	.word	0xffffffff


	//   ....[20]....
        /*2d20*/ 	.word	0xffffffff


	//   ....[21]....
        /*2d24*/ 	.word	0xffffffff


	//   ....[22]....
        /*2d28*/ 	.word	0xffffffff


	//   ....[23]....
        /*2d2c*/ 	.word	0xffffffff


	//   ....[24]....
        /*2d30*/ 	.word	0xffffffff


	//   ....[25]....
        /*2d34*/ 	.word	0xffffffff


	//   ....[26]....
        /*2d38*/ 	.word	0xffffffff


	//   ....[27]....
        /*2d3c*/ 	.word	0xffffffff


	//   ....[28]....
        /*2d40*/ 	.word	0xffffffff


	//   ....[29]....
        /*2d44*/ 	.word	0xffffffff


	//   ....[30]....
        /*2d48*/ 	.word	0xffffffff


	//   ....[31]....
        /*2d4c*/ 	.word	0xffffffff


	//   ....[32]....
        /*2d50*/ 	.word	0xffffffff


	//   ....[33]....
        /*2d54*/ 	.word	0xffffffff


	//   ....[34]....
        /*2d58*/ 	.word	0xffffffff


	//   ....[35]....
        /*2d5c*/ 	.word	0xffffffff


	//   ....[36]....
        /*2d60*/ 	.word	0xffffffff


	//   ....[37]....
        /*2d64*/ 	.word	0xffffffff


	//   ....[38]....
        /*2d68*/ 	.word	0xffffffff


	//   ....[39]....
        /*2d6c*/ 	.word	0xffffffff


	//   ....[40]....
        /*2d70*/ 	.word	0xffffffff


	//   ....[41]....
        /*2d74*/ 	.word	0xffffffff


	//   ....[42]....
        /*2d78*/ 	.word	0xffffffff


	//   ....[43]....
        /*2d7c*/ 	.word	0xffffffff


	//   ....[44]....
        /*2d80*/ 	.word	0xffffffff


	//   ....[45]....
        /*2d84*/ 	.word	0xffffffff


	//   ....[46]....
        /*2d88*/ 	.word	0xffffffff


	//   ....[47]....
        /*2d8c*/ 	.word	0xffffffff


	//   ....[48]....
        /*2d90*/ 	.word	0xffffffff


	//   ....[49]....
        /*2d94*/ 	.word	0xffffffff


	//   ....[50]....
        /*2d98*/ 	.word	0xffffffff


	//   ....[51]....
        /*2d9c*/ 	.word	0xffffffff


	//   ....[52]....
        /*2da0*/ 	.word	0xffffffff


	//   ....[53]....
        /*2da4*/ 	.word	0xffffffff


	//   ....[54]....
        /*2da8*/ 	.word	0xffffffff


	//   ....[55]....
        /*2dac*/ 	.word	0xffffffff


	//   ....[56]....
        /*2db0*/ 	.word	0xffffffff


	//   ....[57]....
        /*2db4*/ 	.word	0xffffffff


	//   ....[58]....
        /*2db8*/ 	.word	0xffffffff


	//   ....[59]....
        /*2dbc*/ 	.word	0xffffffff


	//   ....[60]....
        /*2dc0*/ 	.word	0xffffffff


	//   ....[61]....
        /*2dc4*/ 	.word	0xffffffff


	//   ....[62]....
        /*2dc8*/ 	.word	0xffffffff


	//   ....[63]....
        /*2dcc*/ 	.word	0xffffffff


	//   ....[64]....
        /*2dd0*/ 	.word	0xffffffff


	//   ....[65]....
        /*2dd4*/ 	.word	0xffffffff


	//   ....[66]....
        /*2dd8*/ 	.word	0xffffffff


	//   ....[67]....
        /*2ddc*/ 	.word	0xffffffff


	//   ....[68]....
        /*2de0*/ 	.word	0xffffffff


	//   ....[69]....
        /*2de4*/ 	.word	0xffffffff


	//   ....[70]....
        /*2de8*/ 	.word	0xffffffff


	//   ....[71]....
        /*2dec*/ 	.word	0xffffffff


	//   ....[72]....
        /*2df0*/ 	.word	0xffffffff


	//   ....[73]....
        /*2df4*/ 	.word	0xffffffff


	//   ....[74]....
        /*2df8*/ 	.word	0xffffffff


	//   ....[75]....
        /*2dfc*/ 	.word	0xffffffff


	//   ....[76]....
        /*2e00*/ 	.word	0xffffffff


	//   ....[77]....
        /*2e04*/ 	.word	0xffffffff


	//   ....[78]....
        /*2e08*/ 	.word	0xffffffff


	//   ....[79]....
        /*2e0c*/ 	.word	0xffffffff


	//   ....[80]....
        /*2e10*/ 	.word	0xffffffff


	//   ....[81]....
        /*2e14*/ 	.word	0xffffffff


	//   ....[82]....
        /*2e18*/ 	.word	0xffffffff


	//   ....[83]....
        /*2e1c*/ 	.word	0xffffffff


	//   ....[84]....
        /*2e20*/ 	.word	0xffffffff


	//   ....[85]....
        /*2e24*/ 	.word	0xffffffff


	//   ....[86]....
        /*2e28*/ 	.word	0xffffffff


	//   ....[87]....
        /*2e2c*/ 	.word	0xffffffff


	//   ....[88]....
        /*2e30*/ 	.word	0xffffffff


	//   ....[89]....
        /*2e34*/ 	.word	0xffffffff


	//   ....[90]....
        /*2e38*/ 	.word	0xffffffff


	//   ....[91]....
        /*2e3c*/ 	.word	0xffffffff


	//   ....[92]....
        /*2e40*/ 	.word	0xffffffff


	//   ....[93]....
        /*2e44*/ 	.word	0xffffffff


	//   ....[94]....
        /*2e48*/ 	.word	0xffffffff


	//   ....[95]....
        /*2e4c*/ 	.word	0xffffffff


	//   ....[96]....
        /*2e50*/ 	.word	0xffffffff


	//   ....[97]....
        /*2e54*/ 	.word	0xffffffff


	//   ....[98]....
        /*2e58*/ 	.word	0xffffffff


	//   ....[99]....
        /*2e5c*/ 	.word	0xffffffff


	//   ....[100]....
        /*2e60*/ 	.word	0xffffffff


	//   ....[101]....
        /*2e64*/ 	.word	0xffffffff


	//   ....[102]....
        /*2e68*/ 	.word	0xffffffff


	//   ....[103]....
        /*2e6c*/ 	.word	0xffffffff


	//   ....[104]....
        /*2e70*/ 	.word	0xffffffff


	//   ....[105]....
        /*2e74*/ 	.word	0xffffffff


	//   ....[106]....
        /*2e78*/ 	.word	0xffffffff


	//   ....[107]....
        /*2e7c*/ 	.word	0xffffffff


	//   ....[108]....
        /*2e80*/ 	.word	0xffffffff


	//   ....[109]....
        /*2e84*/ 	.word	0xffffffff


	//   ....[110]....
        /*2e88*/ 	.word	0xffffffff


	//   ....[111]....
        /*2e8c*/ 	.word	0xffffffff


	//   ....[112]....
        /*2e90*/ 	.word	0xffffffff


	//   ....[113]....
        /*2e94*/ 	.word	0xffffffff


	//   ....[114]....
        /*2e98*/ 	.word	0xffffffff


	//   ....[115]....
        /*2e9c*/ 	.word	0xffffffff


	//   ....[116]....
        /*2ea0*/ 	.word	0xffffffff


	//   ....[117]....
        /*2ea4*/ 	.word	0xffffffff


	//   ....[118]....
        /*2ea8*/ 	.word	0xffffffff


	//   ....[119]....
        /*2eac*/ 	.word	0xffffffff


	//   ....[120]....
        /*2eb0*/ 	.word	0xffffffff


	//   ....[121]....
        /*2eb4*/ 	.word	0xffffffff


	//   ....[122]....
        /*2eb8*/ 	.word	0xffffffff


	//   ....[123]....
        /*2ebc*/ 	.word	0xffffffff


	//   ....[124]....
        /*2ec0*/ 	.word	0xffffffff


	//   ....[125]....
        /*2ec4*/ 	.word	0xffffffff


	//   ....[126]....
        /*2ec8*/ 	.word	0xffffffff


	//   ....[127]....
        /*2ecc*/ 	.word	0xffffffff


	//   ....[128]....
        /*2ed0*/ 	.word	0xffffffff


	//   ....[129]....
        /*2ed4*/ 	.word	0xffffffff


	//   ....[130]....
        /*2ed8*/ 	.word	0xffffffff


	//   ....[131]....
        /*2edc*/ 	.word	0xffffffff


	//   ....[132]....
        /*2ee0*/ 	.word	0xffffffff


	//   ....[133]....
        /*2ee4*/ 	.word	0xffffffff


	//   ....[134]....
        /*2ee8*/ 	.word	0xffffffff


	//   ....[135]....
        /*2eec*/ 	.word	0xffffffff


	//   ....[136]....
        /*2ef0*/ 	.word	0xffffffff


	//   ....[137]....
        /*2ef4*/ 	.word	0xffffffff


	//   ....[138]....
        /*2ef8*/ 	.word	0xffffffff


	//   ....[139]....
        /*2efc*/ 	.word	0xffffffff


	//   ....[140]....
        /*2f00*/ 	.word	0xffffffff


	//   ....[141]....
        /*2f04*/ 	.word	0xffffffff


	//   ....[142]....
        /*2f08*/ 	.word	0xffffffff


	//   ....[143]....
        /*2f0c*/ 	.word	0xffffffff


	//   ....[144]....
        /*2f10*/ 	.word	0xffffffff


	//   ....[145]....
        /*2f14*/ 	.word	0xffffffff


	//   ....[146]....
        /*2f18*/ 	.word	0xffffffff


	//   ....[147]....
        /*2f1c*/ 	.word	0xffffffff


	//   ....[148]....
        /*2f20*/ 	.word	0xffffffff


	//   ....[149]....
        /*2f24*/ 	.word	0xffffffff


	//   ....[150]....
        /*2f28*/ 	.word	0xffffffff


	//   ....[151]....
        /*2f2c*/ 	.word	0xffffffff


	//   ....[152]....
        /*2f30*/ 	.word	0xffffffff


	//   ....[153]....
        /*2f34*/ 	.word	0xffffffff


	//   ....[154]....
        /*2f38*/ 	.word	0xffffffff


	//   ....[155]....
        /*2f3c*/ 	.word	0xffffffff


	//   ....[156]....
        /*2f40*/ 	.word	0xffffffff


	//   ....[157]....
        /*2f44*/ 	.word	0xffffffff


	//   ....[158]....
        /*2f48*/ 	.word	0xffffffff


	//   ....[159]....
        /*2f4c*/ 	.word	0xffffffff


	//   ....[160]....
        /*2f50*/ 	.word	0xffffffff


	//   ....[161]....
        /*2f54*/ 	.word	0xffffffff


	//   ....[162]....
        /*2f58*/ 	.word	0xffffffff


	//   ....[163]....
        /*2f5c*/ 	.word	0xffffffff


	//   ....[164]....
        /*2f60*/ 	.word	0xffffffff


	//   ....[165]....
        /*2f64*/ 	.word	0xffffffff


	//   ....[166]....
        /*2f68*/ 	.word	0xffffffff


	//   ....[167]....
        /*2f6c*/ 	.word	0xffffffff


	//   ....[168]....
        /*2f70*/ 	.word	0xffffffff


	//   ....[169]....
        /*2f74*/ 	.word	0xffffffff


	//   ....[170]....
        /*2f78*/ 	.word	0xffffffff


	//   ....[171]....
        /*2f7c*/ 	.word	0xffffffff


	//   ....[172]....
        /*2f80*/ 	.word	0xffffffff


	//   ....[173]....
        /*2f84*/ 	.word	0xffffffff


	//   ....[174]....
        /*2f88*/ 	.word	0xffffffff


	//   ....[175]....
        /*2f8c*/ 	.word	0xffffffff


	//   ....[176]....
        /*2f90*/ 	.word	0xffffffff


	//   ....[177]....
        /*2f94*/ 	.word	0xffffffff


	//   ....[178]....
        /*2f98*/ 	.word	0xffffffff


	//   ....[179]....
        /*2f9c*/ 	.word	0xffffffff


	//   ....[180]....
        /*2fa0*/ 	.word	0xffffffff


	//   ....[181]....
        /*2fa4*/ 	.word	0xffffffff


	//   ....[182]....
        /*2fa8*/ 	.word	0xffffffff


	//   ....[183]....
        /*2fac*/ 	.word	0xffffffff


	//   ....[184]....
        /*2fb0*/ 	.word	0xffffffff


	//   ....[185]....
        /*2fb4*/ 	.word	0xffffffff


	//   ....[186]....
        /*2fb8*/ 	.word	0xffffffff


	//   ....[187]....
        /*2fbc*/ 	.word	0xffffffff


	//   ....[188]....
        /*2fc0*/ 	.word	0xffffffff


	//   ....[189]....
        /*2fc4*/ 	.word	0xffffffff


	//   ....[190]....
        /*2fc8*/ 	.word	0xffffffff


	//   ....[191]....
        /*2fcc*/ 	.word	0xffffffff


	//   ....[192]....
        /*2fd0*/ 	.word	0xffffffff


	//   ....[193]....
        /*2fd4*/ 	.word	0xffffffff


	//   ....[194]....
        /*2fd8*/ 	.word	0xffffffff


	//   ....[195]....
        /*2fdc*/ 	.word	0xffffffff


	//   ....[196]....
        /*2fe0*/ 	.word	0xffffffff


	//   ....[197]....
        /*2fe4*/ 	.word	0xffffffff


	//   ....[198]....
        /*2fe8*/ 	.word	0xffffffff


	//   ....[199]....
        /*2fec*/ 	.word	0xffffffff


	//   ....[200]....
        /*2ff0*/ 	.word	0xffffffff


	//   ....[201]....
        /*2ff4*/ 	.word	0xffffffff


	//   ....[202]....
        /*2ff8*/ 	.word	0xffffffff


	//   ....[203]....
        /*2ffc*/ 	.word	0xffffffff


	//   ....[204]....
        /*3000*/ 	.word	0xffffffff


	//   ....[205]....
        /*3004*/ 	.word	0xffffffff


	//   ....[206]....
        /*3008*/ 	.word	0xffffffff


	//   ....[207]....
        /*300c*/ 	.word	0xffffffff


	//   ....[208]....
        /*3010*/ 	.word	0xffffffff


	//   ....[209]....
        /*3014*/ 	.word	0xffffffff


	//   ....[210]....
        /*3018*/ 	.word	0xffffffff


	//   ....[211]....
        /*301c*/ 	.word	0xffffffff


	//   ....[212]....
        /*3020*/ 	.word	0xffffffff


	//   ....[213]....
        /*3024*/ 	.word	0xffffffff


	//   ....[214]....
        /*3028*/ 	.word	0xffffffff


	//   ....[215]....
        /*302c*/ 	.word	0xffffffff


	//   ....[216]....
        /*3030*/ 	.word	0xffffffff


	//   ....[217]....
        /*3034*/ 	.word	0xffffffff


	//   ....[218]....
        /*3038*/ 	.word	0xffffffff


	//   ....[219]....
        /*303c*/ 	.word	0xffffffff


	//   ....[220]....
        /*3040*/ 	.word	0xffffffff


	//   ....[221]....
        /*3044*/ 	.word	0xffffffff


	//   ....[222]....
        /*3048*/ 	.word	0xffffffff


	//   ....[223]....
        /*304c*/ 	.word	0xffffffff


	//   ....[224]....
        /*3050*/ 	.word	0xffffffff


	//   ....[225]....
        /*3054*/ 	.word	0xffffffff


	//   ....[226]....
        /*3058*/ 	.word	0xffffffff


	//   ....[227]....
        /*305c*/ 	.word	0xffffffff


	//   ....[228]....
        /*3060*/ 	.word	0xffffffff


	//   ....[229]....
        /*3064*/ 	.word	0xffffffff


	//   ....[230]....
        /*3068*/ 	.word	0xffffffff


	//   ....[231]....
        /*306c*/ 	.word	0xffffffff


	//   ....[232]....
        /*3070*/ 	.word	0xffffffff


	//   ....[233]....
        /*3074*/ 	.word	0xffffffff


	//   ....[234]....
        /*3078*/ 	.word	0xffffffff


	//   ....[235]....
        /*307c*/ 	.word	0xffffffff


	//   ....[236]....
        /*3080*/ 	.word	0xffffffff


	//   ....[237]....
        /*3084*/ 	.word	0xffffffff


	//   ....[238]....
        /*3088*/ 	.word	0xffffffff


	//   ....[239]....
        /*308c*/ 	.word	0xffffffff


	//   ....[240]....
        /*3090*/ 	.word	0xffffffff


	//   ....[241]....
        /*3094*/ 	.word	0xffffffff


	//   ....[242]....
        /*3098*/ 	.word	0xffffffff


	//   ....[243]....
        /*309c*/ 	.word	0xffffffff


	//   ....[244]....
        /*30a0*/ 	.word	0xffffffff


	//   ....[245]....
        /*30a4*/ 	.word	0xffffffff


	//   ....[246]....
        /*30a8*/ 	.word	0xffffffff


	//   ....[247]....
        /*30ac*/ 	.word	0xffffffff


	//   ....[248]....
        /*30b0*/ 	.word	0xffffffff


	//   ....[249]....
        /*30b4*/ 	.word	0xffffffff


	//   ....[250]....
        /*30b8*/ 	.word	0xffffffff


	//   ....[251]....
        /*30bc*/ 	.word	0xffffffff


	//   ....[252]....
        /*30c0*/ 	.word	0xffffffff


	//   ....[253]....
        /*30c4*/ 	.word	0xffffffff


	//   ....[254]....
        /*30c8*/ 	.word	0xffffffff


	//   ....[255]....
        /*30cc*/ 	.word	0xffffffff


	//   ....[0]....
        /*30d0*/ 	.word	0xffffffff


	//   ....[1]....
        /*30d4*/ 	.word	0xffffffff


	//   ....[2]....
        /*30d8*/ 	.word	0xffffffff


	//   ....[3]....
        /*30dc*/ 	.word	0xffffffff


	//   ....[4]....
        /*30e0*/ 	.word	0xffffffff


	//   ....[5]....
        /*30e4*/ 	.word	0xffffffff


	//   ....[6]....
        /*30e8*/ 	.word	0xffffffff


	//   ....[7]....
        /*30ec*/ 	.word	0xffffffff


	//   ....[8]....
        /*30f0*/ 	.word	0xffffffff


	//   ....[9]....
        /*30f4*/ 	.word	0xffffffff


	//   ....[10]....
        /*30f8*/ 	.word	0xffffffff


	//   ....[11]....
        /*30fc*/ 	.word	0xffffffff


	//   ....[12]....
        /*3100*/ 	.word	0xffffffff


	//   ....[13]....
        /*3104*/ 	.word	0xffffffff


	//   ....[14]....
        /*3108*/ 	.word	0xffffffff


	//   ....[15]....
        /*310c*/ 	.word	0xffffffff


	//   ....[16]....
        /*3110*/ 	.word	0xffffffff


	//   ....[17]....
        /*3114*/ 	.word	0xffffffff


	//   ....[18]....
        /*3118*/ 	.word	0xffffffff


	//   ....[19]....
        /*311c*/ 	.word	0xffffffff


	//   ....[20]....
        /*3120*/ 	.word	0xffffffff


	//   ....[21]....
        /*3124*/ 	.word	0xffffffff


	//   ....[22]....
        /*3128*/ 	.word	0xffffffff


	//   ....[23]....
        /*312c*/ 	.word	0xffffffff


	//   ....[24]....
        /*3130*/ 	.word	0xffffffff


	//   ....[25]....
        /*3134*/ 	.word	0xffffffff


	//   ....[26]....
        /*3138*/ 	.word	0xffffffff


	//   ....[27]....
        /*313c*/ 	.word	0xffffffff


	//   ....[28]....
        /*3140*/ 	.word	0xffffffff


	//   ....[29]....
        /*3144*/ 	.word	0xffffffff


	//   ....[30]....
        /*3148*/ 	.word	0xffffffff


	//   ....[31]....
        /*314c*/ 	.word	0xffffffff


	//   ....[32]....
        /*3150*/ 	.word	0xffffffff


	//   ....[33]....
        /*3154*/ 	.word	0xffffffff


	//   ....[34]....
        /*3158*/ 	.word	0xffffffff


	//   ....[35]....
        /*315c*/ 	.word	0xffffffff


	//   ....[36]....
        /*3160*/ 	.word	0xffffffff


	//   ....[37]....
        /*3164*/ 	.word	0xffffffff


	//   ....[38]....
        /*3168*/ 	.word	0xffffffff


	//   ....[39]....
        /*316c*/ 	.word	0xffffffff


	//   ....[40]....
        /*3170*/ 	.word	0xffffffff


	//   ....[41]....
        /*3174*/ 	.word	0xffffffff


	//   ....[42]....
        /*3178*/ 	.word	0xffffffff


	//   ....[43]....
        /*317c*/ 	.word	0xffffffff


	//   ....[44]....
        /*3180*/ 	.word	0xffffffff


	//   ....[45]....
        /*3184*/ 	.word	0xffffffff


	//   ....[46]....
        /*3188*/ 	.word	0xffffffff


	//   ....[47]....
        /*318c*/ 	.word	0xffffffff


	//   ....[48]....
        /*3190*/ 	.word	0xffffffff


	//   ....[49]....
        /*3194*/ 	.word	0xffffffff


	//   ....[50]....
        /*3198*/ 	.word	0xffffffff


	//   ....[51]....
        /*319c*/ 	.word	0xffffffff


	//   ....[52]....
        /*31a0*/ 	.word	0xffffffff


	//   ....[53]....
        /*31a4*/ 	.word	0xffffffff


	//   ....[54]....
        /*31a8*/ 	.word	0xffffffff


	//   ....[55]....
        /*31ac*/ 	.word	0xffffffff


	//   ....[56]....
        /*31b0*/ 	.word	0xffffffff


	//   ....[57]....
        /*31b4*/ 	.word	0xffffffff


	//   ....[58]....
        /*31b8*/ 	.word	0xffffffff


	//   ....[59]....
        /*31bc*/ 	.word	0xffffffff


	//   ....[60]....
        /*31c0*/ 	.word	0xffffffff


	//   ....[61]....
        /*31c4*/ 	.word	0xffffffff


	//   ....[62]....
        /*31c8*/ 	.word	0xffffffff


	//   ....[63]....
        /*31cc*/ 	.word	0xffffffff


	//   ....[64]....
        /*31d0*/ 	.word	0xffffffff


	//   ....[65]....
        /*31d4*/ 	.word	0xffffffff


	//   ....[66]....
        /*31d8*/ 	.word	0xffffffff


	//   ....[67]....
        /*31dc*/ 	.word	0xffffffff


	//   ....[68]....
        /*31e0*/ 	.word	0xffffffff


	//   ....[69]....
        /*31e4*/ 	.word	0xffffffff


	//   ....[70]....
        /*31e8*/ 	.word	0xffffffff


	//   ....[71]....
        /*31ec*/ 	.word	0xffffffff


	//   ....[72]....
        /*31f0*/ 	.word	0xffffffff


	//   ....[73]....
        /*31f4*/ 	.word	0xffffffff


	//   ....[74]....
        /*31f8*/ 	.word	0xffffffff


	//   ....[75]....
        /*31fc*/ 	.word	0xffffffff


	//   ....[76]....
        /*3200*/ 	.word	0xffffffff


	//   ....[77]....
        /*3204*/ 	.word	0xffffffff


	//   ....[78]....
        /*3208*/ 	.word	0xffffffff


	//   ....[79]....
        /*320c*/ 	.word	0xffffffff


	//   ....[80]....
        /*3210*/ 	.word	0xffffffff


	//   ....[81]....
        /*3214*/ 	.word	0xffffffff


	//   ....[82]....
        /*3218*/ 	.word	0xffffffff


	//   ....[83]....
        /*321c*/ 	.word	0xffffffff


	//   ....[84]....
        /*3220*/ 	.word	0xffffffff


	//   ....[85]....
        /*3224*/ 	.word	0xffffffff


	//   ....[86]....
        /*3228*/ 	.word	0xffffffff


	//   ....[87]....
        /*322c*/ 	.word	0xffffffff


	//   ....[88]....
        /*3230*/ 	.word	0xffffffff


	//   ....[89]....
        /*3234*/ 	.word	0xffffffff


	//   ....[90]....
        /*3238*/ 	.word	0xffffffff


	//   ....[91]....
        /*323c*/ 	.word	0xffffffff


	//   ....[92]....
        /*3240*/ 	.word	0xffffffff


	//   ....[93]....
        /*3244*/ 	.word	0xffffffff


	//   ....[94]....
        /*3248*/ 	.word	0xffffffff


	//   ....[95]....
        /*324c*/ 	.word	0xffffffff


	//   ....[96]....
        /*3250*/ 	.word	0xffffffff


	//   ....[97]....
        /*3254*/ 	.word	0xffffffff


	//   ....[98]....
        /*3258*/ 	.word	0xffffffff


	//   ....[99]....
        /*325c*/ 	.word	0xffffffff


	//   ....[100]....
        /*3260*/ 	.word	0xffffffff


	//   ....[101]....
        /*3264*/ 	.word	0xffffffff


	//   ....[102]....
        /*3268*/ 	.word	0xffffffff


	//   ....[103]....
        /*326c*/ 	.word	0xffffffff


	//   ....[104]....
        /*3270*/ 	.word	0xffffffff


	//   ....[105]....
        /*3274*/ 	.word	0xffffffff


	//   ....[106]....
        /*3278*/ 	.word	0xffffffff


	//   ....[107]....
        /*327c*/ 	.word	0xffffffff


	//   ....[108]....
        /*3280*/ 	.word	0xffffffff


	//   ....[109]....
        /*3284*/ 	.word	0xffffffff


	//   ....[110]....
        /*3288*/ 	.word	0xffffffff


	//   ....[111]....
        /*328c*/ 	.word	0xffffffff


	//   ....[112]....
        /*3290*/ 	.word	0xffffffff


	//   ....[113]....
        /*3294*/ 	.word	0xffffffff


	//   ....[114]....
        /*3298*/ 	.word	0xffffffff


	//   ....[115]....
        /*329c*/ 	.word	0xffffffff


	//   ....[116]....
        /*32a0*/ 	.word	0xffffffff


	//   ....[117]....
        /*32a4*/ 	.word	0xffffffff


	//   ....[118]....
        /*32a8*/ 	.word	0xffffffff


	//   ....[119]....
        /*32ac*/ 	.word	0xffffffff


	//   ....[120]....
        /*32b0*/ 	.word	0xffffffff


	//   ....[121]....
        /*32b4*/ 	.word	0xffffffff


	//   ....[122]....
        /*32b8*/ 	.word	0xffffffff


	//   ....[123]....
        /*32bc*/ 	.word	0xffffffff


	//   ....[124]....
        /*32c0*/ 	.word	0xffffffff


	//   ....[125]....
        /*32c4*/ 	.word	0xffffffff


	//   ....[126]....
        /*32c8*/ 	.word	0xffffffff


	//   ....[127]....
        /*32cc*/ 	.word	0xffffffff


	//   ....[128]....
        /*32d0*/ 	.word	0xffffffff


	//   ....[129]....
        /*32d4*/ 	.word	0xffffffff


	//   ....[130]....
        /*32d8*/ 	.word	0xffffffff


	//   ....[131]....
        /*32dc*/ 	.word	0xffffffff


	//   ....[132]....
        /*32e0*/ 	.word	0xffffffff


	//   ....[133]....
        /*32e4*/ 	.word	0xffffffff


	//   ....[134]....
        /*32e8*/ 	.word	0xffffffff


	//   ....[135]....
        /*32ec*/ 	.word	0xffffffff


	//   ....[136]....
        /*32f0*/ 	.word	0xffffffff


	//   ....[137]....
        /*32f4*/ 	.word	0xffffffff


	//   ....[138]....
        /*32f8*/ 	.word	0xffffffff


	//   ....[139]....
        /*32fc*/ 	.word	0xffffffff


	//   ....[140]....
        /*3300*/ 	.word	0xffffffff


	//   ....[141]....
        /*3304*/ 	.word	0xffffffff


	//   ....[142]....
        /*3308*/ 	.word	0xffffffff


	//   ....[143]....
        /*330c*/ 	.word	0xffffffff


	//   ....[144]....
        /*3310*/ 	.word	0xffffffff


	//   ....[145]....
        /*3314*/ 	.word	0xffffffff


	//   ....[146]....
        /*3318*/ 	.word	0xffffffff


	//   ....[147]....
        /*331c*/ 	.word	0xffffffff


	//   ....[148]....
        /*3320*/ 	.word	0xffffffff


	//   ....[149]....
        /*3324*/ 	.word	0xffffffff


	//   ....[150]....
        /*3328*/ 	.word	0xffffffff


	//   ....[151]....
        /*332c*/ 	.word	0xffffffff


	//   ....[152]....
        /*3330*/ 	.word	0xffffffff


	//   ....[153]....
        /*3334*/ 	.word	0xffffffff


	//   ....[154]....
        /*3338*/ 	.word	0xffffffff


	//   ....[155]....
        /*333c*/ 	.word	0xffffffff


	//   ....[156]....
        /*3340*/ 	.word	0xffffffff


	//   ....[157]....
        /*3344*/ 	.word	0xffffffff


	//   ....[158]....
        /*3348*/ 	.word	0xffffffff


	//   ....[159]....
        /*334c*/ 	.word	0xffffffff


	//   ....[160]....
        /*3350*/ 	.word	0xffffffff


	//   ....[161]....
        /*3354*/ 	.word	0xffffffff


	//   ....[162]....
        /*3358*/ 	.word	0xffffffff


	//   ....[163]....
        /*335c*/ 	.word	0xffffffff


	//   ....[164]....
        /*3360*/ 	.word	0xffffffff


	//   ....[165]....
        /*3364*/ 	.word	0xffffffff


	//   ....[166]....
        /*3368*/ 	.word	0xffffffff


	//   ....[167]....
        /*336c*/ 	.word	0xffffffff


	//   ....[168]....
        /*3370*/ 	.word	0xffffffff


	//   ....[169]....
        /*3374*/ 	.word	0xffffffff


	//   ....[170]....
        /*3378*/ 	.word	0xffffffff


	//   ....[171]....
        /*337c*/ 	.word	0xffffffff


	//   ....[172]....
        /*3380*/ 	.word	0xffffffff


	//   ....[173]....
        /*3384*/ 	.word	0xffffffff


	//   ....[174]....
        /*3388*/ 	.word	0xffffffff


	//   ....[175]....
        /*338c*/ 	.word	0xffffffff


	//   ....[176]....
        /*3390*/ 	.word	0xffffffff


	//   ....[177]....
        /*3394*/ 	.word	0xffffffff


	//   ....[178]....
        /*3398*/ 	.word	0xffffffff


	//   ....[179]....
        /*339c*/ 	.word	0xffffffff


	//   ....[180]....
        /*33a0*/ 	.word	0xffffffff


	//   ....[181]....
        /*33a4*/ 	.word	0xffffffff


	//   ....[182]....
        /*33a8*/ 	.word	0xffffffff


	//   ....[183]....
        /*33ac*/ 	.word	0xffffffff


	//   ....[184]....
        /*33b0*/ 	.word	0xffffffff


	//   ....[185]....
        /*33b4*/ 	.word	0xffffffff


	//   ....[186]....
        /*33b8*/ 	.word	0xffffffff


	//   ....[187]....
        /*33bc*/ 	.word	0xffffffff


	//   ....[188]....
        /*33c0*/ 	.word	0xffffffff


	//   ....[189]....
        /*33c4*/ 	.word	0xffffffff


	//   ....[190]....
        /*33c8*/ 	.word	0xffffffff


	//   ....[191]....
        /*33cc*/ 	.word	0xffffffff


	//   ....[192]....
        /*33d0*/ 	.word	0xffffffff


	//   ....[193]....
        /*33d4*/ 	.word	0xffffffff


	//   ....[194]....
        /*33d8*/ 	.word	0xffffffff


	//   ....[195]....
        /*33dc*/ 	.word	0xffffffff


	//   ....[196]....
        /*33e0*/ 	.word	0xffffffff


	//   ....[197]....
        /*33e4*/ 	.word	0xffffffff


	//   ....[198]....
        /*33e8*/ 	.word	0xffffffff


	//   ....[199]....
        /*33ec*/ 	.word	0xffffffff


	//   ....[200]....
        /*33f0*/ 	.word	0xffffffff


	//   ....[201]....
        /*33f4*/ 	.word	0xffffffff


	//   ....[202]....
        /*33f8*/ 	.word	0xffffffff


	//   ....[203]....
        /*33fc*/ 	.word	0xffffffff


	//   ....[204]....
        /*3400*/ 	.word	0xffffffff


	//   ....[205]....
        /*3404*/ 	.word	0xffffffff


	//   ....[206]....
        /*3408*/ 	.word	0xffffffff


	//   ....[207]....
        /*340c*/ 	.word	0xffffffff


	//   ....[208]....
        /*3410*/ 	.word	0xffffffff


	//   ....[209]....
        /*3414*/ 	.word	0xffffffff


	//   ....[210]....
        /*3418*/ 	.word	0xffffffff


	//   ....[211]....
        /*341c*/ 	.word	0xffffffff


	//   ....[212]....
        /*3420*/ 	.word	0xffffffff


	//   ....[213]....
        /*3424*/ 	.word	0xffffffff


	//   ....[214]....
        /*3428*/ 	.word	0xffffffff


	//   ....[215]....
        /*342c*/ 	.word	0xffffffff


	//   ....[216]....
        /*3430*/ 	.word	0xffffffff


	//   ....[217]....
        /*3434*/ 	.word	0xffffffff


	//   ....[218]....
        /*3438*/ 	.word	0xffffffff


	//   ....[219]....
        /*343c*/ 	.word	0xffffffff


	//   ....[220]....
        /*3440*/ 	.word	0xffffffff


	//   ....[221]....
        /*3444*/ 	.word	0xffffffff


	//   ....[222]....
        /*3448*/ 	.word	0xffffffff


	//   ....[223]....
        /*344c*/ 	.word	0xffffffff


	//   ....[224]....
        /*3450*/ 	.word	0xffffffff


	//   ....[225]....
        /*3454*/ 	.word	0xffffffff


	//   ....[226]....
        /*3458*/ 	.word	0xffffffff


	//   ....[227]....
        /*345c*/ 	.word	0xffffffff


	//   ....[228]....
        /*3460*/ 	.word	0xffffffff


	//   ....[229]....
        /*3464*/ 	.word	0xffffffff


	//   ....[230]....
        /*3468*/ 	.word	0xffffffff


	//   ....[231]....
        /*346c*/ 	.word	0xffffffff


	//   ....[232]....
        /*3470*/ 	.word	0xffffffff


	//   ....[233]....
        /*3474*/ 	.word	0xffffffff


	//   ....[234]....
        /*3478*/ 	.word	0xffffffff


	//   ....[235]....
        /*347c*/ 	.word	0xffffffff


	//   ....[236]....
        /*3480*/ 	.word	0xffffffff


	//   ....[237]....
        /*3484*/ 	.word	0xffffffff


	//   ....[238]....
        /*3488*/ 	.word	0xffffffff


	//   ....[239]....
        /*348c*/ 	.word	0xffffffff


	//   ....[240]....
        /*3490*/ 	.word	0xffffffff


	//   ....[241]....
        /*3494*/ 	.word	0xffffffff


	//   ....[242]....
        /*3498*/ 	.word	0xffffffff


	//   ....[243]....
        /*349c*/ 	.word	0xffffffff


	//   ....[244]....
        /*34a0*/ 	.word	0xffffffff


	//   ....[245]....
        /*34a4*/ 	.word	0xffffffff


	//   ....[246]....
        /*34a8*/ 	.word	0xffffffff


	//   ....[247]....
        /*34ac*/ 	.word	0xffffffff


	//   ....[248]....
        /*34b0*/ 	.word	0xffffffff


	//   ....[249]....
        /*34b4*/ 	.word	0xffffffff


	//   ....[250]....
        /*34b8*/ 	.word	0xffffffff


	//   ....[251]....
        /*34bc*/ 	.word	0xffffffff


	//   ....[252]....
        /*34c0*/ 	.word	0xffffffff


	//   ....[253]....
        /*34c4*/ 	.word	0xffffffff


	//   ....[254]....
        /*34c8*/ 	.word	0xffffffff


	//----- nvinfo : EIATTR_COOP_GROUP_INSTR_OFFSETS
	.align		4
.L_39:
        /*34cc*/ 	.byte	0x04, 0x28
        /*34ce*/ 	.short	(.L_41 - .L_40)


	//   ....[0]....
.L_40:
        /*34d0*/ 	.word	0x000999e0


	//   ....[1]....
        /*34d4*/ 	.word	0x00099a00


	//   ....[2]....
        /*34d8*/ 	.word	0x00099ae0


	//   ....[3]....
        /*34dc*/ 	.word	0x00099b00


	//   ....[4]....
        /*34e0*/ 	.word	0x00099ba0


	//   ....[5]....
        /*34e4*/ 	.word	0x00099bc0


	//   ....[6]....
        /*34e8*/ 	.word	0x00099c40


	//   ....[7]....
        /*34ec*/ 	.word	0x00099c60


	//   ....[8]....
        /*34f0*/ 	.word	0x00099cc0


	//   ....[9]....
        /*34f4*/ 	.word	0x00099ce0


	//   ....[10]....
        /*34f8*/ 	.word	0x00099da0


	//   ....[11]....
        /*34fc*/ 	.word	0x00099dc0


	//   ....[12]....
        /*3500*/ 	.word	0x00099de0


	//   ....[13]....
        /*3504*/ 	.word	0x00099e00


	//   ....[14]....
        /*3508*/ 	.word	0x00099e20


	//   ....[15]....
        /*350c*/ 	.word	0x00099ec0


	//   ....[16]....
        /*3510*/ 	.word	0x00099f40


	//   ....[17]....
        /*3514*/ 	.word	0x00099f60


	//   ....[18]....
        /*3518*/ 	.word	0x00099fc0


	//   ....[19]....
        /*351c*/ 	.word	0x0009a000


	//   ....[20]....
        /*3520*/ 	.word	0x0009a080


	//   ....[21]....
        /*3524*/ 	.word	0x0009a0a0


	//   ....[22]....
        /*3528*/ 	.word	0x0009a100


	//   ....[23]....
        /*352c*/ 	.word	0x0009a140


	//   ....[24]....
        /*3530*/ 	.word	0x0009a240


	//   ....[25]....
        /*3534*/ 	.word	0x0009a260


	//   ....[26]....
        /*3538*/ 	.word	0x0009a280


	//   ....[27]....
        /*353c*/ 	.word	0x0009a2a0


	//   ....[28]....
        /*3540*/ 	.word	0x0009a2c0


	//   ....[29]....
        /*3544*/ 	.word	0x0009a2e0


	//   ....[30]....
        /*3548*/ 	.word	0x0009a380


	//   ....[31]....
        /*354c*/ 	.word	0x0009a3c0


	//   ....[32]....
        /*3550*/ 	.word	0x0009a440


	//   ....[33]....
        /*3554*/ 	.word	0x0009a460


	//   ....[34]....
        /*3558*/ 	.word	0x0009a4c0


	//   ....[35]....
        /*355c*/ 	.word	0x0009a500


	//   ....[36]....
        /*3560*/ 	.word	0x0009a580


	//   ....[37]....
        /*3564*/ 	.word	0x0009a5a0


	//   ....[38]....
        /*3568*/ 	.word	0x0009a600


	//   ....[39]....
        /*356c*/ 	.word	0x0009a640


	//   ....[40]....
        /*3570*/ 	.word	0x0009a6c0


	//   ....[41]....
        /*3574*/ 	.word	0x0009a6e0


	//   ....[42]....
        /*3578*/ 	.word	0x0009a740


	//   ....[43]....
        /*357c*/ 	.word	0x0009a760


	//   ....[44]....
        /*3580*/ 	.word	0x0009a780


	//   ....[45]....
        /*3584*/ 	.word	0x0009a800


	//   ....[46]....
        /*3588*/ 	.word	0x0009a840


	//   ....[47]....
        /*358c*/ 	.word	0x0009a8c0


	//   ....[48]....
        /*3590*/ 	.word	0x0009a940


	//   ....[49]....
        /*3594*/ 	.word	0x0009a960


	//   ....[50]....
        /*3598*/ 	.word	0x0009a9c0


	//   ....[51]....
        /*359c*/ 	.word	0x0009aa00


	//   ....[52]....
        /*35a0*/ 	.word	0x0009aa80


	//   ....[53]....
        /*35a4*/ 	.word	0x0009aaa0


	//   ....[54]....
        /*35a8*/ 	.word	0x0009ab00


	//   ....[55]....
        /*35ac*/ 	.word	0x0009ab40


	//   ....[56]....
        /*35b0*/ 	.word	0x0009ac40


	//   ....[57]....
        /*35b4*/ 	.word	0x0009ac60


	//   ....[58]....
        /*35b8*/ 	.word	0x0009ac80


	//   ....[59]....
        /*35bc*/ 	.word	0x0009aca0


	//   ....[60]....
        /*35c0*/ 	.word	0x0009acc0


	//   ....[61]....
        /*35c4*/ 	.word	0x0009ace0


	//   ....[62]....
        /*35c8*/ 	.word	0x0009ad80


	//   ....[63]....
        /*35cc*/ 	.word	0x0009adc0


	//   ....[64]....
        /*35d0*/ 	.word	0x0009ae40


	//   ....[65]....
        /*35d4*/ 	.word	0x0009ae60


	//   ....[66]....
        /*35d8*/ 	.word	0x0009aec0


	//   ....[67]....
        /*35dc*/ 	.word	0x0009af00


	//   ....[68]....
        /*35e0*/ 	.word	0x0009af80


	//   ....[69]....
        /*35e4*/ 	.word	0x0009afa0


	//   ....[70]....
        /*35e8*/ 	.word	0x0009b000


	//   ....[71]....
        /*35ec*/ 	.word	0x0009b040


	//   ....[72]....
        /*35f0*/ 	.word	0x0009b0c0


	//   ....[73]....
        /*35f4*/ 	.word	0x0009b0e0


	//   ....[74]....
        /*35f8*/ 	.word	0x0009b140


	//   ....[75]....
        /*35fc*/ 	.word	0x0009b160


	//   ....[76]....
        /*3600*/ 	.word	0x0009b180


	//   ....[77]....
        /*3604*/ 	.word	0x0009b200


	//   ....[78]....
        /*3608*/ 	.word	0x0009b240


	//   ....[79]....
        /*360c*/ 	.word	0x0009b2c0


	//   ....[80]....
        /*3610*/ 	.word	0x0009b340


	//   ....[81]....
        /*3614*/ 	.word	0x0009b360


	//   ....[82]....
        /*3618*/ 	.word	0x0009b3c0


	//   ....[83]....
        /*361c*/ 	.word	0x0009b400


	//   ....[84]....
        /*3620*/ 	.word	0x0009b480


	//   ....[85]....
        /*3624*/ 	.word	0x0009b4a0


	//   ....[86]....
        /*3628*/ 	.word	0x0009b500


	//   ....[87]....
        /*362c*/ 	.word	0x0009b540


	//   ....[88]....
        /*3630*/ 	.word	0x0009b5e0


	//   ....[89]....
        /*3634*/ 	.word	0x0009b600


	//   ....[90]....
        /*3638*/ 	.word	0x0009b660


	//   ....[91]....
        /*363c*/ 	.word	0x0009b680


	//   ....[92]....
        /*3640*/ 	.word	0x0009b6a0


	//   ....[93]....
        /*3644*/ 	.word	0x0009b6f0


	//   ....[94]....
        /*3648*/ 	.word	0x0009b780


	//   ....[95]....
        /*364c*/ 	.word	0x0009b7c0


	//   ....[96]....
        /*3650*/ 	.word	0x0009b840


	//   ....[97]....
        /*3654*/ 	.word	0x0009b860


	//   ....[98]....
        /*3658*/ 	.word	0x0009b8c0


	//   ....[99]....
        /*365c*/ 	.word	0x0009b900


	//   ....[100]....
        /*3660*/ 	.word	0x0009b980


	//   ....[101]....
        /*3664*/ 	.word	0x0009b9a0


	//   ....[102]....
        /*3668*/ 	.word	0x0009ba00


	//   ....[103]....
        /*366c*/ 	.word	0x0009ba40


	//   ....[104]....
        /*3670*/ 	.word	0x0009bac0


	//   ....[105]....
        /*3674*/ 	.word	0x0009bae0


	//   ....[106]....
        /*3678*/ 	.word	0x0009bb40


	//   ....[107]....
        /*367c*/ 	.word	0x0009bb60


	//   ....[108]....
        /*3680*/ 	.word	0x0009bb80


	//   ....[109]....
        /*3684*/ 	.word	0x0009bc00


	//   ....[110]....
        /*3688*/ 	.word	0x0009bc40


	//   ....[111]....
        /*368c*/ 	.word	0x0009bcc0


	//   ....[112]....
        /*3690*/ 	.word	0x0009bd40


	//   ....[113]....
        /*3694*/ 	.word	0x0009bd60


	//   ....[114]....
        /*3698*/ 	.word	0x0009bdc0


	//   ....[115]....
        /*369c*/ 	.word	0x0009be00


	//   ....[116]....
        /*36a0*/ 	.word	0x0009be80


	//   ....[117]....
        /*36a4*/ 	.word	0x0009bea0


	//   ....[118]....
        /*36a8*/ 	.word	0x0009bf00


	//   ....[119]....
        /*36ac*/ 	.word	0x0009bf40


	//   ....[120]....
        /*36b0*/ 	.word	0x0009bfc0


	//   ....[121]....
        /*36b4*/ 	.word	0x0009bfe0


	//   ....[122]....
        /*36b8*/ 	.word	0x0009c060


	//   ....[123]....
        /*36bc*/ 	.word	0x0009c080


	//   ....[124]....
        /*36c0*/ 	.word	0x0009c0a0


	//   ....[125]....
        /*36c4*/ 	.word	0x0009c100


	//   ....[126]....
        /*36c8*/ 	.word	0x0009c180


	//   ....[127]....
        /*36cc*/ 	.word	0x0009c1c0


	//   ....[128]....
        /*36d0*/ 	.word	0x0009c240


	//   ....[129]....
        /*36d4*/ 	.word	0x0009c260


	//   ....[130]....
        /*36d8*/ 	.word	0x0009c2c0


	//   ....[131]....
        /*36dc*/ 	.word	0x0009c300


	//   ....[132]....
        /*36e0*/ 	.word	0x0009c380


	//   ....[133]....
        /*36e4*/ 	.word	0x0009c3a0


	//   ....[134]....
        /*36e8*/ 	.word	0x0009c400


	//   ....[135]....
        /*36ec*/ 	.word	0x0009c440


	//   ....[136]....
        /*36f0*/ 	.word	0x0009c4c0


	//   ....[137]....
        /*36f4*/ 	.word	0x0009c4e0


	//   ....[138]....
        /*36f8*/ 	.word	0x0009c540


	//   ....[139]....
        /*36fc*/ 	.word	0x0009c560


	//   ....[140]....
        /*3700*/ 	.word	0x0009c580


	//   ....[141]....
        /*3704*/ 	.word	0x0009c600


	//   ....[142]....
        /*3708*/ 	.word	0x0009c640


	//   ....[143]....
        /*370c*/ 	.word	0x0009c6c0


	//   ....[144]....
        /*3710*/ 	.word	0x0009c740


	//   ....[145]....
        /*3714*/ 	.word	0x0009c760


	//   ....[146]....
        /*3718*/ 	.word	0x0009c7c0


	//   ....[147]....
        /*371c*/ 	.word	0x0009c800


	//   ....[148]....
        /*3720*/ 	.word	0x0009c880


	//   ....[149]....
        /*3724*/ 	.word	0x0009c8a0


	//   ....[150]....
        /*3728*/ 	.word	0x0009c900


	//   ....[151]....
        /*372c*/ 	.word	0x0009c940


	//   ....[152]....
        /*3730*/ 	.word	0x0009c9c0


	//   ....[153]....
        /*3734*/ 	.word	0x0009c9e0


	//   ....[154]....
        /*3738*/ 	.word	0x0009ca60


	//   ....[155]....
        /*373c*/ 	.word	0x0009ca80


	//   ....[156]....
        /*3740*/ 	.word	0x0009cac0


	//   ....[157]....
        /*3744*/ 	.word	0x0009cae0


	//   ....[158]....
        /*3748*/ 	.word	0x0009cba0


	//   ....[159]....
        /*374c*/ 	.word	0x0009cbc0


	//   ....[160]....
        /*3750*/ 	.word	0x0009cc40


	//   ....[161]....
        /*3754*/ 	.word	0x0009cc60


	//   ....[162]....
        /*3758*/ 	.word	0x0009cce0


	//   ....[163]....
        /*375c*/ 	.word	0x0009cd00


	//   ....[164]....
        /*3760*/ 	.word	0x0009cd80


	//   ....[165]....
        /*3764*/ 	.word	0x0009cda0


	//   ....[166]....
        /*3768*/ 	.word	0x0009ce20


	//   ....[167]....
        /*376c*/ 	.word	0x0009ce40


	//   ....[168]....
        /*3770*/ 	.word	0x0009cec0


	//   ....[169]....
        /*3774*/ 	.word	0x0009cee0


	//   ....[170]....
        /*3778*/ 	.word	0x0009cf40


	//   ....[171]....
        /*377c*/ 	.word	0x0009cf60


	//   ....[172]....
        /*3780*/ 	.word	0x0009cfe0


	//   ....[173]....
        /*3784*/ 	.word	0x0009d050


	//   ....[174]....
        /*3788*/ 	.word	0x0009d0c0


	//   ....[175]....
        /*378c*/ 	.word	0x0009d0e0


	//   ....[176]....
        /*3790*/ 	.word	0x0009d140


	//   ....[177]....
        /*3794*/ 	.word	0x0009d160


	//   ....[178]....
        /*3798*/ 	.word	0x0009d1e0


	//   ....[179]....
        /*379c*/ 	.word	0x0009d200


	//   ....[180]....
        /*37a0*/ 	.word	0x0009d280


	//   ....[181]....
        /*37a4*/ 	.word	0x0009d2a0


	//   ....[182]....
        /*37a8*/ 	.word	0x0009d320


	//   ....[183]....
        /*37ac*/ 	.word	0x0009d340


	//   ....[184]....
        /*37b0*/ 	.word	0x0009d3c0


	//   ....[185]....
        /*37b4*/ 	.word	0x0009d3e0


	//   ....[186]....
        /*37b8*/ 	.word	0x0009d460


	//   ....[187]....
        /*37bc*/ 	.word	0x0009d480


	//   ....[188]....
        /*37c0*/ 	.word	0x0009d520


	//   ....[189]....
        /*37c4*/ 	.word	0x0009d540


	//   ....[190]....
        /*37c8*/ 	.word	0x0009d580


	//   ....[191]....
        /*37cc*/ 	.word	0x0009d5c0


	//   ....[192]....
        /*37d0*/ 	.word	0x0009d640


	//   ....[193]....
        /*37d4*/ 	.word	0x0009d660


	//   ....[194]....
        /*37d8*/ 	.word	0x0009d6c0


	//   ....[195]....
        /*37dc*/ 	.word	0x0009d700


	//   ....[196]....
        /*37e0*/ 	.word	0x0009d780


	//   ....[197]....
        /*37e4*/ 	.word	0x0009d7a0


	//   ....[198]....
        /*37e8*/ 	.word	0x0009d800


	//   ....[199]....
        /*37ec*/ 	.word	0x0009d840


	//   ....[200]....
        /*37f0*/ 	.word	0x0009d8c0


	//   ....[201]....
        /*37f4*/ 	.word	0x0009d8e0


	//   ....[202]....
        /*37f8*/ 	.word	0x0009d940


	//   ....[203]....
        /*37fc*/ 	.word	0x0009d960


	//   ....[204]....
        /*3800*/ 	.word	0x0009d980


	//   ....[205]....
        /*3804*/ 	.word	0x0009da00


	//   ....[206]....
        /*3808*/ 	.word	0x0009da40


	//   ....[207]....
        /*380c*/ 	.word	0x0009dac0


	//   ....[208]....
        /*3810*/ 	.word	0x0009db40


	//   ....[209]....
        /*3814*/ 	.word	0x0009db60


	//   ....[210]....
        /*3818*/ 	.word	0x0009dbc0


	//   ....[211]....
        /*381c*/ 	.word	0x0009dc00


	//   ....[212]....
        /*3820*/ 	.word	0x0009dc80


	//   ....[213]....
        /*3824*/ 	.word	0x0009dca0


	//   ....[214]....
        /*3828*/ 	.word	0x0009dd00


	//   ....[215]....
        /*382c*/ 	.word	0x0009dd40


	//   ....[216]....
        /*3830*/ 	.word	0x0009ddc0


	//   ....[217]....
        /*3834*/ 	.word	0x0009dde0


	//   ....[218]....
        /*3838*/ 	.word	0x0009de60


	//   ....[219]....
        /*383c*/ 	.word	0x0009de80


	//   ....[220]....
        /*3840*/ 	.word	0x0009dea0


	//   ....[221]....
        /*3844*/ 	.word	0x0009df50


	//   ....[222]....
        /*3848*/ 	.word	0x0009dfa0


	//   ....[223]....
        /*384c*/ 	.word	0x0009dfc0


	//   ....[224]....
        /*3850*/ 	.word	0x0009e020


	//   ....[225]....
        /*3854*/ 	.word	0x0009e040


	//   ....[226]....
        /*3858*/ 	.word	0x0009e0c0


	//   ....[227]....
        /*385c*/ 	.word	0x0009e0e0


	//   ....[228]....
        /*3860*/ 	.word	0x0009e160


	//   ....[229]....
        /*3864*/ 	.word	0x0009e180


	//   ....[230]....
        /*3868*/ 	.word	0x0009e200


	//   ....[231]....
        /*386c*/ 	.word	0x0009e220


	//   ....[232]....
        /*3870*/ 	.word	0x0009e2a0


	//   ....[233]....
        /*3874*/ 	.word	0x0009e2c0


	//   ....[234]....
        /*3878*/ 	.word	0x0009e340


	//   ....[235]....
        /*387c*/ 	.word	0x0009e360


	//   ....[236]....
        /*3880*/ 	.word	0x0009e3e0


	//   ....[237]....
        /*3884*/ 	.word	0x0009e450


	//   ....[238]....
        /*3888*/ 	.word	0x0009e490


	//   ....[239]....
        /*388c*/ 	.word	0x0009e4b0


	//   ....[240]....
        /*3890*/ 	.word	0x0009e520


	//   ....[241]....
        /*3894*/ 	.word	0x0009e540


	//   ....[242]....
        /*3898*/ 	.word	0x0009e5c0


	//   ....[243]....
        /*389c*/ 	.word	0x0009e5e0


	//   ....[244]....
        /*38a0*/ 	.word	0x0009e660


	//   ....[245]....
        /*38a4*/ 	.word	0x0009e680


	//   ....[246]....
        /*38a8*/ 	.word	0x0009e700


	//   ....[247]....
        /*38ac*/ 	.word	0x0009e720


	//   ....[248]....
        /*38b0*/ 	.word	0x0009e7a0


	//   ....[249]....
        /*38b4*/ 	.word	0x0009e7c0


	//   ....[250]....
        /*38b8*/ 	.word	0x0009e840


	//   ....[251]....
        /*38bc*/ 	.word	0x0009e860


	//   ....[252]....
        /*38c0*/ 	.word	0x0009e900


	//   ....[253]....
        /*38c4*/ 	.word	0x0009e920


	//   ....[254]....
        /*38c8*/ 	.word	0x0009e980


	//   ....[255]....
        /*38cc*/ 	.word	0x0009e9a0


	//   ....[0]....
        /*38d0*/ 	.word	0x0009ea20


	//   ....[1]....
        /*38d4*/ 	.word	0x0009ea40


	//   ....[2]....
        /*38d8*/ 	.word	0x0009eac0


	//   ....[3]....
        /*38dc*/ 	.word	0x0009eae0


	//   ....[4]....
        /*38e0*/ 	.word	0x0009eb60


	//   ....[5]....
        /*38e4*/ 	.word	0x0009eb80


	//   ....[6]....
        /*38e8*/ 	.word	0x0009ec00


	//   ....[7]....
        /*38ec*/ 	.word	0x0009ec20


	//   ....[8]....
        /*38f0*/ 	.word	0x0009eca0


	//   ....[9]....
        /*38f4*/ 	.word	0x0009ecc0


	//   ....[10]....
        /*38f8*/ 	.word	0x0009ed40


	//   ....[11]....
        /*38fc*/ 	.word	0x0009ed60


	//   ....[12]....
        /*3900*/ 	.word	0x0009edc0


	//   ....[13]....
        /*3904*/ 	.word	0x0009ee30


	//   ....[14]....
        /*3908*/ 	.word	0x0009ee80


	//   ....[15]....
        /*390c*/ 	.word	0x0009eea0


	//   ....[16]....
        /*3910*/ 	.word	0x0009ef20


	//   ....[17]....
        /*3914*/ 	.word	0x0009ef40


	//   ....[18]....
        /*3918*/ 	.word	0x0009efc0


	//   ....[19]....
        /*391c*/ 	.word	0x0009efe0


	//   ....[20]....
        /*3920*/ 	.word	0x0009f060


	//   ....[21]....
        /*3924*/ 	.word	0x0009f080


	//   ....[22]....
        /*3928*/ 	.word	0x0009f100


	//   ....[23]....
        /*392c*/ 	.word	0x0009f120


	//   ....[24]....
        /*3930*/ 	.word	0x0009f1a0


	//   ....[25]....
        /*3934*/ 	.word	0x0009f1c0


	//   ....[26]....
        /*3938*/ 	.word	0x0009f240


	//   ....[27]....
        /*393c*/ 	.word	0x0009f260


	//   ....[28]....
        /*3940*/ 	.word	0x0009f2c0


	//   ....[29]....
        /*3944*/ 	.word	0x0009f330


	//   ....[30]....
        /*3948*/ 	.word	0x0009f380


	//   ....[31]....
        /*394c*/ 	.word	0x0009f3a0


	//   ....[32]....
        /*3950*/ 	.word	0x0009f420


	//   ....[33]....
        /*3954*/ 	.word	0x0009f440


	//   ....[34]....
        /*3958*/ 	.word	0x0009f4c0


	//   ....[35]....
        /*395c*/ 	.word	0x0009f4e0


	//   ....[36]....
        /*3960*/ 	.word	0x0009f560


	//   ....[37]....
        /*3964*/ 	.word	0x0009f580


	//   ....[38]....
        /*3968*/ 	.word	0x0009f600


	//   ....[39]....
        /*396c*/ 	.word	0x0009f620


	//   ....[40]....
        /*3970*/ 	.word	0x0009f6a0


	//   ....[41]....
        /*3974*/ 	.word	0x0009f6c0


	//   ....[42]....
        /*3978*/ 	.word	0x0009f740


	//   ....[43]....
        /*397c*/ 	.word	0x0009f760


	//   ....[44]....
        /*3980*/ 	.word	0x0009f7c0


	//   ....[45]....
        /*3984*/ 	.word	0x0009f830


	//   ....[46]....
        /*3988*/ 	.word	0x0009f880


	//   ....[47]....
        /*398c*/ 	.word	0x0009f8a0


	//   ....[48]....
        /*3990*/ 	.word	0x0009f920


	//   ....[49]....
        /*3994*/ 	.word	0x0009f940


	//   ....[50]....
        /*3998*/ 	.word	0x0009f9c0


	//   ....[51]....
        /*399c*/ 	.word	0x0009f9e0


	//   ....[52]....
        /*39a0*/ 	.word	0x0009fa60


	//   ....[53]....
        /*39a4*/ 	.word	0x0009fa80


	//   ....[54]....
        /*39a8*/ 	.word	0x0009fb00


	//   ....[55]....
        /*39ac*/ 	.word	0x0009fb20


	//   ....[56]....
        /*39b0*/ 	.word	0x0009fba0


	//   ....[57]....
        /*39b4*/ 	.word	0x0009fbc0


	//   ....[58]....
        /*39b8*/ 	.word	0x0009fc40


	//   ....[59]....
        /*39bc*/ 	.word	0x0009fc60


	//   ....[60]....
        /*39c0*/ 	.word	0x0009fce0


	//   ....[61]....
        /*39c4*/ 	.word	0x0009fd00


	//   ....[62]....
        /*39c8*/ 	.word	0x0009fd80


	//   ....[63]....
        /*39cc*/ 	.word	0x0009fda0


	//   ....[64]....
        /*39d0*/ 	.word	0x0009fe20


	//   ....[65]....
        /*39d4*/ 	.word	0x0009fe40


	//   ....[66]....
        /*39d8*/ 	.word	0x0009fec0


	//   ....[67]....
        /*39dc*/ 	.word	0x0009fee0


	//   ....[68]....
        /*39e0*/ 	.word	0x0009ff60


	//   ....[69]....
        /*39e4*/ 	.word	0x0009ff80


	//   ....[70]....
        /*39e8*/ 	.word	0x000a0000


	//   ....[71]....
        /*39ec*/ 	.word	0x000a0020


	//   ....[72]....
        /*39f0*/ 	.word	0x000a00a0


	//   ....[73]....
        /*39f4*/ 	.word	0x000a00c0


	//   ....[74]....
        /*39f8*/ 	.word	0x000a0140


	//   ....[75]....
        /*39fc*/ 	.word	0x000a0160


	//   ....[76]....
        /*3a00*/ 	.word	0x000a01e0


	//   ....[77]....
        /*3a04*/ 	.word	0x000a0200


	//   ....[78]....
        /*3a08*/ 	.word	0x000a0280


	//   ....[79]....
        /*3a0c*/ 	.word	0x000a02a0


	//   ....[80]....
        /*3a10*/ 	.word	0x000a0320


	//   ....[81]....
        /*3a14*/ 	.word	0x000a0340


	//   ....[82]....
        /*3a18*/ 	.word	0x000a03c0


	//   ....[83]....
        /*3a1c*/ 	.word	0x000a03e0


	//   ....[84]....
        /*3a20*/ 	.word	0x000a0460


	//   ....[85]....
        /*3a24*/ 	.word	0x000a0480


	//   ....[86]....
        /*3a28*/ 	.word	0x000a0500


	//   ....[87]....
        /*3a2c*/ 	.word	0x000a0520


	//   ....[88]....
        /*3a30*/ 	.word	0x000a05a0


	//   ....[89]....
        /*3a34*/ 	.word	0x000a05c0


	//   ....[90]....
        /*3a38*/ 	.word	0x000a0640


	//   ....[91]....
        /*3a3c*/ 	.word	0x000a0660


	//   ....[92]....
        /*3a40*/ 	.word	0x000a06e0


	//   ....[93]....
        /*3a44*/ 	.word	0x000a0700


	//   ....[94]....
        /*3a48*/ 	.word	0x000a0780


	//   ....[95]....
        /*3a4c*/ 	.word	0x000a07a0


	//   ....[96]....
        /*3a50*/ 	.word	0x000a0820


	//   ....[97]....
        /*3a54*/ 	.word	0x000a0840


	//   ....[98]....
        /*3a58*/ 	.word	0x000a08c0


	//   ....[99]....
        /*3a5c*/ 	.word	0x000a08e0


	//   ....[100]....
        /*3a60*/ 	.word	0x000a0960


	//   ....[101]....
        /*3a64*/ 	.word	0x000a0980


	//   ....[102]....
        /*3a68*/ 	.word	0x000a0a00


	//   ....[103]....
        /*3a6c*/ 	.word	0x000a0a20


	//   ....[104]....
        /*3a70*/ 	.word	0x000a0aa0


	//   ....[105]....
        /*3a74*/ 	.word	0x000a0ac0


	//   ....[106]....
        /*3a78*/ 	.word	0x000a0b40


	//   ....[107]....
        /*3a7c*/ 	.word	0x000a0b60


	//   ....[108]....
        /*3a80*/ 	.word	0x000a0be0


	//   ....[109]....
        /*3a84*/ 	.word	0x000a0c00


	//   ....[110]....
        /*3a88*/ 	.word	0x000a0c80


	//   ....[111]....
        /*3a8c*/ 	.word	0x000a0ca0


	//   ....[112]....
        /*3a90*/ 	.word	0x000a0d20


	//   ....[113]....
        /*3a94*/ 	.word	0x000a0d40


	//   ....[114]....
        /*3a98*/ 	.word	0x000a0dc0


	//   ....[115]....
        /*3a9c*/ 	.word	0x000a0de0


	//   ....[116]....
        /*3aa0*/ 	.word	0x000a0e60


	//   ....[117]....
        /*3aa4*/ 	.word	0x000a0e80


	//   ....[118]....
        /*3aa8*/ 	.word	0x000a0f00


	//   ....[119]....
        /*3aac*/ 	.word	0x000a0f20


	//   ....[120]....
        /*3ab0*/ 	.word	0x000a0fa0


	//   ....[121]....
        /*3ab4*/ 	.word	0x000a0fc0


	//   ....[122]....
        /*3ab8*/ 	.word	0x000a1040


	//   ....[123]....
        /*3abc*/ 	.word	0x000a1060


	//   ....[124]....
        /*3ac0*/ 	.word	0x000a10e0


	//   ....[125]....
        /*3ac4*/ 	.word	0x000a1100


	//   ....[126]....
        /*3ac8*/ 	.word	0x000a1160


	//   ....[127]....
        /*3acc*/ 	.word	0x000a11a0


	//   ....[128]....
        /*3ad0*/ 	.word	0x000a1220


	//   ....[129]....
        /*3ad4*/ 	.word	0x000a1240


	//   ....[130]....
        /*3ad8*/ 	.word	0x000a12b0


	//   ....[131]....
        /*3adc*/ 	.word	0x000a12e0


	//   ....[132]....
        /*3ae0*/ 	.word	0x000a1360


	//   ....[133]....
        /*3ae4*/ 	.word	0x000a1380


	//   ....[134]....
        /*3ae8*/ 	.word	0x000a13f0


	//   ....[135]....
        /*3aec*/ 	.word	0x000a1420


	//   ....[136]....
        /*3af0*/ 	.word	0x000a14a0


	//   ....[137]....
        /*3af4*/ 	.word	0x000a14c0


	//   ....[138]....
        /*3af8*/ 	.word	0x000a1530


	//   ....[139]....
        /*3afc*/ 	.word	0x000a1560


	//   ....[140]....
        /*3b00*/ 	.word	0x000a15e0


	//   ....[141]....
        /*3b04*/ 	.word	0x000a1600


	//   ....[142]....
        /*3b08*/ 	.word	0x000a1670


	//   ....[143]....
        /*3b0c*/ 	.word	0x000a16a0


	//   ....[144]....
        /*3b10*/ 	.word	0x000a1720


	//   ....[145]....
        /*3b14*/ 	.word	0x000a1740


	//   ....[146]....
        /*3b18*/ 	.word	0x000a17b0


	//   ....[147]....
        /*3b1c*/ 	.word	0x000a17e0


	//   ....[148]....
        /*3b20*/ 	.word	0x000a1860


	//   ....[149]....
        /*3b24*/ 	.word	0x000a1880


	//   ....[150]....
        /*3b28*/ 	.word	0x000a18f0


	//   ....[151]....
        /*3b2c*/ 	.word	0x000a1920


	//   ....[152]....
        /*3b30*/ 	.word	0x000a19a0


	//   ....[153]....
        /*3b34*/ 	.word	0x000a19c0


	//   ....[154]....
        /*3b38*/ 	.word	0x000a1a30


	//   ....[155]....
        /*3b3c*/ 	.word	0x000a1a60


	//   ....[156]....
        /*3b40*/ 	.word	0x000a1ae0


	//   ....[157]....
        /*3b44*/ 	.word	0x000a1b00


	//   ....[158]....
        /*3b48*/ 	.word	0x000a1b70


	//   ....[159]....
        /*3b4c*/ 	.word	0x000a1ba0


	//   ....[160]....
        /*3b50*/ 	.word	0x000a1c20


	//   ....[161]....
        /*3b54*/ 	.word	0x000a1c40


	//   ....[162]....
        /*3b58*/ 	.word	0x000a1cb0


	//   ....[163]....
        /*3b5c*/ 	.word	0x000a1ce0


	//   ....[164]....
        /*3b60*/ 	.word	0x000a1d60


	//   ....[165]....
        /*3b64*/ 	.word	0x000a1d80


	//   ....[166]....
        /*3b68*/ 	.word	0x000a1df0


	//   ....[167]....
        /*3b6c*/ 	.word	0x000a1e20


	//   ....[168]....
        /*3b70*/ 	.word	0x000a1ea0


	//   ....[169]....
        /*3b74*/ 	.word	0x000a1ec0


	//   ....[170]....
        /*3b78*/ 	.word	0x000a1f30


	//   ....[171]....
        /*3b7c*/ 	.word	0x000a1f60


	//   ....[172]....
        /*3b80*/ 	.word	0x000a1fe0


	//   ....[173]....
        /*3b84*/ 	.word	0x000a2000


	//   ....[174]....
        /*3b88*/ 	.word	0x000a2070


	//   ....[175]....
        /*3b8c*/ 	.word	0x000a20a0


	//   ....[176]....
        /*3b90*/ 	.word	0x000a2120


	//   ....[177]....
        /*3b94*/ 	.word	0x000a2140


	//   ....[178]....
        /*3b98*/ 	.word	0x000a21b0


	//   ....[179]....
        /*3b9c*/ 	.word	0x000a21e0


	//   ....[180]....
        /*3ba0*/ 	.word	0x000a2260


	//   ....[181]....
        /*3ba4*/ 	.word	0x000a2280


	//   ....[182]....
        /*3ba8*/ 	.word	0x000a22f0


	//   ....[183]....
        /*3bac*/ 	.word	0x000a2320


	//   ....[184]....
        /*3bb0*/ 	.word	0x000a23a0


	//   ....[185]....
        /*3bb4*/ 	.word	0x000a23c0


	//   ....[186]....
        /*3bb8*/ 	.word	0x000a2430


	//   ....[187]....
        /*3bbc*/ 	.word	0x000a2460


	//   ....[188]....
        /*3bc0*/ 	.word	0x000a24e0


	//   ....[189]....
        /*3bc4*/ 	.word	0x000a2500


	//   ....[190]....
        /*3bc8*/ 	.word	0x000a2570


	//   ....[191]....
        /*3bcc*/ 	.word	0x000a25a0


	//   ....[192]....
        /*3bd0*/ 	.word	0x000a2620


	//   ....[193]....
        /*3bd4*/ 	.word	0x000a2640


	//   ....[194]....
        /*3bd8*/ 	.word	0x000a26b0


	//   ....[195]....
        /*3bdc*/ 	.word	0x000a26e0


	//   ....[196]....
        /*3be0*/ 	.word	0x000a2760


	//   ....[197]....
        /*3be4*/ 	.word	0x000a2780


	//   ....[198]....
        /*3be8*/ 	.word	0x000a27f0


	//   ....[199]....
        /*3bec*/ 	.word	0x000a2820


	//   ....[200]....
        /*3bf0*/ 	.word	0x000a28a0


	//   ....[201]....
        /*3bf4*/ 	.word	0x000a28c0


	//   ....[202]....
        /*3bf8*/ 	.word	0x000a2930


	//   ....[203]....
        /*3bfc*/ 	.word	0x000a2960


	//   ....[204]....
        /*3c00*/ 	.word	0x000a29e0


	//   ....[205]....
        /*3c04*/ 	.word	0x000a2a00


	//   ....[206]....
        /*3c08*/ 	.word	0x000a2a70


	//   ....[207]....
        /*3c0c*/ 	.word	0x000a2aa0


	//   ....[208]....
        /*3c10*/ 	.word	0x000a2b20


	//   ....[209]....
        /*3c14*/ 	.word	0x000a2b40


	//   ....[210]....
        /*3c18*/ 	.word	0x000a2bb0


	//   ....[211]....
        /*3c1c*/ 	.word	0x000a2be0


	//   ....[212]....
        /*3c20*/ 	.word	0x000a2c60


	//   ....[213]....
        /*3c24*/ 	.word	0x000a2c80


	//   ....[214]....
        /*3c28*/ 	.word	0x000a2cf0


	//   ....[215]....
        /*3c2c*/ 	.word	0x000a2d20


	//   ....[216]....
        /*3c30*/ 	.word	0x000a2da0


	//   ....[217]....
        /*3c34*/ 	.word	0x000a2dc0


	//   ....[218]....
        /*3c38*/ 	.word	0x000a2e30


	//   ....[219]....
        /*3c3c*/ 	.word	0x000a2e60


	//   ....[220]....
        /*3c40*/ 	.word	0x000a2ee0


	//   ....[221]....
        /*3c44*/ 	.word	0x000a2f00


	//   ....[222]....
        /*3c48*/ 	.word	0x000a2f70


	//   ....[223]....
        /*3c4c*/ 	.word	0x000a2fa0


	//   ....[224]....
        /*3c50*/ 	.word	0x000a3020


	//   ....[225]....
        /*3c54*/ 	.word	0x000a3040


	//   ....[226]....
        /*3c58*/ 	.word	0x000a30b0


	//   ....[227]....
        /*3c5c*/ 	.word	0x000a30e0


	//   ....[228]....
        /*3c60*/ 	.word	0x000a3160


	//   ....[229]....
        /*3c64*/ 	.word	0x000a3180


	//   ....[230]....
        /*3c68*/ 	.word	0x000a31f0


	//   ....[231]....
        /*3c6c*/ 	.word	0x000a3220


	//   ....[232]....
        /*3c70*/ 	.word	0x000a32a0


	//   ....[233]....
        /*3c74*/ 	.word	0x000a32c0


	//   ....[234]....
        /*3c78*/ 	.word	0x000a3330


	//   ....[235]....
        /*3c7c*/ 	.word	0x000a3360


	//   ....[236]....
        /*3c80*/ 	.word	0x000a33e0


	//   ....[237]....
        /*3c84*/ 	.word	0x000a3400


	//   ....[238]....
        /*3c88*/ 	.word	0x000a3470


	//   ....[239]....
        /*3c8c*/ 	.word	0x000a34a0


	//   ....[240]....
        /*3c90*/ 	.word	0x000a3520


	//   ....[241]....
        /*3c94*/ 	.word	0x000a3540


	//   ....[242]....
        /*3c98*/ 	.word	0x000a35b0


	//   ....[243]....
        /*3c9c*/ 	.word	0x000a35e0


	//   ....[244]....
        /*3ca0*/ 	.word	0x000a3660


	//   ....[245]....
        /*3ca4*/ 	.word	0x000a3680


	//   ....[246]....
        /*3ca8*/ 	.word	0x000a36f0


	//   ....[247]....
        /*3cac*/ 	.word	0x000a3720


	//   ....[248]....
        /*3cb0*/ 	.word	0x000a37a0


	//   ....[249]....
        /*3cb4*/ 	.word	0x000a37c0


	//   ....[250]....
        /*3cb8*/ 	.word	0x000a3830


	//   ....[251]....
        /*3cbc*/ 	.word	0x000a3860


	//   ....[252]....
        /*3cc0*/ 	.word	0x000a38e0


	//   ....[253]....
        /*3cc4*/ 	.word	0x000a3900


	//   ....[254]....
        /*3cc8*/ 	.word	0x000a3970


	//   ....[255]....
        /*3ccc*/ 	.word	0x000a39a0


	//   ....[0]....
        /*3cd0*/ 	.word	0x000a3a20


	//   ....[1]....
        /*3cd4*/ 	.word	0x000a3a40


	//   ....[2]....
        /*3cd8*/ 	.word	0x000a3ab0


	//   ....[3]....
        /*3cdc*/ 	.word	0x000a3ae0


	//   ....[4]....
        /*3ce0*/ 	.word	0x000a3b60


	//   ....[5]....
        /*3ce4*/ 	.word	0x000a3b80


	//   ....[6]....
        /*3ce8*/ 	.word	0x000a3bf0


	//   ....[7]....
        /*3cec*/ 	.word	0x000a3c20


	//   ....[8]....
        /*3cf0*/ 	.word	0x000a3ca0


	//   ....[9]....
        /*3cf4*/ 	.word	0x000a3cc0


	//   ....[10]....
        /*3cf8*/ 	.word	0x000a3d30


	//   ....[11]....
        /*3cfc*/ 	.word	0x000a3d60


	//   ....[12]....
        /*3d00*/ 	.word	0x000a3de0


	//   ....[13]....
        /*3d04*/ 	.word	0x000a3e00


	//   ....[14]....
        /*3d08*/ 	.word	0x000a3e70


	//   ....[15]....
        /*3d0c*/ 	.word	0x000a3ea0


	//   ....[16]....
        /*3d10*/ 	.word	0x000a3f20


	//   ....[17]....
        /*3d14*/ 	.word	0x000a3f40


	//   ....[18]....
        /*3d18*/ 	.word	0x000a3fb0


	//   ....[19]....
        /*3d1c*/ 	.word	0x000a3fe0


	//   ....[20]....
        /*3d20*/ 	.word	0x000a4060


	//   ....[21]....
        /*3d24*/ 	.word	0x000a4080


	//   ....[22]....
        /*3d28*/ 	.word	0x000a40f0


	//   ....[23]....
        /*3d2c*/ 	.word	0x000a4120


	//   ....[24]....
        /*3d30*/ 	.word	0x000a41a0


	//   ....[25]....
        /*3d34*/ 	.word	0x000a41c0


	//   ....[26]....
        /*3d38*/ 	.word	0x000a4230


	//   ....[27]....
        /*3d3c*/ 	.word	0x000a4260


	//   ....[28]....
        /*3d40*/ 	.word	0x000a42e0


	//   ....[29]....
        /*3d44*/ 	.word	0x000a4300


	//   ....[30]....
        /*3d48*/ 	.word	0x000a4370


	//   ....[31]....
        /*3d4c*/ 	.word	0x000a43a0


	//   ....[32]....
        /*3d50*/ 	.word	0x000a4420


	//   ....[33]....
        /*3d54*/ 	.word	0x000a4440


	//   ....[34]....
        /*3d58*/ 	.word	0x000a44b0


	//   ....[35]....
        /*3d5c*/ 	.word	0x000a44e0


	//   ....[36]....
        /*3d60*/ 	.word	0x000a4560


	//   ....[37]....
        /*3d64*/ 	.word	0x000a4580


	//   ....[38]....
        /*3d68*/ 	.word	0x000a45f0


	//   ....[39]....
        /*3d6c*/ 	.word	0x000a4620


	//   ....[40]....
        /*3d70*/ 	.word	0x000a46a0


	//   ....[41]....
        /*3d74*/ 	.word	0x000a46c0


	//   ....[42]....
        /*3d78*/ 	.word	0x000a4730


	//   ....[43]....
        /*3d7c*/ 	.word	0x000a4760


	//   ....[44]....
        /*3d80*/ 	.word	0x000a47e0


	//   ....[45]....
        /*3d84*/ 	.word	0x000a4800


	//   ....[46]....
        /*3d88*/ 	.word	0x000a4870


	//   ....[47]....
        /*3d8c*/ 	.word	0x000a48a0


	//   ....[48]....
        /*3d90*/ 	.word	0x000a4920


	//   ....[49]....
        /*3d94*/ 	.word	0x000a4940


	//   ....[50]....
        /*3d98*/ 	.word	0x000a49b0


	//   ....[51]....
        /*3d9c*/ 	.word	0x000a49e0


	//   ....[52]....
        /*3da0*/ 	.word	0x000a4a60


	//   ....[53]....
        /*3da4*/ 	.word	0x000a4a80


	//   ....[54]....
        /*3da8*/ 	.word	0x000a4af0


	//   ....[55]....
        /*3dac*/ 	.word	0x000a4b20


	//   ....[56]....
        /*3db0*/ 	.word	0x000a4ba0


	//   ....[57]....
        /*3db4*/ 	.word	0x000a4bc0


	//   ....[58]....
        /*3db8*/ 	.word	0x000a4c30


	//   ....[59]....
        /*3dbc*/ 	.word	0x000a4c60


	//   ....[60]....
        /*3dc0*/ 	.word	0x000a4ce0


	//   ....[61]....
        /*3dc4*/ 	.word	0x000a4d00


	//   ....[62]....
        /*3dc8*/ 	.word	0x000a4d70


	//   ....[63]....
        /*3dcc*/ 	.word	0x000a4da0


	//   ....[64]....
        /*3dd0*/ 	.word	0x000a4e20


	//   ....[65]....
        /*3dd4*/ 	.word	0x000a4e40


	//   ....[66]....
        /*3dd8*/ 	.word	0x000a4eb0


	//   ....[67]....
        /*3ddc*/ 	.word	0x000a4ee0


	//   ....[68]....
        /*3de0*/ 	.word	0x000a4f60


	//   ....[69]....
        /*3de4*/ 	.word	0x000a4f80


	//   ....[70]....
        /*3de8*/ 	.word	0x000a4ff0


	//   ....[71]....
        /*3dec*/ 	.word	0x000a5020


	//   ....[72]....
        /*3df0*/ 	.word	0x000a50a0


	//   ....[73]....
        /*3df4*/ 	.word	0x000a50c0


	//   ....[74]....
        /*3df8*/ 	.word	0x000a5130


	//   ....[75]....
        /*3dfc*/ 	.word	0x000a5160


	//   ....[76]....
        /*3e00*/ 	.word	0x000a51e0


	//   ....[77]....
        /*3e04*/ 	.word	0x000a5200


	//   ....[78]....
        /*3e08*/ 	.word	0x000a5270


	//   ....[79]....
        /*3e0c*/ 	.word	0x000a52a0


	//   ....[80]....
        /*3e10*/ 	.word	0x000a5320


	//   ....[81]....
        /*3e14*/ 	.word	0x000a5340


	//   ....[82]....
        /*3e18*/ 	.word	0x000a53b0


	//   ....[83]....
        /*3e1c*/ 	.word	0x000a53e0


	//   ....[84]....
        /*3e20*/ 	.word	0x000a5460


	//   ....[85]....
        /*3e24*/ 	.word	0x000a5480


	//   ....[86]....
        /*3e28*/ 	.word	0x000a54f0


	//   ....[87]....
        /*3e2c*/ 	.word	0x000a5520


	//   ....[88]....
        /*3e30*/ 	.word	0x000a55a0


	//   ....[89]....
        /*3e34*/ 	.word	0x000a55c0


	//   ....[90]....
        /*3e38*/ 	.word	0x000a5630


	//   ....[91]....
        /*3e3c*/ 	.word	0x000a5660


	//   ....[92]....
        /*3e40*/ 	.word	0x000a56e0


	//   ....[93]....
        /*3e44*/ 	.word	0x000a5700


	//   ....[94]....
        /*3e48*/ 	.word	0x000a5770


	//   ....[95]....
        /*3e4c*/ 	.word	0x000a57a0


	//   ....[96]....
        /*3e50*/ 	.word	0x000a5820


	//   ....[97]....
        /*3e54*/ 	.word	0x000a5840


	//   ....[98]....
        /*3e58*/ 	.word	0x000a58b0


	//   ....[99]....
        /*3e5c*/ 	.word	0x000a58e0


	//   ....[100]....
        /*3e60*/ 	.word	0x000a5960


	//   ....[101]....
        /*3e64*/ 	.word	0x000a5980


	//   ....[102]....
        /*3e68*/ 	.word	0x000a59f0


	//   ....[103]....
        /*3e6c*/ 	.word	0x000a5a20


	//   ....[104]....
        /*3e70*/ 	.word	0x000a5aa0


	//   ....[105]....
        /*3e74*/ 	.word	0x000a5ac0


	//   ....[106]....
        /*3e78*/ 	.word	0x000a5b30


	//   ....[107]....
        /*3e7c*/ 	.word	0x000a5b60


	//   ....[108]....
        /*3e80*/ 	.word	0x000a5be0


	//   ....[109]....
        /*3e84*/ 	.word	0x000a5c00


	//   ....[110]....
        /*3e88*/ 	.word	0x000a5c70


	//   ....[111]....
        /*3e8c*/ 	.word	0x000a5ca0


	//   ....[112]....
        /*3e90*/ 	.word	0x000a5d20


	//   ....[113]....
        /*3e94*/ 	.word	0x000a5d40


	//   ....[114]....
        /*3e98*/ 	.word	0x000a5db0


	//   ....[115]....
        /*3e9c*/ 	.word	0x000a5de0


	//   ....[116]....
        /*3ea0*/ 	.word	0x000a5e60


	//   ....[117]....
        /*3ea4*/ 	.word	0x000a5e80


	//   ....[118]....
        /*3ea8*/ 	.word	0x000a5ef0


	//   ....[119]....
        /*3eac*/ 	.word	0x000a5f20


	//   ....[120]....
        /*3eb0*/ 	.word	0x000a5fa0


	//   ....[121]....
        /*3eb4*/ 	.word	0x000a5fc0


	//   ....[122]....
        /*3eb8*/ 	.word	0x000a6030


	//   ....[123]....
        /*3ebc*/ 	.word	0x000a6060


	//   ....[124]....
        /*3ec0*/ 	.word	0x000a60e0


	//   ....[125]....
        /*3ec4*/ 	.word	0x000a6100


	//   ....[126]....
        /*3ec8*/ 	.word	0x000a6170


	//   ....[127]....
        /*3ecc*/ 	.word	0x000a61a0


	//   ....[128]....
        /*3ed0*/ 	.word	0x000a6220


	//   ....[129]....
        /*3ed4*/ 	.word	0x000a6240


	//   ....[130]....
        /*3ed8*/ 	.word	0x000a62b0


	//   ....[131]....
        /*3edc*/ 	.word	0x000a62e0


	//   ....[132]....
        /*3ee0*/ 	.word	0x000a6360


	//   ....[133]....
        /*3ee4*/ 	.word	0x000a6380


	//   ....[134]....
        /*3ee8*/ 	.word	0x000a63f0


	//   ....[135]....
        /*3eec*/ 	.word	0x000a6420


	//   ....[136]....
        /*3ef0*/ 	.word	0x000a64a0


	//   ....[137]....
        /*3ef4*/ 	.word	0x000a64c0


	//   ....[138]....
        /*3ef8*/ 	.word	0x000a6530


	//   ....[139]....
        /*3efc*/ 	.word	0x000a6560


	//   ....[140]....
        /*3f00*/ 	.word	0x000a65e0


	//   ....[141]....
        /*3f04*/ 	.word	0x000a6600


	//   ....[142]....
        /*3f08*/ 	.word	0x000a6670


	//   ....[143]....
        /*3f0c*/ 	.word	0x000a66a0


	//   ....[144]....
        /*3f10*/ 	.word	0x000a6720


	//   ....[145]....
        /*3f14*/ 	.word	0x000a6740


	//   ....[146]....
        /*3f18*/ 	.word	0x000a67b0


	//   ....[147]....
        /*3f1c*/ 	.word	0x000a67e0


	//   ....[148]....
        /*3f20*/ 	.word	0x000a6860


	//   ....[149]....
        /*3f24*/ 	.word	0x000a6880


	//   ....[150]....
        /*3f28*/ 	.word	0x000a68f0


	//   ....[151]....
        /*3f2c*/ 	.word	0x000a6920


	//   ....[152]....
        /*3f30*/ 	.word	0x000a69a0


	//   ....[153]....
        /*3f34*/ 	.word	0x000a69c0


	//   ....[154]....
        /*3f38*/ 	.word	0x000a6a30


	//   ....[155]....
        /*3f3c*/ 	.word	0x000a6a60


	//   ....[156]....
        /*3f40*/ 	.word	0x000a6ae0


	//   ....[157]....
        /*3f44*/ 	.word	0x000a6b00


	//   ....[158]....
        /*3f48*/ 	.word	0x000a6b70


	//   ....[159]....
        /*3f4c*/ 	.word	0x000a6ba0


	//   ....[160]....
        /*3f50*/ 	.word	0x000a6c20


	//   ....[161]....
        /*3f54*/ 	.word	0x000a6c40


	//   ....[162]....
        /*3f58*/ 	.word	0x000a6cb0


	//   ....[163]....
        /*3f5c*/ 	.word	0x000a6ce0


	//   ....[164]....
        /*3f60*/ 	.word	0x000a6d60


	//   ....[165]....
        /*3f64*/ 	.word	0x000a6d80


	//   ....[166]....
        /*3f68*/ 	.word	0x000a6df0


	//   ....[167]....
        /*3f6c*/ 	.word	0x000a6e20


	//   ....[168]....
        /*3f70*/ 	.word	0x000a6ea0


	//   ....[169]....
        /*3f74*/ 	.word	0x000a6ec0


	//   ....[170]....
        /*3f78*/ 	.word	0x000a6f30


	//   ....[171]....
        /*3f7c*/ 	.word	0x000a6f60


	//   ....[172]....
        /*3f80*/ 	.word	0x000a6fe0


	//   ....[173]....
        /*3f84*/ 	.word	0x000a7000


	//   ....[174]....
        /*3f88*/ 	.word	0x000a7070


	//   ....[175]....
        /*3f8c*/ 	.word	0x000a70a0


	//   ....[176]....
        /*3f90*/ 	.word	0x000a7120


	//   ....[177]....
        /*3f94*/ 	.word	0x000a7140


	//   ....[178]....
        /*3f98*/ 	.word	0x000a71b0


	//   ....[179]....
        /*3f9c*/ 	.word	0x000a71e0


	//   ....[180]....
        /*3fa0*/ 	.word	0x000a7260


	//   ....[181]....
        /*3fa4*/ 	.word	0x000a7280


	//   ....[182]....
        /*3fa8*/ 	.word	0x000a72f0


	//   ....[183]....
        /*3fac*/ 	.word	0x000a7320


	//   ....[184]....
        /*3fb0*/ 	.word	0x000a73a0


	//   ....[185]....
        /*3fb4*/ 	.word	0x000a73c0


	//   ....[186]....
        /*3fb8*/ 	.word	0x000a7430


	//   ....[187]....
        /*3fbc*/ 	.word	0x000a7460


	//   ....[188]....
        /*3fc0*/ 	.word	0x000a74e0


	//   ....[189]....
        /*3fc4*/ 	.word	0x000a7500


	//   ....[190]....
        /*3fc8*/ 	.word	0x000a7570


	//   ....[191]....
        /*3fcc*/ 	.word	0x000a75a0


	//   ....[192]....
        /*3fd0*/ 	.word	0x000a7620


	//   ....[193]....
        /*3fd4*/ 	.word	0x000a7640


	//   ....[194]....
        /*3fd8*/ 	.word	0x000a76b0


	//   ....[195]....
        /*3fdc*/ 	.word	0x000a76e0


	//   ....[196]....
        /*3fe0*/ 	.word	0x000a7760


	//   ....[197]....
        /*3fe4*/ 	.word	0x000a7780


	//   ....[198]....
        /*3fe8*/ 	.word	0x000a77f0


	//   ....[199]....
        /*3fec*/ 	.word	0x000a7820


	//   ....[200]....
        /*3ff0*/ 	.word	0x000a78a0


	//   ....[201]....
        /*3ff4*/ 	.word	0x000a78c0


	//   ....[202]....
        /*3ff8*/ 	.word	0x000a7930


	//   ....[203]....
        /*3ffc*/ 	.word	0x000a7960


	//   ....[204]....
        /*4000*/ 	.word	0x000a79e0


	//   ....[205]....
        /*4004*/ 	.word	0x000a7a00


	//   ....[206]....
        /*4008*/ 	.word	0x000a7a70


	//   ....[207]....
        /*400c*/ 	.word	0x000a7aa0


	//   ....[208]....
        /*4010*/ 	.word	0x000a7b20


	//   ....[209]....
        /*4014*/ 	.word	0x000a7b40


	//   ....[210]....
        /*4018*/ 	.word	0x000a7bb0


	//   ....[211]....
        /*401c*/ 	.word	0x000a7be0


	//   ....[212]....
        /*4020*/ 	.word	0x000a7c60


	//   ....[213]....
        /*4024*/ 	.word	0x000a7c80


	//   ....[214]....
        /*4028*/ 	.word	0x000a7cf0


	//   ....[215]....
        /*402c*/ 	.word	0x000a7d20


	//   ....[216]....
        /*4030*/ 	.word	0x000a7da0


	//   ....[217]....
        /*4034*/ 	.word	0x000a7dc0


	//   ....[218]....
        /*4038*/ 	.word	0x000a7e30


	//   ....[219]....
        /*403c*/ 	.word	0x000a7e60


	//   ....[220]....
        /*4040*/ 	.word	0x000a7ee0


	//   ....[221]....
        /*4044*/ 	.word	0x000a7f00


	//   ....[222]....
        /*4048*/ 	.word	0x000a7f70


	//   ....[223]....
        /*404c*/ 	.word	0x000a7fa0


	//   ....[224]....
        /*4050*/ 	.word	0x000a8020


	//   ....[225]....
        /*4054*/ 	.word	0x000a8040


	//   ....[226]....
        /*4058*/ 	.word	0x000a80b0


	//   ....[227]....
        /*405c*/ 	.word	0x000a80e0


	//   ....[228]....
        /*4060*/ 	.word	0x000a8160


	//   ....[229]....
        /*4064*/ 	.word	0x000a8180


	//   ....[230]....
        /*4068*/ 	.word	0x000a81f0


	//   ....[231]....
        /*406c*/ 	.word	0x000a8220


	//   ....[232]....
        /*4070*/ 	.word	0x000a82a0


	//   ....[233]....
        /*4074*/ 	.word	0x000a82c0


	//   ....[234]....
        /*4078*/ 	.word	0x000a8330


	//   ....[235]....
        /*407c*/ 	.word	0x000a8360


	//   ....[236]....
        /*4080*/ 	.word	0x000a83e0


	//   ....[237]....
        /*4084*/ 	.word	0x000a8400


	//   ....[238]....
        /*4088*/ 	.word	0x000a8470


	//   ....[239]....
        /*408c*/ 	.word	0x000a84a0


	//   ....[240]....
        /*4090*/ 	.word	0x000a8520


	//   ....[241]....
        /*4094*/ 	.word	0x000a8540


	//   ....[242]....
        /*4098*/ 	.word	0x000a85b0


	//   ....[243]....
        /*409c*/ 	.word	0x000a85e0


	//   ....[244]....
        /*40a0*/ 	.word	0x000a8660


	//   ....[245]....
        /*40a4*/ 	.word	0x000a8680


	//   ....[246]....
        /*40a8*/ 	.word	0x000a86f0


	//   ....[247]....
        /*40ac*/ 	.word	0x000a8720


	//   ....[248]....
        /*40b0*/ 	.word	0x000a87a0


	//   ....[249]....
        /*40b4*/ 	.word	0x000a87c0


	//   ....[250]....
        /*40b8*/ 	.word	0x000a8830


	//   ....[251]....
        /*40bc*/ 	.word	0x000a8860


	//   ....[252]....
        /*40c0*/ 	.word	0x000a88e0


	//   ....[253]....
        /*40c4*/ 	.word	0x000a8900


	//   ....[254]....
        /*40c8*/ 	.word	0x000a8970


	//   ....[255]....
        /*40cc*/ 	.word	0x000a89a0


	//   ....[0]....
        /*40d0*/ 	.word	0x000a8a20


	//   ....[1]....
        /*40d4*/ 	.word	0x000a8a40


	//   ....[2]....
        /*40d8*/ 	.word	0x000a8ab0


	//   ....[3]....
        /*40dc*/ 	.word	0x000a8ae0


	//   ....[4]....
        /*40e0*/ 	.word	0x000a8b60


	//   ....[5]....
        /*40e4*/ 	.word	0x000a8b80


	//   ....[6]....
        /*40e8*/ 	.word	0x000a8bf0


	//   ....[7]....
        /*40ec*/ 	.word	0x000a8c20


	//   ....[8]....
        /*40f0*/ 	.word	0x000a8ca0


	//   ....[9]....
        /*40f4*/ 	.word	0x000a8cc0


	//   ....[10]....
        /*40f8*/ 	.word	0x000a8d30


	//   ....[11]....
        /*40fc*/ 	.word	0x000a8d60


	//   ....[12]....
        /*4100*/ 	.word	0x000a8de0


	//   ....[13]....
        /*4104*/ 	.word	0x000a8e00


	//   ....[14]....
        /*4108*/ 	.word	0x000a8e70


	//   ....[15]....
        /*410c*/ 	.word	0x000a8ea0


	//   ....[16]....
        /*4110*/ 	.word	0x000a8f20


	//   ....[17]....
        /*4114*/ 	.word	0x000a8f40


	//   ....[18]....
        /*4118*/ 	.word	0x000a9000


	//   ....[19]....
        /*411c*/ 	.word	0x000a92a0


	//   ....[20]....
        /*4120*/ 	.word	0x000b0160


	//   ....[21]....
        /*4124*/ 	.word	0x000b0190


	//   ....[22]....
        /*4128*/ 	.word	0x000b0210


	//   ....[23]....
        /*412c*/ 	.word	0x000b0230


	//   ....[24]....
        /*4130*/ 	.word	0x000b02a0


	//   ....[25]....
        /*4134*/ 	.word	0x000b02d0


	//   ....[26]....
        /*4138*/ 	.word	0x000b0350


	//   ....[27]....
        /*413c*/ 	.word	0x000b0370


	//   ....[28]....
        /*4140*/ 	.word	0x000b03e0


	//   ....[29]....
        /*4144*/ 	.word	0x000b0410


	//   ....[30]....
        /*4148*/ 	.word	0x000b0490


	//   ....[31]....
        /*414c*/ 	.word	0x000b04b0


	//   ....[32]....
        /*4150*/ 	.word	0x000b0520


	//   ....[33]....
        /*4154*/ 	.word	0x000b0550


	//   ....[34]....
        /*4158*/ 	.word	0x000b05d0


	//   ....[35]....
        /*415c*/ 	.word	0x000b05f0


	//   ....[36]....
        /*4160*/ 	.word	0x000b0660


	//   ....[37]....
        /*4164*/ 	.word	0x000b0690


	//   ....[38]....
        /*4168*/ 	.word	0x000b0710


	//   ....[39]....
        /*416c*/ 	.word	0x000b0730


	//   ....[40]....
        /*4170*/ 	.word	0x000b07a0


	//   ....[41]....
        /*4174*/ 	.word	0x000b07d0


	//   ....[42]....
        /*4178*/ 	.word	0x000b0850


	//   ....[43]....
        /*417c*/ 	.word	0x000b0870


	//   ....[44]....
        /*4180*/ 	.word	0x000b08e0


	//   ....[45]....
        /*4184*/ 	.word	0x000b0910


	//   ....[46]....
        /*4188*/ 	.word	0x000b0990


	//   ....[47]....
        /*418c*/ 	.word	0x000b09b0


	//   ....[48]....
        /*4190*/ 	.word	0x000b0a20


	//   ....[49]....
        /*4194*/ 	.word	0x000b0a50


	//   ....[50]....
        /*4198*/ 	.word	0x000b0ad0


	//   ....[51]....
        /*419c*/ 	.word	0x000b0af0


	//   ....[52]....
        /*41a0*/ 	.word	0x000b0b60


	//   ....[53]....
        /*41a4*/ 	.word	0x000b0b90


	//   ....[54]....
        /*41a8*/ 	.word	0x000b0c10


	//   ....[55]....
        /*41ac*/ 	.word	0x000b0c30


	//   ....[56]....
        /*41b0*/ 	.word	0x000b0ca0


	//   ....[57]....
        /*41b4*/ 	.word	0x000b0cd0


	//   ....[58]....
        /*41b8*/ 	.word	0x000b0d50


	//   ....[59]....
        /*41bc*/ 	.word	0x000b0d70


	//   ....[60]....
        /*41c0*/ 	.word	0x000b0de0


	//   ....[61]....
        /*41c4*/ 	.word	0x000b0e10


	//   ....[62]....
        /*41c8*/ 	.word	0x000b0e90


	//   ....[63]....
        /*41cc*/ 	.word	0x000b0eb0


	//   ....[64]....
        /*41d0*/ 	.word	0x000b0f20


	//   ....[65]....
        /*41d4*/ 	.word	0x000b0f50


	//   ....[66]....
        /*41d8*/ 	.word	0x000b0fd0


	//   ....[67]....
        /*41dc*/ 	.word	0x000b0ff0


	//   ....[68]....
        /*41e0*/ 	.word	0x000b1060


	//   ....[69]....
        /*41e4*/ 	.word	0x000b1090


	//   ....[70]....
        /*41e8*/ 	.word	0x000b1110


	//   ....[71]....
        /*41ec*/ 	.word	0x000b1130


	//   ....[72]....
        /*41f0*/ 	.word	0x000b11a0


	//   ....[73]....
        /*41f4*/ 	.word	0x000b11d0


	//   ....[74]....
        /*41f8*/ 	.word	0x000b1250


	//   ....[75]....
        /*41fc*/ 	.word	0x000b1270


	//   ....[76]....
        /*4200*/ 	.word	0x000b12e0


	//   ....[77]....
        /*4204*/ 	.word	0x000b1310


	//   ....[78]....
        /*4208*/ 	.word	0x000b1390


	//   ....[79]....
        /*420c*/ 	.word	0x000b13b0


	//   ....[80]....
        /*4210*/ 	.word	0x000b1420


	//   ....[81]....
        /*4214*/ 	.word	0x000b1450


	//   ....[82]....
        /*4218*/ 	.word	0x000b14d0


	//   ....[83]....
        /*421c*/ 	.word	0x000b14f0


	//   ....[84]....
        /*4220*/ 	.word	0x000b1560


	//   ....[85]....
        /*4224*/ 	.word	0x000b1590


	//   ....[86]....
        /*4228*/ 	.word	0x000b1610


	//   ....[87]....
        /*422c*/ 	.word	0x000b1630


	//   ....[88]....
        /*4230*/ 	.word	0x000b16a0


	//   ....[89]....
        /*4234*/ 	.word	0x000b16d0


	//   ....[90]....
        /*4238*/ 	.word	0x000b1750


	//   ....[91]....
        /*423c*/ 	.word	0x000b1770


	//   ....[92]....
        /*4240*/ 	.word	0x000b17e0


	//   ....[93]....
        /*4244*/ 	.word	0x000b1810


	//   ....[94]....
        /*4248*/ 	.word	0x000b1890


	//   ....[95]....
        /*424c*/ 	.word	0x000b18b0


	//   ....[96]....
        /*4250*/ 	.word	0x000b1920


	//   ....[97]....
        /*4254*/ 	.word	0x000b1950


	//   ....[98]....
        /*4258*/ 	.word	0x000b19d0


	//   ....[99]....
        /*425c*/ 	.word	0x000b19f0


	//   ....[100]....
        /*4260*/ 	.word	0x000b1a60


	//   ....[101]....
        /*4264*/ 	.word	0x000b1a90


	//   ....[102]....
        /*4268*/ 	.word	0x000b1b10


	//   ....[103]....
        /*426c*/ 	.word	0x000b1b30


	//   ....[104]....
        /*4270*/ 	.word	0x000b1ba0


	//   ....[105]....
        /*4274*/ 	.word	0x000b1bd0


	//   ....[106]....
        /*4278*/ 	.word	0x000b1c50


	//   ....[107]....
        /*427c*/ 	.word	0x000b1c70


	//   ....[108]....
        /*4280*/ 	.word	0x000b1ce0


	//   ....[109]....
        /*4284*/ 	.word	0x000b1d10


	//   ....[110]....
        /*4288*/ 	.word	0x000b1d90


	//   ....[111]....
        /*428c*/ 	.word	0x000b1db0


	//   ....[112]....
        /*4290*/ 	.word	0x000b1e20


	//   ....[113]....
        /*4294*/ 	.word	0x000b1e50


	//   ....[114]....
        /*4298*/ 	.word	0x000b1ed0


	//   ....[115]....
        /*429c*/ 	.word	0x000b1ef0


	//   ....[116]....
        /*42a0*/ 	.word	0x000b1f60


	//   ....[117]....
        /*42a4*/ 	.word	0x000b1f90


	//   ....[118]....
        /*42a8*/ 	.word	0x000b2010


	//   ....[119]....
        /*42ac*/ 	.word	0x000b2030


	//   ....[120]....
        /*42b0*/ 	.word	0x000b20a0


	//   ....[121]....
        /*42b4*/ 	.word	0x000b20d0


	//   ....[122]....
        /*42b8*/ 	.word	0x000b2150


	//   ....[123]....
        /*42bc*/ 	.word	0x000b2170


	//   ....[124]....
        /*42c0*/ 	.word	0x000b21e0


	//   ....[125]....
        /*42c4*/ 	.word	0x000b2210


	//   ....[126]....
        /*42c8*/ 	.word	0x000b2290


	//   ....[127]....
        /*42cc*/ 	.word	0x000b22b0


	//   ....[128]....
        /*42d0*/ 	.word	0x000b2320


	//   ....[129]....
        /*42d4*/ 	.word	0x000b2350


	//   ....[130]....
        /*42d8*/ 	.word	0x000b23d0


	//   ....[131]....
        /*42dc*/ 	.word	0x000b23f0


	//   ....[132]....
        /*42e0*/ 	.word	0x000b2460


	//   ....[133]....
        /*42e4*/ 	.word	0x000b2490


	//   ....[134]....
        /*42e8*/ 	.word	0x000b2510


	//   ....[135]....
        /*42ec*/ 	.word	0x000b2530


	//   ....[136]....
        /*42f0*/ 	.word	0x000b25a0


	//   ....[137]....
        /*42f4*/ 	.word	0x000b25d0


	//   ....[138]....
        /*42f8*/ 	.word	0x000b2650


	//   ....[139]....
        /*42fc*/ 	.word	0x000b2670


	//   ....[140]....
        /*4300*/ 	.word	0x000b26e0


	//   ....[141]....
        /*4304*/ 	.word	0x000b2710


	//   ....[142]....
        /*4308*/ 	.word	0x000b2790


	//   ....[143]....
        /*430c*/ 	.word	0x000b27b0


	//   ....[144]....
        /*4310*/ 	.word	0x000b2820


	//   ....[145]....
        /*4314*/ 	.word	0x000b2850


	//   ....[146]....
        /*4318*/ 	.word	0x000b28d0


	//   ....[147]....
        /*431c*/ 	.word	0x000b28f0


	//   ....[148]....
        /*4320*/ 	.word	0x000b2960


	//   ....[149]....
        /*4324*/ 	.word	0x000b2990


	//   ....[150]....
        /*4328*/ 	.word	0x000b2a10


	//   ....[151]....
        /*432c*/ 	.word	0x000b2a30


	//   ....[152]....
        /*4330*/ 	.word	0x000b2aa0


	//   ....[153]....
        /*4334*/ 	.word	0x000b2ad0


	//   ....[154]....
        /*4338*/ 	.word	0x000b2b50


	//   ....[155]....
        /*433c*/ 	.word	0x000b2b70


	//   ....[156]....
        /*4340*/ 	.word	0x000b2be0


	//   ....[157]....
        /*4344*/ 	.word	0x000b2c10


	//   ....[158]....
        /*4348*/ 	.word	0x000b2c90


	//   ....[159]....
        /*434c*/ 	.word	0x000b2cb0


	//   ....[160]....
        /*4350*/ 	.word	0x000b2d20


	//   ....[161]....
        /*4354*/ 	.word	0x000b2d50


	//   ....[162]....
        /*4358*/ 	.word	0x000b2dd0


	//   ....[163]....
        /*435c*/ 	.word	0x000b2df0


	//   ....[164]....
        /*4360*/ 	.word	0x000b2e60


	//   ....[165]....
        /*4364*/ 	.word	0x000b2e90


	//   ....[166]....
        /*4368*/ 	.word	0x000b2f10


	//   ....[167]....
        /*436c*/ 	.word	0x000b2f30


	//   ....[168]....
        /*4370*/ 	.word	0x000b2fa0


	//   ....[169]....
        /*4374*/ 	.word	0x000b2fd0


	//   ....[170]....
        /*4378*/ 	.word	0x000b3030


	//   ....[171]....
        /*437c*/ 	.word	0x000b3050


	//   ....[172]....
        /*4380*/ 	.word	0x000b30a0


	//   ....[173]....
        /*4384*/ 	.word	0x000b30d0


	//   ....[174]....
        /*4388*/ 	.word	0x000b3130


	//   ....[175]....
        /*438c*/ 	.word	0x000b3150


	//   ....[176]....
        /*4390*/ 	.word	0x000b31a0


	//   ....[177]....
        /*4394*/ 	.word	0x000b31d0


	//   ....[178]....
        /*4398*/ 	.word	0x000b3230


	//   ....[179]....
        /*439c*/ 	.word	0x000b3250


	//   ....[180]....
        /*43a0*/ 	.word	0x000b32a0


	//   ....[181]....
        /*43a4*/ 	.word	0x000b32d0


	//   ....[182]....
        /*43a8*/ 	.word	0x000b3330


	//   ....[183]....
        /*43ac*/ 	.word	0x000b3350


	//   ....[184]....
        /*43b0*/ 	.word	0x000b33a0


	//   ....[185]....
        /*43b4*/ 	.word	0x000b33d0


	//   ....[186]....
        /*43b8*/ 	.word	0x000b3430


	//   ....[187]....
        /*43bc*/ 	.word	0x000b3450


	//   ....[188]....
        /*43c0*/ 	.word	0x000b34a0


	//   ....[189]....
        /*43c4*/ 	.word	0x000b34d0


	//   ....[190]....
        /*43c8*/ 	.word	0x000b3530


	//   ....[191]....
        /*43cc*/ 	.word	0x000b3550


	//   ....[192]....
        /*43d0*/ 	.word	0x000b35a0


	//   ....[193]....
        /*43d4*/ 	.word	0x000b35d0


	//   ....[194]....
        /*43d8*/ 	.word	0x000b3630


	//   ....[195]....
        /*43dc*/ 	.word	0x000b3650


	//   ....[196]....
        /*43e0*/ 	.word	0x000b36a0


	//   ....[197]....
        /*43e4*/ 	.word	0x000b36d0


	//   ....[198]....
        /*43e8*/ 	.word	0x000b3730


	//   ....[199]....
        /*43ec*/ 	.word	0x000b3750


	//   ....[200]....
        /*43f0*/ 	.word	0x000b37a0


	//   ....[201]....
        /*43f4*/ 	.word	0x000b37d0


	//   ....[202]....
        /*43f8*/ 	.word	0x000b3830


	//   ....[203]....
        /*43fc*/ 	.word	0x000b3850


	//   ....[204]....
        /*4400*/ 	.word	0x000b38a0


	//   ....[205]....
        /*4404*/ 	.word	0x000b38d0


	//   ....[206]....
        /*4408*/ 	.word	0x000b3930


	//   ....[207]....
        /*440c*/ 	.word	0x000b3950


	//   ....[208]....
        /*4410*/ 	.word	0x000b39a0


	//   ....[209]....
        /*4414*/ 	.word	0x000b39d0


	//   ....[210]....
        /*4418*/ 	.word	0x000b3a30


	//   ....[211]....
        /*441c*/ 	.word	0x000b3a50


	//   ....[212]....
        /*4420*/ 	.word	0x000b3aa0


	//   ....[213]....
        /*4424*/ 	.word	0x000b3ad0


	//   ....[214]....
        /*4428*/ 	.word	0x000b3b30


	//   ....[215]....
        /*442c*/ 	.word	0x000b3b50


	//   ....[216]....
        /*4430*/ 	.word	0x000b3ba0


	//   ....[217]....
        /*4434*/ 	.word	0x000b3bd0


	//   ....[218]....
        /*4438*/ 	.word	0x000b3c30


	//   ....[219]....
        /*443c*/ 	.word	0x000b3c50


	//   ....[220]....
        /*4440*/ 	.word	0x000b3ca0


	//   ....[221]....
        /*4444*/ 	.word	0x000b3cd0


	//   ....[222]....
        /*4448*/ 	.word	0x000b3d30


	//   ....[223]....
        /*444c*/ 	.word	0x000b3d50


	//   ....[224]....
        /*4450*/ 	.word	0x000b3da0


	//   ....[225]....
        /*4454*/ 	.word	0x000b3dd0


	//   ....[226]....
        /*4458*/ 	.word	0x000b3e30


	//   ....[227]....
        /*445c*/ 	.word	0x000b3e50


	//   ....[228]....
        /*4460*/ 	.word	0x000b3ea0


	//   ....[229]....
        /*4464*/ 	.word	0x000b3ed0


	//   ....[230]....
        /*4468*/ 	.word	0x000b3f30


	//   ....[231]....
        /*446c*/ 	.word	0x000b3f50


	//   ....[232]....
        /*4470*/ 	.word	0x000b3fa0


	//   ....[233]....
        /*4474*/ 	.word	0x000b3fd0


	//   ....[234]....
        /*4478*/ 	.word	0x000b4030


	//   ....[235]....
        /*447c*/ 	.word	0x000b4050


	//   ....[236]....
        /*4480*/ 	.word	0x000b40a0


	//   ....[237]....
        /*4484*/ 	.word	0x000b40d0


	//   ....[238]....
        /*4488*/ 	.word	0x000b4130


	//   ....[239]....
        /*448c*/ 	.word	0x000b4150


	//   ....[240]....
        /*4490*/ 	.word	0x000b4190


	//   ....[241]....
        /*4494*/ 	.word	0x000b41d0


	//   ....[242]....
        /*4498*/ 	.word	0x000b4240


	//   ....[243]....
        /*449c*/ 	.word	0x000b4260


	//   ....[244]....
        /*44a0*/ 	.word	0x000b42d0


	//   ....[245]....
        /*44a4*/ 	.word	0x000b42f0


	//   ....[246]....
        /*44a8*/ 	.word	0x000b4360


	//   ....[247]....
        /*44ac*/ 	.word	0x000b4380


	//   ....[248]....
        /*44b0*/ 	.word	0x000b4430


	//   ....[249]....
        /*44b4*/ 	.word	0x000b4470


	//   ....[250]....
        /*44b8*/ 	.word	0x000b4530


	//   ....[251]....
        /*44bc*/ 	.word	0x000b4550


	//   ....[252]....
        /*44c0*/ 	.word	0x000b4570


	//   ....[253]....
        /*44c4*/ 	.word	0x000b4590


	//   ....[254]....
        /*44c8*/ 	.word	0x000b45b0


	//----- nvinfo : EIATTR_EXIT_INSTR_OFFSETS
	.align		4
.L_41:
        /*44cc*/ 	.byte	0x04, 0x1c
        /*44ce*/ 	.short	(.L_43 - .L_42)


	//   ....[0]....
.L_42:
        /*44d0*/ 	.word	0x000dcbd0


	//   ....[1]....
        /*44d4*/ 	.word	0x000dcbf0


	//----- nvinfo : EIATTR_REQNTID
	.align		4
.L_43:
        /*44d8*/ 	.byte	0x04, 0x10
        /*44da*/ 	.short	(.L_45 - .L_44)
.L_44:
        /*44dc*/ 	.word	0x00000020
        /*44e0*/ 	.word	0x00000001
        /*44e4*/ 	.word	0x00000001


	//----- nvinfo : EIATTR_CBANK_PARAM_SIZE
	.align		4
.L_45:
        /*44e8*/ 	.byte	0x03, 0x19
        /*44ea*/ 	.short	0x0050


	//----- nvinfo : EIATTR_PARAM_CBANK
	.align		4
        /*44ec*/ 	.byte	0x04, 0x0a
        /*44ee*/ 	.short	(.L_47 - .L_46)
	.align		4
.L_46:
        /*44f0*/ 	.word	index@(.nv.constant0.matmul_kernel)
        /*44f4*/ 	.short	0x0210
        /*44f6*/ 	.short	0x0050


	//----- nvinfo : EIATTR_SW_WAR
	.align		4
.L_47:
        /*44f8*/ 	.byte	0x04, 0x36
        /*44fa*/ 	.short	(.L_49 - .L_48)
.L_48:
        /*44fc*/ 	.word	0x00000008
.L_49:


//--------------------- .nv.callgraph             --------------------------
	.section	.nv.callgraph,"",@"SHT_CUDA_CALLGRAPH"
	.align	4
	.sectionentsize	8
	.align		4
        /*0000*/ 	.word	0x00000000
	.align		4
        /*0004*/ 	.word	0xffffffff
	.align		4
        /*0008*/ 	.word	0x00000000
	.align		4
        /*000c*/ 	.word	0xfffffffe
	.align		4
        /*0010*/ 	.word	0x00000000
	.align		4
        /*0014*/ 	.word	0xfffffffd
	.align		4
        /*0018*/ 	.word	0x00000000
	.align		4
        /*001c*/ 	.word	0xfffffffc


//--------------------- .text.matmul_kernel       --------------------------
	.section	.text.matmul_kernel,"ax",@progbits
	.align	128
        .global         matmul_kernel
        .type           matmul_kernel,@function
        .size           matmul_kernel,(.L_x_3 - matmul_kernel)
        .other          matmul_kernel,@"STO_CUDA_ENTRY STV_DEFAULT"
matmul_kernel:
.text.matmul_kernel:
[----:B------:R-:W1:Y:S08]  /*0000*/  LDC R1, c[0x0][0x28] ;  /* 0x00000a00ff017b82 */ /* 0x000e700000000800 */
[----:B------:R-:W2:Y:S01]  /*0010*/  LDC.64 R2, c[0x0][0x228] ;  /* 0x00008a00ff027b82 */ /* 0x000ea20000000a00 */
[----:B-1----:R-:W-:Y:S01]  /*0020*/  VIADD R1, R1, 0xffffafa0 ;  /* 0xffffafa001017836 */ /* 0x002fe20000000000 */
[----:B------:R-:W1:Y:S01]  /*0030*/  S2R R5, SR_CTAID.X ;  /* 0x0000000000057919 */ /* 0x000e620000002500 */
[----:B------:R-:W-:Y:S01]  /*0040*/  ULDC UR8, c[0x0][0x230] ;  /* 0x00008c0000087ab9 */ /* 0x000fe20000000800 */
        /* <DEDUP_REMOVED lines=20> */
[----:B--2---:R-:W-:Y:S01]  /*0190*/  IMAD.MOV.U32 R12, RZ, RZ, R3 ;  /* 0x000000ffff0c7224 */ /* 0x004fe200078e0003 */
[----:B------:R2:W-:Y:S01]  /*01a0*/  STL.64 [R1+0x3f08], R2 ;  /* 0x003f080201007387 */ /* 0x0005e20000100a00 */
[----:B------:R-:W-:Y:S01]  /*01b0*/  IMAD.MOV.U32 R11, RZ, RZ, R2 ;  /* 0x000000ffff0b7224 */ /* 0x000fe200078e0002 */
[----:B------:R-:W-:Y:S01]  /*01c0*/  ULDC UR12, c[0x0][0x240] ;  /* 0x00009000000c7ab9 */ /* 0x000fe20000000800 */
[----:B------:R-:W-:Y:S01]  /*01d0*/  VIADD R0, R12, 0xff ;  /* 0x000000ff0c007836 */ /* 0x000fe20000000000 */
[----:B------:R-:W-:Y:S01]  /*01e0*/  IABS R127, R12 ;  /* 0x0000000c007f7213 */ /* 0x000fe20000000000 */
[----:B------:R-:W-:Y:S01]  /*01f0*/  ULDC UR42, c[0x0][0x240] ;  /* 0x00009000002a7ab9 */ /* 0x000fe20000000800 */
[----:B------:R-:W-:Y:S01]  /*0200*/  IABS R126, R11 ;  /* 0x0000000b007e7213 */ /* 0x000fe20000000000 */
[----:B------:R-:W-:Y:S01]  /*0210*/  ULDC UR7, c[0x0][0x240] ;  /* 0x0000900000077ab9 */ /* 0x000fe20000000800 */
[----:B------:R-:W-:Y:S01]  /*0220*/  ULDC UR27, c[0x0][0x240] ;  /* 0x00009000001b7ab9 */ /* 0x000fe20000000800 */
[----:B-1----:R-:W-:Y:S01]  /*0230*/  IABS R8, R5 ;  /* 0x0000000500087213 */ /* 0x002fe20000000000 */
[----:B------:R-:W-:Y:S01]  /*0240*/  ULDC UR48, c[0x0][0x240] ;  /* 0x0000900000307ab9 */ /* 0x000fe20000000800 */
[----:B------:R-:W-:Y:S01]  /*0250*/  ULDC UR18, c[0x0][0x240] ;  /* 0x0000900000127ab9 */ /* 0x000fe20000000800 */
[----:B--2---:R-:W-:Y:S01]  /*0260*/  SHF.R.S32.HI R3, RZ, 0x1f, R0 ;  /* 0x0000001fff037819 */ /* 0x004fe20000011400 */
[----:B------:R-:W-:Y:S01]  /*0270*/  ULDC UR41, c[0x0][0x240] ;  /* 0x0000900000297ab9 */ /* 0x000fe20000000800 */
[----:B------:R-:W-:Y:S01]  /*0280*/  ULDC UR39, c[0x0][0x240] ;  /* 0x0000900000277ab9 */ /* 0x000fe20000000800 */
[----:B------:R-:W-:Y:S01]  /*0290*/  ULDC UR21, c[0x0][0x240] ;  /* 0x0000900000157ab9 */ /* 0x000fe20000000800 */
[----:B------:R-:W-:Y:S01]  /*02a0*/  LEA.HI R3, R3, R0, RZ, 0x8 ;  /* 0x0000000003037211 */ /* 0x000fe200078f40ff */
[----:B------:R-:W-:Y:S01]  /*02b0*/  ULDC UR40, c[0x0][0x240] ;  /* 0x0000900000287ab9 */ /* 0x000fe20000000800 */
[----:B------:R-:W-:Y:S01]  /*02c0*/  ULDC UR38, c[0x0][0x240] ;  /* 0x0000900000267ab9 */ /* 0x000fe20000000800 */
[----:B------:R-:W-:Y:S01]  /*02d0*/  ULDC UR23, c[0x0][0x240] ;  /* 0x0000900000177ab9 */ /* 0x000fe20000000800 */
[----:B------:R-:W-:Y:S01]  /*02e0*/  SHF.R.S32.HI R3, RZ, 0x8, R3 ;  /* 0x00000008ff037819 */ /* 0x000fe20000011403 */
[----:B------:R-:W-:Y:S01]  /*02f0*/  ULDC UR15, c[0x0][0x240] ;  /* 0x00009000000f7ab9 */ /* 0x000fe20000000800 */
[----:B------:R-:W-:Y:S01]  /*0300*/  ULDC UR17, c[0x0][0x240] ;  /* 0x0000900000117ab9 */ /* 0x000fe20000000800 */
[----:B------:R-:W-:Y:S01]  /*0310*/  ULDC UR13, c[0x0][0x240] ;  /* 0x00009000000d7ab9 */ /* 0x000fe20000000800 */
[----:B------:R-:W-:Y:S01]  /*0320*/  ULDC UR60, c[0x0][0x240] ;  /* 0x00009000003c7ab9 */ /* 0x000fe20000000800 */
[----:B------:R-:W-:Y:S01]  /*0330*/  IMAD.SHL.U32 R4, R3, 0x8, RZ ;  /* 0x0000000803047824 */ /* 0x000fe200078e00ff */
[----:B------:R-:W-:Y:S01]  /*0340*/  ULDC UR22, c[0x0][0x240] ;  /* 0x0000900000167ab9 */ /* 0x000fe20000000800 */
[----:B------:R-:W-:Y:S01]  /*0350*/  ULDC UR24, c[0x0][0x240] ;  /* 0x0000900000187ab9 */ /* 0x000fe20000000800 */
[----:B------:R-:W-:Y:S01]  /*0360*/  ULDC UR20, c[0x0][0x240] ;  /* 0x0000900000147ab9 */ /* 0x000fe20000000800 */
[----:B------:R-:W-:Y:S01]  /*0370*/  ULDC UR43, c[0x0][0x240] ;  /* 0x00009000002b7ab9 */ /* 0x000fe20000000800 */
[-C--:B------:R-:W-:Y:S01]  /*0380*/  IABS R7, R4.reuse ;  /* 0x0000000400077213 */ /* 0x080fe20000000000 */
[----:B------:R-:W-:Y:S01]  /*0390*/  ULDC UR19, c[0x0][0x240] ;  /* 0x0000900000137ab9 */ /* 0x000fe20000000800 */
[----:B------:R-:W-:Y:S01]  /*03a0*/  IABS R10, R4 ;  /* 0x00000004000a7213 */ /* 0x000fe20000000000 */
[----:B------:R-:W-:Y:S01]  /*03b0*/  ULDC UR61, c[0x0][0x240] ;  /* 0x00009000003d7ab9 */ /* 0x000fe20000000800 */
[----:B------:R-:W1:Y:S01]  /*03c0*/  I2F.RP R0, R7 ;  /* 0x0000000700007306 */ /* 0x000e620000209400 */
        /* <DEDUP_REMOVED lines=14> */
[----:B-1----:R-:W1:Y:S02]  /*04b0*/  MUFU.RCP R0, R0 ;  /* 0x0000000000007308 */ /* 0x002e640000001000 */
[----:B-1----:R-:W-:-:S02]  /*04c0*/  VIADD R2, R0, 0xffffffe ;  /* 0x0ffffffe00027836 */ /* 0x002fc40000000000 */
[----:B------:R-:W-:-:S04]  /*04d0*/  IMAD.MOV R0, RZ, RZ, -R10 ;  /* 0x000000ffff007224 */ /* 0x000fc800078e0a0a */
[----:B------:R1:W2:Y:S02]  /*04e0*/  F2I.FTZ.U32.TRUNC.NTZ R3, R2 ;  /* 0x0000000200037305 */ /* 0x0002a4000021f000 */
[----:B-1----:R-:W-:Y:S02]  /*04f0*/  IMAD.MOV.U32 R2, RZ, RZ, RZ ;  /* 0x000000ffff027224 */ /* 0x002fe400078e00ff */
[----:B--2---:R-:W-:-:S04]  /*0500*/  IMAD.MOV R6, RZ, RZ, -R3 ;  /* 0x000000ffff067224 */ /* 0x004fc800078e0a03 */
[----:B------:R-:W-:Y:S02]  /*0510*/  IMAD R9, R6, R7, RZ ;  /* 0x0000000706097224 */ /* 0x000fe400078e02ff */
[----:B------:R-:W-:Y:S02]  /*0520*/  IMAD.MOV.U32 R6, RZ, RZ, R8 ;  /* 0x000000ffff067224 */ /* 0x000fe400078e0008 */
[----:B------:R-:W-:-:S06]  /*0530*/  IMAD.HI.U32 R3, R3, R9, R2 ;  /* 0x0000000903037227 */ /* 0x000fcc00078e0002 */
[----:B------:R-:W-:-:S04]  /*0540*/  IMAD.HI.U32 R3, R3, R6, RZ ;  /* 0x0000000603037227 */ /* 0x000fc800078e00ff */
[----:B------:R-:W-:-:S05]  /*0550*/  IMAD R0, R3, R0, R6 ;  /* 0x0000000003007224 */ /* 0x000fca00078e0206 */
[----:B------:R-:W-:-:S13]  /*0560*/  ISETP.GT.U32.AND P1, PT, R7, R0, PT ;  /* 0x000000000700720c */ /* 0x000fda0003f24070 */
[----:B------:R-:W-:Y:S02]  /*0570*/  @!P1 IMAD.IADD R0, R0, 0x1, -R7 ;  /* 0x0000000100009824 */ /* 0x000fe400078e0a07 */
[----:B------:R-:W-:Y:S01]  /*0580*/  @!P1 VIADD R3, R3, 0x1 ;  /* 0x0000000103039836 */ /* 0x000fe20000000000 */
[----:B------:R-:W-:Y:S02]  /*0590*/  ISETP.NE.AND P1, PT, R4, RZ, PT ;  /* 0x000000ff0400720c */ /* 0x000fe40003f25270 */
[----:B------:R-:W-:Y:S02]  /*05a0*/  ISETP.GE.U32.AND P0, PT, R0, R7, PT ;  /* 0x000000070000720c */ /* 0x000fe40003f06070 */
[----:B------:R-:W-:-:S04]  /*05b0*/  LOP3.LUT R0, R5, R4, RZ, 0x3c, !PT ;  /* 0x0000000405007212 */ /* 0x000fc800078e3cff */
[----:B------:R-:W-:Y:S01]  /*05c0*/  ISETP.GE.AND P2, PT, R0, RZ, PT ;  /* 0x000000ff0000720c */ /* 0x000fe20003f46270 */
[----:B------:R-:W-:-:S06]  /*05d0*/  VIADD R0, R11, 0xff ;  /* 0x000000ff0b007836 */ /* 0x000fcc0000000000 */
[----:B------:R-:W-:-:S04]  /*05e0*/  @P0 VIADD R3, R3, 0x1 ;  /* 0x0000000103030836 */ /* 0x000fc80000000000 */
[----:B------:R-:W-:Y:S01]  /*05f0*/  IMAD.MOV.U32 R2, RZ, RZ, R3 ;  /* 0x000000ffff027224 */ /* 0x000fe200078e0003 */
[----:B------:R-:W-:-:S03]  /*0600*/  SHF.R.S32.HI R3, RZ, 0x1f, R0 ;  /* 0x0000001fff037819 */ /* 0x000fc60000011400 */
[----:B------:R-:W-:Y:S01]  /*0610*/  @!P2 IMAD.MOV R2, RZ, RZ, -R2 ;  /* 0x000000ffff02a224 */ /* 0x000fe200078e0a02 */
[----:B------:R-:W-:Y:S02]  /*0620*/  @!P1 LOP3.LUT R2, RZ, R4, RZ, 0x33, !PT ;  /* 0x00000004ff029212 */ /* 0x000fe400078e33ff */
[----:B------:R-:W-:-:S03]  /*0630*/  LEA.HI R3, R3, R0, RZ, 0x8 ;  /* 0x0000000003037211 */ /* 0x000fc600078f40ff */
[----:B------:R-:W-:Y:S02]  /*0640*/  IMAD.SHL.U32 R8, R2, 0x8, RZ ;  /* 0x0000000802087824 */ /* 0x000fe400078e00ff */
[----:B------:R-:W-:-:S03]  /*0650*/  IMAD.MOV R2, RZ, RZ, -R2 ;  /* 0x000000ffff027224 */ /* 0x000fc600078e0a02 */
[----:B------:R-:W-:Y:S01]  /*0660*/  LEA.HI.SX32 R3, R3, -R8, 0x18 ;  /* 0x8000000803037211 */ /* 0x000fe200078fc2ff */
[----:B------:R-:W-:Y:S02]  /*0670*/  IMAD R9, R4, R2, R5 ;  /* 0x0000000204097224 */ /* 0x000fe400078e0205 */
[----:B------:R-:W-:Y:S01]  /*0680*/  IMAD.MOV.U32 R2, RZ, RZ, RZ ;  /* 0x000000ffff027224 */ /* 0x000fe200078e00ff */
[----:B------:R-:W-:Y:S02]  /*0690*/  VIMNMX R6, R3, 0x8, PT ;  /* 0x0000000803067848 */ /* 0x000fe40003fe0100 */
[----:B------:R-:W-:Y:S02]  /*06a0*/  IABS R4, R9 ;  /* 0x0000000900047213 */ /* 0x000fe40000000000 */
[----:B------:R-:W-:-:S04]  /*06b0*/  IABS R7, R6 ;  /* 0x0000000600077213 */ /* 0x000fc80000000000 */
[----:B------:R-:W1:Y:S08]  /*06c0*/  I2F.RP R0, R7 ;  /* 0x0000000700007306 */ /* 0x000e700000209400 */
[----:B-1----:R-:W1:Y:S02]  /*06d0*/  MUFU.RCP R0, R0 ;  /* 0x0000000000007308 */ /* 0x002e640000001000 */
[----:B-1----:R-:W-:-:S06]  /*06e0*/  VIADD R3, R0, 0xffffffe ;  /* 0x0ffffffe00037836 */ /* 0x002fcc0000000000 */
[----:B------:R-:W1:Y:S02]  /*06f0*/  F2I.FTZ.U32.TRUNC.NTZ R3, R3 ;  /* 0x0000000300037305 */ /* 0x000e64000021f000 */
[----:B-1----:R-:W-:-:S04]  /*0700*/  IMAD.MOV R10, RZ, RZ, -R3 ;  /* 0x000000ffff0a7224 */ /* 0x002fc800078e0a03 */
[----:B------:R-:W-:Y:S01]  /*0710*/  IMAD R5, R10, R7, RZ ;  /* 0x000000070a057224 */ /* 0x000fe200078e02ff */
[----:B------:R-:W-:-:S03]  /*0720*/  IABS R10, R6 ;  /* 0x00000006000a7213 */ /* 0x000fc60000000000 */
[----:B------:R-:W-:Y:S02]  /*0730*/  IMAD.HI.U32 R2, R3, R5, R2 ;  /* 0x0000000503027227 */ /* 0x000fe400078e0002 */
[----:B------:R-:W1:Y:S02]  /*0740*/  I2F.RP R5, R127 ;  /* 0x0000007f00057306 */ /* 0x000e640000209400 */
[----:B------:R-:W-:Y:S02]  /*0750*/  IMAD.MOV.U32 R3, RZ, RZ, R4 ;  /* 0x000000ffff037224 */ /* 0x000fe400078e0004 */
[----:B------:R-:W-:Y:S02]  /*0760*/  IMAD.MOV R0, RZ, RZ, -R10 ;  /* 0x000000ffff007224 */ /* 0x000fe400078e0a0a */
[----:B------:R-:W-:Y:S02]  /*0770*/  IMAD.HI.U32 R2, R2, R3, RZ ;  /* 0x0000000302027227 */ /* 0x000fe400078e00ff */
[----:B------:R-:W2:Y:S02]  /*0780*/  I2F.RP R4, R126 ;  /* 0x0000007e00047306 */ /* 0x000ea40000209400 */
[----:B------:R-:W-:-:S05]  /*0790*/  IMAD R0, R2, R0, R3 ;  /* 0x0000000002007224 */ /* 0x000fca00078e0203 */
[----:B------:R-:W-:Y:S01]  /*07a0*/  ISETP.GT.U32.AND P1, PT, R7, R0, PT ;  /* 0x000000000700720c */ /* 0x000fe20003f24070 */
[----:B-1----:R-:W1:Y:S08]  /*07b0*/  MUFU.RCP R5, R5 ;  /* 0x0000000500057308 */ /* 0x002e700000001000 */
[----:B--2---:R-:W2:Y:S04]  /*07c0*/  MUFU.RCP R4, R4 ;  /* 0x0000000400047308 */ /* 0x004ea80000001000 */
[----:B------:R-:W-:-:S02]  /*07d0*/  @!P1 IMAD.IADD R0, R0, 0x1, -R7 ;  /* 0x0000000100009824 */ /* 0x000fc400078e0a07 */
[----:B------:R-:W-:Y:S01]  /*07e0*/  @!P1 VIADD R2, R2, 0x1 ;  /* 0x0000000102029836 */ /* 0x000fe20000000000 */
[----:B------:R-:W-:Y:S01]  /*07f0*/  ISETP.NE.AND P1, PT, R6, RZ, PT ;  /* 0x000000ff0600720c */ /* 0x000fe20003f25270 */
[----:B-1----:R-:W-:Y:S01]  /*0800*/  VIADD R3, R5, 0xffffffe ;  /* 0x0ffffffe05037836 */ /* 0x002fe20000000000 */
[----:B------:R-:W-:Y:S02]  /*0810*/  ISETP.GE.U32.AND P0, PT, R0, R7, PT ;  /* 0x000000070000720c */ /* 0x000fe40003f06070 */
[----:B------:R-:W-:-:S03]  /*0820*/  LOP3.LUT R0, R9, R6, RZ, 0x3c, !PT ;  /* 0x0000000609007212 */ /* 0x000fc600078e3cff */
[----:B------:R-:W1:Y:S01]  /*0830*/  F2I.FTZ.U32.TRUNC.NTZ R3, R3 ;  /* 0x0000000300037305 */ /* 0x000e62000021f000 */
[----:B------:R-:W-:Y:S01]  /*0840*/  ISETP.GE.AND P2, PT, R0, RZ, PT ;  /* 0x000000ff0000720c */ /* 0x000fe20003f46270 */
[----:B--2---:R-:W-:-:S06]  /*0850*/  VIADD R5, R4, 0xffffffe ;  /* 0x0ffffffe04057836 */ /* 0x004fcc0000000000 */
[----:B------:R-:W2:Y:S01]  /*0860*/  F2I.FTZ.U32.TRUNC.NTZ R5, R5 ;  /* 0x0000000500057305 */ /* 0x000ea2000021f000 */
[----:B------:R-:W-:-:S04]  /*0870*/  @P0 VIADD R2, R2, 0x1 ;  /* 0x0000000102020836 */ /* 0x000fc80000000000 */
[----:B------:R-:W-:Y:S02]  /*0880*/  IMAD.MOV.U32 R0, RZ, RZ, R2 ;  /* 0x000000ffff007224 */ /* 0x000fe400078e0002 */
[----:B-1----:R-:W-:Y:S02]  /*0890*/  IMAD.MOV R2, RZ, RZ, -R3 ;  /* 0x000000ffff027224 */ /* 0x002fe400078e0a03 */
[----:B------:R-:W-:Y:S01]  /*08a0*/  @!P2 IMAD.MOV R0, RZ, RZ, -R0 ;  /* 0x000000ffff00a224 */ /* 0x000fe200078e0a00 */
[----:B------:R-:W-:Y:S01]  /*08b0*/  @!P1 LOP3.LUT R0, RZ, R6, RZ, 0x33, !PT ;  /* 0x00000006ff009212 */ /* 0x000fe200078e33ff */
[----:B------:R-:W-:Y:S02]  /*08c0*/  IMAD R7, R2, R127, RZ ;  /* 0x0000007f02077224 */ /* 0x000fe400078e02ff */
[----:B------:R-:W-:Y:S02]  /*08d0*/  IMAD.MOV.U32 R2, RZ, RZ, RZ ;  /* 0x000000ffff027224 */ /* 0x000fe400078e00ff */
[----:B--2---:R-:W-:-:S02]  /*08e0*/  IMAD.MOV R4, RZ, RZ, -R5 ;  /* 0x000000ffff047224 */ /* 0x004fc400078e0a05 */
[----:B------:R-:W-:-:S04]  /*08f0*/  IMAD.HI.U32 R2, R3, R7, R2 ;  /* 0x0000000703027227 */ /* 0x000fc800078e0002 */
[----:B------:R-:W-:Y:S02]  /*0900*/  IMAD.SHL.U32 R13, R0, 0x100, RZ ;  /* 0x00000100000d7824 */ /* 0x000fe400078e00ff */
[----:B------:R-:W-:Y:S02]  /*0910*/  IMAD.MOV R3, RZ, RZ, -R0 ;  /* 0x000000ffff037224 */ /* 0x000fe400078e0a00 */
[----:B------:R-:W-:Y:S01]  /*0920*/  IMAD.MOV.U32 R7, RZ, RZ, R4 ;  /* 0x000000ffff077224 */ /* 0x000fe200078e0004 */
[----:B------:R-:W-:Y:S01]  /*0930*/  STL [R1+0x2ec4], R13 ;  /* 0x002ec40d01007387 */ /* 0x000fe20000100800 */
[----:B------:R-:W-:Y:S01]  /*0940*/  IMAD R3, R6, R3, R9 ;  /* 0x0000000306037224 */ /* 0x000fe200078e0209 */
[----:B------:R-:W-:Y:S01]  /*0950*/  IABS R252, R13 ;  /* 0x0000000d00fc7213 */ /* 0x000fe20000000000 */
[C---:B------:R-:W-:Y:S01]  /*0960*/  VIADD R14, R13.reuse, 0x1 ;  /* 0x000000010d0e7836 */ /* 0x040fe20000000000 */
[----:B------:R1:W-:Y:S01]  /*0970*/  STL [R1+0x4454], R126 ;  /* 0x0044547e01007387 */ /* 0x0003e20000100800 */
[----:B------:R-:W-:-:S02]  /*0980*/  VIADD R15, R13, 0xff ;  /* 0x000000ff0d0f7836 */ /* 0x000fc40000000000 */
[----:B------:R-:W-:Y:S02]  /*0990*/  IMAD R7, R7, R126, RZ ;  /* 0x0000007e07077224 */ /* 0x000fe400078e02ff */
[C---:B------:R-:W-:Y:S01]  /*09a0*/  VIADD R12, R13.reuse, 0x2 ;  /* 0x000000020d0c7836 */ /* 0x040fe20000000000 */
[----:B------:R-:W-:Y:S01]  /*09b0*/  STL [R1+0x4308], R15 ;  /* 0x0043080f01007387 */ /* 0x000fe20000100800 */
[C---:B------:R-:W-:Y:S01]  /*09c0*/  VIADD R10, R13.reuse, 0x3 ;  /* 0x000000030d0a7836 */ /* 0x040fe20000000000 */
[----:B------:R-:W-:Y:S01]  /*09d0*/  IABS R251, R15 ;  /* 0x0000000f00fb7213 */ /* 0x000fe20000000000 */
[----:B------:R-:W-:Y:S01]  /*09e0*/  VIADD R11, R13, 0x4 ;  /* 0x000000040d0b7836 */ /* 0x000fe20000000000 */
[----:B------:R-:W-:Y:S01]  /*09f0*/  STL [R1+0x4210], R14 ;  /* 0x0042100e01007387 */ /* 0x000fe20000100800 */
[----:B-1----:R-:W-:Y:S01]  /*0a00*/  IMAD.IADD R126, R8, 0x1, R3 ;  /* 0x00000001087e7824 */ /* 0x002fe200078e0203 */
[----:B------:R-:W-:Y:S01]  /*0a10*/  IABS R8, R14 ;  /* 0x0000000e00087213 */ /* 0x000fe20000000000 */
[----:B------:R-:W-:Y:S01]  /*0a20*/  IMAD.HI.U32 R0, R2, R252, RZ ;  /* 0x000000fc02007227 */ /* 0x000fe200078e00ff */
[----:B------:R-:W-:Y:S01]  /*0a30*/  STL [R1+0x420c], R12 ;  /* 0x00420c0c01007387 */ /* 0x000fe20000100800 */
[----:B------:R-:W-:-:S02]  /*0a40*/  IABS R9, R12 ;  /* 0x0000000c00097213 */ /* 0x000fc40000000000 */
[----:B------:R-:W-:Y:S01]  /*0a50*/  IMAD.MOV.U32 R4, RZ, RZ, RZ ;  /* 0x000000ffff047224 */ /* 0x000fe200078e00ff */
[----:B------:R1:W-:Y:S01]  /*0a60*/  STL [R1+0x4208], R10 ;  /* 0x0042080a01007387 */ /* 0x0003e20000100800 */
[----:B------:R-:W-:-:S03]  /*0a70*/  IMAD.HI.U32 R3, R2, R8, RZ ;  /* 0x0000000802037227 */ /* 0x000fc600078e00ff */
[----:B------:R2:W-:Y:S01]  /*0a80*/  STL [R1+0x4204], R11 ;  /* 0x0042040b01007387 */ /* 0x0005e20000100800 */
[----:B------:R-:W-:Y:S02]  /*0a90*/  IMAD.MOV R6, RZ, RZ, -R0 ;  /* 0x000000ffff067224 */ /* 0x000fe400078e0a00 */
[----:B------:R-:W-:Y:S01]  /*0aa0*/  IMAD.HI.U32 R0, R5, R7, R4 ;  /* 0x0000000705007227 */ /* 0x000fe200078e0004 */
[----:B-1----:R-:W-:-:S03]  /*0ab0*/  IABS R10, R10 ;  /* 0x0000000a000a7213 */ /* 0x002fc60000000000 */
[----:B------:R-:W-:Y:S01]  /*0ac0*/  IMAD.HI.U32 R4, R2, R9, RZ ;  /* 0x0000000902047227 */ /* 0x000fe200078e00ff */
[----:B--2---:R-:W-:-:S03]  /*0ad0*/  IABS R11, R11 ;  /* 0x0000000b000b7213 */ /* 0x004fc60000000000 */
[----:B------:R-:W-:Y:S02]  /*0ae0*/  IMAD.MOV R3, RZ, RZ, -R3 ;  /* 0x000000ffff037224 */ /* 0x000fe400078e0a03 */
[----:B------:R-:W-:Y:S02]  /*0af0*/  IMAD R252, R127, R6, R252 ;  /* 0x000000067ffc7224 */ /* 0x000fe400078e02fc */
[----:B------:R-:W-:-:S04]  /*0b00*/  IMAD.HI.U32 R5, R2, R10, RZ ;  /* 0x0000000a02057227 */ /* 0x000fc800078e00ff */
[----:B------:R-:W-:-:S04]  /*0b10*/  IMAD.HI.U32 R6, R2, R11, RZ ;  /* 0x0000000b02067227 */ /* 0x000fc800078e00ff */
[----:B------:R-:W-:-:S04]  /*0b20*/  IMAD.HI.U32 R7, R2, R251, RZ ;  /* 0x000000fb02077227 */ /* 0x000fc800078e00ff */
[----:B------:R-:W-:Y:S02]  /*0b30*/  IMAD.MOV R4, RZ, RZ, -R4 ;  /* 0x000000ffff047224 */ /* 0x000fe400078e0a04 */
[C---:B------:R-:W-:Y:S02]  /*0b40*/  IMAD R3, R127.reuse, R3, R8 ;  /* 0x000000037f037224 */ /* 0x040fe400078e0208 */
[----:B------:R-:W-:Y:S02]  /*0b50*/  IMAD.MOV R5, RZ, RZ, -R5 ;  /* 0x000000ffff057224 */ /* 0x000fe400078e0a05 */
[----:B------:R-:W-:Y:S01]  /*0b60*/  IMAD.MOV R6, RZ, RZ, -R6 ;  /* 0x000000ffff067224 */ /* 0x000fe200078e0a06 */
[----:B------:R1:W-:Y:S01]  /*0b70*/  STL [R1+0x30], R3 ;  /* 0x0000300301007387 */ /* 0x0003e20000100800 */
[----:B------:R-:W-:Y:S02]  /*0b80*/  IMAD.MOV R12, RZ, RZ, -R7 ;  /* 0x000000ffff0c7224 */ /* 0x000fe400078e0a07 */
[----:B------:R-:W-:-:S02]  /*0b90*/  IMAD R7, R127, R4, R9 ;  /* 0x000000047f077224 */ /* 0x000fc400078e0209 */
[----:B------:R-:W-:Y:S02]  /*0ba0*/  IMAD R4, R127, R5, R10 ;  /* 0x000000057f047224 */ /* 0x000fe400078e020a */
[C---:B------:R-:W-:Y:S01]  /*0bb0*/  VIADD R8, R13.reuse, 0x5 ;  /* 0x000000050d087836 */ /* 0x040fe20000000000 */
[----:B------:R2:W-:Y:S01]  /*0bc0*/  STL [R1+0x2c], R7 ;  /* 0x00002c0701007387 */ /* 0x0005e20000100800 */
[----:B------:R-:W-:Y:S02]  /*0bd0*/  VIADD R5, R13, 0x7 ;  /* 0x000000070d057836 */ /* 0x000fe40000000000 */
[C---:B-1----:R-:W-:Y:S01]  /*0be0*/  IMAD R3, R127.reuse, R6, R11 ;  /* 0x000000067f037224 */ /* 0x042fe200078e020b */
[----:B------:R1:W-:Y:S01]  /*0bf0*/  STL [R1+0x28], R4 ;  /* 0x0000280401007387 */ /* 0x0003e20000100800 */
[----:B------:R-:W-:Y:S01]  /*0c00*/  IMAD R251, R127, R12, R251 ;  /* 0x0000000c7ffb7224 */ /* 0x000fe200078e02fb */
[----:B------:R-:W-:Y:S02]  /*0c10*/  IABS R10, R5 ;  /* 0x00000005000a7213 */ /* 0x000fe40000000000 */
[----:B------:R3:W-:Y:S01]  /*0c20*/  STL [R1+0x24], R3 ;  /* 0x0000240301007387 */ /* 0x0007e20000100800 */
[----:B--2---:R-:W-:-:S03]  /*0c30*/  VIADD R7, R13, 0x6 ;  /* 0x000000060d077836 */ /* 0x004fc60000000000 */
[----:B------:R2:W-:Y:S01]  /*0c40*/  STL [R1+0x4200], R8 ;  /* 0x0042000801007387 */ /* 0x0005e20000100800 */
[C---:B-1----:R-:W-:Y:S01]  /*0c50*/  VIADD R4, R13.reuse, 0x8 ;  /* 0x000000080d047836 */ /* 0x042fe20000000000 */
[----:B------:R-:W-:Y:S02]  /*0c60*/  IABS R9, R7 ;  /* 0x0000000700097213 */ /* 0x000fe40000000000 */
[----:B------:R-:W-:Y:S01]  /*0c70*/  STL [R1+0x41fc], R7 ;  /* 0x0041fc0701007387 */ /* 0x000fe20000100800 */
[----:B---3--:R-:W-:Y:S01]  /*0c80*/  VIADD R3, R13, 0x9 ;  /* 0x000000090d037836 */ /* 0x008fe20000000000 */
[----:B------:R-:W-:Y:S02]  /*0c90*/  IABS R250, R4 ;  /* 0x0000000400fa7213 */ /* 0x000fe40000000000 */
[----:B------:R1:W-:Y:S01]  /*0ca0*/  STL [R1+0x41f8], R5 ;  /* 0x0041f80501007387 */ /* 0x0003e20000100800 */
[----:B--2---:R-:W-:-:S03]  /*0cb0*/  IABS R8, R8 ;  /* 0x0000000800087213 */ /* 0x004fc60000000000 */
[----:B------:R2:W-:Y:S01]  /*0cc0*/  STL [R1+0x41f4], R4 ;  /* 0x0041f40401007387 */ /* 0x0005e20000100800 */
[----:B------:R-:W-:Y:S01]  /*0cd0*/  IABS R249, R3 ;  /* 0x0000000300f97213 */ /* 0x000fe20000000000 */
[C---:B------:R-:W-:Y:S02]  /*0ce0*/  IMAD.HI.U32 R6, R2.reuse, R250, RZ ;  /* 0x000000fa02067227 */ /* 0x040fe400078e00ff */
[----:B------:R3:W-:Y:S02]  /*0cf0*/  STL [R1+0x41f0], R3 ;  /* 0x0041f00301007387 */ /* 0x0007e40000100800 */
[----:B-1----:R-:W-:-:S04]  /*0d00*/  IMAD.HI.U32 R5, R2, R10, RZ ;  /* 0x0000000a02057227 */ /* 0x002fc800078e00ff */
[----:B--2---:R-:W-:-:S04]  /*0d10*/  IMAD.HI.U32 R4, R2, R9, RZ ;  /* 0x0000000902047227 */ /* 0x004fc800078e00ff */
[----:B---3--:R-:W-:-:S04]  /*0d20*/  IMAD.HI.U32 R3, R2, R8, RZ ;  /* 0x0000000802037227 */ /* 0x008fc800078e00ff */
[----:B------:R-:W-:-:S04]  /*0d30*/  IMAD.HI.U32 R7, R2, R249, RZ ;  /* 0x000000f902077227 */ /* 0x000fc800078e00ff */
[----:B------:R-:W-:Y:S02]  /*0d40*/  IMAD.MOV R3, RZ, RZ, -R3 ;  /* 0x000000ffff037224 */ /* 0x000fe400078e0a03 */
[----:B------:R-:W-:Y:S02]  /*0d50*/  IMAD.MOV R4, RZ, RZ, -R4 ;  /* 0x000000ffff047224 */ /* 0x000fe400078e0a04 */
[----:B------:R-:W-:Y:S02]  /*0d60*/  IMAD.MOV R6, RZ, RZ, -R6 ;  /* 0x000000ffff067224 */ /* 0x000fe400078e0a06 */
[----:B------:R-:W-:Y:S02]  /*0d70*/  IMAD.MOV R5, RZ, RZ, -R5 ;  /* 0x000000ffff057224 */ /* 0x000fe400078e0a05 */
[----:B------:R-:W-:Y:S02]  /*0d80*/  IMAD.MOV R12, RZ, RZ, -R7 ;  /* 0x000000ffff0c7224 */ /* 0x000fe400078e0a07 */
[----:B------:R-:W-:-:S02]  /*0d90*/  IMAD R7, R127, R3, R8 ;  /* 0x000000037f077224 */ /* 0x000fc400078e0208 */
[C---:B------:R-:W-:Y:S02]  /*0da0*/  IMAD R4, R127.reuse, R4, R9 ;  /* 0x000000047f047224 */ /* 0x040fe400078e0209 */
[C---:B------:R-:W-:Y:S01]  /*0db0*/  IMAD R250, R127.reuse, R6, R250 ;  /* 0x000000067ffa7224 */ /* 0x040fe200078e02fa */
[----:B------:R1:W-:Y:S01]  /*0dc0*/  STL [R1+0x20], R7 ;  /* 0x0000200701007387 */ /* 0x0003e20000100800 */
[C---:B------:R-:W-:Y:S02]  /*0dd0*/  IMAD R3, R127.reuse, R5, R10 ;  /* 0x000000057f037224 */ /* 0x040fe400078e020a */
[----:B------:R-:W-:Y:S01]  /*0de0*/  IMAD R249, R127, R12, R249 ;  /* 0x0000000c7ff97224 */ /* 0x000fe200078e02f9 */
[----:B------:R2:W-:Y:S01]  /*0df0*/  STL [R1+0x1c], R4 ;  /* 0x00001c0401007387 */ /* 0x0005e20000100800 */
[C---:B------:R-:W-:Y:S02]  /*0e00*/  VIADD R9, R13.reuse, 0xa ;  /* 0x0000000a0d097836 */ /* 0x040fe40000000000 */
[C---:B------:R-:W-:Y:S01]  /*0e10*/  VIADD R8, R13.reuse, 0xb ;  /* 0x0000000b0d087836 */ /* 0x040fe20000000000 */
[----:B------:R-:W-:Y:S01]  /*0e20*/  STL [R1+0x4444], R250 ;  /* 0x004444fa01007387 */ /* 0x000fe20000100800 */
[----:B-1----:R-:W-:Y:S01]  /*0e30*/  VIADD R7, R13, 0xc ;  /* 0x0000000c0d077836 */ /* 0x002fe20000000000 */
[----:B------:R-:W-:-:S02]  /*0e40*/  IABS R248, R9 ;  /* 0x0000000900f87213 */ /* 0x000fc40000000000 */
[----:B------:R1:W-:Y:S01]  /*0e50*/  STL [R1+0x18], R3 ;  /* 0x0000180301007387 */ /* 0x0003e20000100800 */
[----:B------:R-:W-:Y:S01]  /*0e60*/  IABS R247, R8 ;  /* 0x0000000800f77213 */ /* 0x000fe20000000000 */
[----:B--2---:R-:W-:Y:S01]  /*0e70*/  VIADD R4, R13, 0xd ;  /* 0x0000000d0d047836 */ /* 0x004fe20000000000 */
[----:B------:R-:W-:Y:S01]  /*0e80*/  IABS R246, R7 ;  /* 0x0000000700f67213 */ /* 0x000fe20000000000 */
[----:B------:R-:W-:Y:S03]  /*0e90*/  STL [R1+0x4448], R249 ;  /* 0x004448f901007387 */ /* 0x000fe60000100800 */
[----:B------:R-:W-:Y:S01]  /*0ea0*/  IABS R245, R4 ;  /* 0x0000000400f57213 */ /* 0x000fe20000000000 */
[----:B------:R-:W-:Y:S01]  /*0eb0*/  STL [R1+0x41ec], R9 ;  /* 0x0041ec0901007387 */ /* 0x000fe20000100800 */
[----:B------:R-:W-:-:S03]  /*0ec0*/  IMAD.HI.U32 R5, R2, R246, RZ ;  /* 0x000000f602057227 */ /* 0x000fc600078e00ff */
[----:B------:R-:W-:Y:S01]  /*0ed0*/  STL [R1+0x41e8], R8 ;  /* 0x0041e80801007387 */ /* 0x000fe20000100800 */
[----:B-1----:R-:W-:Y:S02]  /*0ee0*/  VIADD R3, R13, 0xe ;  /* 0x0000000e0d037836 */ /* 0x002fe40000000000 */
[----:B------:R-:W-:Y:S01]  /*0ef0*/  IMAD.HI.U32 R6, R2, R245, RZ ;  /* 0x000000f502067227 */ /* 0x000fe200078e00ff */
[----:B------:R1:W-:Y:S02]  /*0f00*/  STL [R1+0x41e4], R7 ;  /* 0x0041e40701007387 */ /* 0x0003e40000100800 */
[----:B------:R-:W-:Y:S01]  /*0f10*/  IABS R244, R3 ;  /* 0x0000000300f47213 */ /* 0x000fe20000000000 */
[----:B------:R-:W-:Y:S01]  /*0f20*/  IMAD.MOV R5, RZ, RZ, -R5 ;  /* 0x000000ffff057224 */ /* 0x000fe200078e0a05 */
[----:B------:R2:W-:Y:S01]  /*0f30*/  STL [R1+0x41e0], R4 ;  /* 0x0041e00401007387 */ /* 0x0005e20000100800 */
[----:B------:R-:W-:-:S03]  /*0f40*/  IMAD.MOV R6, RZ, RZ, -R6 ;  /* 0x000000ffff067224 */ /* 0x000fc600078e0a06 */
[----:B------:R3:W-:Y:S01]  /*0f50*/  STL [R1+0x41dc], R3 ;  /* 0x0041dc0301007387 */ /* 0x0007e20000100800 */
[----:B-1----:R-:W-:-:S04]  /*0f60*/  IMAD.HI.U32 R7, R2, R244, RZ ;  /* 0x000000f402077227 */ /* 0x002fc800078e00ff */
[----:B--2---:R-:W-:-:S04]  /*0f70*/  IMAD.HI.U32 R4, R2, R247, RZ ;  /* 0x000000f702047227 */ /* 0x004fc800078e00ff */
[----:B---3--:R-:W-:-:S04]  /*0f80*/  IMAD.HI.U32 R3, R2, R248, RZ ;  /* 0x000000f802037227 */ /* 0x008fc800078e00ff */
[----:B------:R-:W-:Y:S02]  /*0f90*/  IMAD.MOV R3, RZ, RZ, -R3 ;  /* 0x000000ffff037224 */ /* 0x000fe400078e0a03 */
[----:B------:R-:W-:Y:S02]  /*0fa0*/  IMAD.MOV R4, RZ, RZ, -R4 ;  /* 0x000000ffff047224 */ /* 0x000fe400078e0a04 */
[C---:B------:R-:W-:Y:S02]  /*0fb0*/  IMAD R248, R127.reuse, R3, R248 ;  /* 0x000000037ff87224 */ /* 0x040fe400078e02f8 */
[C---:B------:R-:W-:Y:S02]  /*0fc0*/  IMAD R247, R127.reuse, R4, R247 ;  /* 0x000000047ff77224 */ /* 0x040fe400078e02f7 */
[----:B------:R-:W-:Y:S01]  /*0fd0*/  IMAD.MOV R7, RZ, RZ, -R7 ;  /* 0x000000ffff077224 */ /* 0x000fe200078e0a07 */
[----:B------:R-:W-:Y:S04]  /*0fe0*/  STL [R1+0x444c], R248 ;  /* 0x00444cf801007387 */ /* 0x000fe80000100800 */
[----:B------:R1:W-:Y:S04]  /*0ff0*/  STL [R1+0x4450], R247 ;  /* 0x004450f701007387 */ /* 0x0003e80000100800 */
[----:B-1----:R-:W2:Y:S01]  /*1000*/  LDL R247, [R1+0x2ec4] ;  /* 0x002ec40001f77983 */ /* 0x002ea20000100800 */
[----:B------:R-:W-:-:S02]  /*1010*/  IMAD R244, R127, R7, R244 ;  /* 0x000000077ff47224 */ /* 0x000fc400078e02f4 */
[C---:B------:R-:W-:Y:S02]  /*1020*/  IMAD R246, R127.reuse, R5, R246 ;  /* 0x000000057ff67224 */ /* 0x040fe400078e02f6 */
[----:B------:R-:W-:Y:S01]  /*1030*/  IMAD R245, R127, R6, R245 ;  /* 0x000000067ff57224 */ /* 0x000fe200078e02f5 */
[----:B------:R-:W-:Y:S01]  /*1040*/  STL [R1+0x4434], R244 ;  /* 0x004434f401007387 */ /* 0x000fe20000100800 */
[C---:B--2---:R-:W-:Y:S02]  /*1050*/  VIADD R12, R247.reuse, 0xf ;  /* 0x0000000ff70c7836 */ /* 0x044fe40000000000 */
[C---:B------:R-:W-:Y:S02]  /*1060*/  VIADD R11, R247.reuse, 0x10 ;  /* 0x00000010f70b7836 */ /* 0x040fe40000000000 */
[C---:B------:R-:W-:Y:S01]  /*1070*/  VIADD R10, R247.reuse, 0x11 ;  /* 0x00000011f70a7836 */ /* 0x040fe20000000000 */
[----:B------:R-:W-:Y:S01]  /*1080*/  IABS R243, R12 ;  /* 0x0000000c00f37213 */ /* 0x000fe20000000000 */
[C---:B------:R-:W-:Y:S01]  /*1090*/  VIADD R9, R247.reuse, 0x12 ;  /* 0x00000012f7097836 */ /* 0x040fe20000000000 */
[----:B------:R-:W-:Y:S01]  /*10a0*/  IABS R242, R11 ;  /* 0x0000000b00f27213 */ /* 0x000fe20000000000 */
[----:B------:R-:W-:Y:S01]  /*10b0*/  VIADD R8, R247, 0x13 ;  /* 0x00000013f7087836 */ /* 0x000fe20000000000 */
[----:B------:R-:W-:Y:S01]  /*10c0*/  IABS R241, R10 ;  /* 0x0000000a00f17213 */ /* 0x000fe20000000000 */
[----:B------:R-:W-:Y:S01]  /*10d0*/  STL [R1+0x41d8], R12 ;  /* 0x0041d80c01007387 */ /* 0x000fe20000100800 */
[----:B------:R-:W-:Y:S01]  /*10e0*/  IABS R240, R9 ;  /* 0x0000000900f07213 */ /* 0x000fe20000000000 */
[C---:B------:R-:W-:Y:S01]  /*10f0*/  IMAD.HI.U32 R3, R2.reuse, R243, RZ ;  /* 0x000000f302037227 */ /* 0x040fe200078e00ff */
[----:B------:R-:W-:Y:S01]  /*1100*/  IABS R239, R8 ;  /* 0x0000000800ef7213 */ /* 0x000fe20000000000 */
[----:B------:R-:W-:Y:S02]  /*1110*/  STL [R1+0x41d4], R11 ;  /* 0x0041d40b01007387 */ /* 0x000fe40000100800 */
[----:B------:R-:W-:-:S02]  /*1120*/  IMAD.HI.U32 R4, R2, R242, RZ ;  /* 0x000000f202047227 */ /* 0x000fc400078e00ff */
[----:B------:R1:W-:Y:S02]  /*1130*/  STL [R1+0x41d0], R10 ;  /* 0x0041d00a01007387 */ /* 0x0003e40000100800 */
[C---:B------:R-:W-:Y:S02]  /*1140*/  IMAD.HI.U32 R5, R2.reuse, R241, RZ ;  /* 0x000000f102057227 */ /* 0x040fe400078e00ff */
[----:B------:R-:W-:Y:S02]  /*1150*/  STL [R1+0x41cc], R9 ;  /* 0x0041cc0901007387 */ /* 0x000fe40000100800 */
[C---:B------:R-:W-:Y:S02]  /*1160*/  IMAD.HI.U32 R6, R2.reuse, R240, RZ ;  /* 0x000000f002067227 */ /* 0x040fe400078e00ff */
[----:B------:R2:W-:Y:S02]  /*1170*/  STL [R1+0x41c8], R8 ;  /* 0x0041c80801007387 */ /* 0x0005e40000100800 */
[----:B------:R-:W-:-:S04]  /*1180*/  IMAD.HI.U32 R7, R2, R239, RZ ;  /* 0x000000ef02077227 */ /* 0x000fc800078e00ff */
[----:B------:R-:W-:Y:S02]  /*1190*/  IMAD.MOV R4, RZ, RZ, -R4 ;  /* 0x000000ffff047224 */ /* 0x000fe400078e0a04 */
[----:B-1----:R-:W-:Y:S02]  /*11a0*/  IMAD.MOV R10, RZ, RZ, -R5 ;  /* 0x000000ffff0a7224 */ /* 0x002fe400078e0a05 */
[----:B--2---:R-:W-:Y:S02]  /*11b0*/  IMAD.MOV R8, RZ, RZ, -R3 ;  /* 0x000000ffff087224 */ /* 0x004fe400078e0a03 */
[----:B------:R-:W-:Y:S02]  /*11c0*/  VIADD R13, R247, 0x16 ;  /* 0x00000016f70d7836 */ /* 0x000fe40000000000 */
[----:B------:R-:W-:Y:S02]  /*11d0*/  IMAD.MOV R6, RZ, RZ, -R6 ;  /* 0x000000ffff067224 */ /* 0x000fe400078e0a06 */
[----:B------:R-:W-:Y:S01]  /*11e0*/  IMAD.MOV R12, RZ, RZ, -R7 ;  /* 0x000000ffff0c7224 */ /* 0x000fe200078e0a07 */
[----:B------:R-:W-:Y:S01]  /*11f0*/  IABS R236, R13 ;  /* 0x0000000d00ec7213 */ /* 0x000fe20000000000 */
[----:B------:R-:W-:-:S02]  /*1200*/  IMAD R243, R127, R8, R243 ;  /* 0x000000087ff37224 */ /* 0x000fc400078e02f3 */
[C---:B------:R-:W-:Y:S02]  /*1210*/  IMAD R242, R127.reuse, R4, R242 ;  /* 0x000000047ff27224 */ /* 0x040fe400078e02f2 */
[C---:B------:R-:W-:Y:S01]  /*1220*/  IMAD R241, R127.reuse, R10, R241 ;  /* 0x0000000a7ff17224 */ /* 0x040fe200078e02f1 */
[----:B------:R-:W-:Y:S01]  /*1230*/  STL [R1+0x4430], R243 ;  /* 0x004430f301007387 */ /* 0x000fe20000100800 */
[C---:B------:R-:W-:Y:S02]  /*1240*/  IMAD R240, R127.reuse, R6, R240 ;  /* 0x000000067ff07224 */ /* 0x040fe400078e02f0 */
[----:B------:R-:W-:Y:S01]  /*1250*/  IMAD R239, R127, R12, R239 ;  /* 0x0000000c7fef7224 */ /* 0x000fe200078e02ef */
[----:B------:R-:W-:Y:S01]  /*1260*/  STL [R1+0x442c], R242 ;  /* 0x00442cf201007387 */ /* 0x000fe20000100800 */
[C---:B------:R-:W-:Y:S02]  /*1270*/  VIADD R15, R247.reuse, 0x14 ;  /* 0x00000014f70f7836 */ /* 0x040fe40000000000 */
[C---:B------:R-:W-:Y:S01]  /*1280*/  VIADD R9, R247.reuse, 0x18 ;  /* 0x00000018f7097836 */ /* 0x040fe20000000000 */
[----:B------:R-:W-:Y:S01]  /*1290*/  STL [R1+0x4438], R241 ;  /* 0x004438f101007387 */ /* 0x000fe20000100800 */
[C---:B------:R-:W-:Y:S01]  /*12a0*/  VIADD R14, R247.reuse, 0x15 ;  /* 0x00000015f70e7836 */ /* 0x040fe20000000000 */
[----:B------:R-:W-:Y:S01]  /*12b0*/  IABS R238, R15 ;  /* 0x0000000f00ee7213 */ /* 0x000fe20000000000 */
[C---:B------:R-:W-:Y:S01]  /*12c0*/  VIADD R10, R247.reuse, 0x1b ;  /* 0x0000001bf70a7836 */ /* 0x040fe20000000000 */
[----:B------:R-:W-:Y:S01]  /*12d0*/  STL [R1+0x443c], R240 ;  /* 0x00443cf001007387 */ /* 0x000fe20000100800 */
[----:B------:R-:W-:Y:S01]  /*12e0*/  VIADD R11, R247, 0x17 ;  /* 0x00000017f70b7836 */ /* 0x000fe20000000000 */
[----:B------:R-:W-:Y:S01]  /*12f0*/  IABS R234, R9 ;  /* 0x0000000900ea7213 */ /* 0x000fe20000000000 */
[----:B------:R-:W-:Y:S01]  /*1300*/  IMAD.HI.U32 R5, R2, R236, RZ ;  /* 0x000000ec02057227 */ /* 0x000fe200078e00ff */
[----:B------:R-:W-:Y:S01]  /*1310*/  STL [R1+0x4440], R239 ;  /* 0x004440ef01007387 */ /* 0x000fe20000100800 */
[----:B------:R-:W-:-:S02]  /*1320*/  IABS R231, R10 ;  /* 0x0000000a00e77213 */ /* 0x000fc40000000000 */
[----:B------:R-:W-:Y:S01]  /*1330*/  IMAD.MOV R5, RZ, RZ, -R5 ;  /* 0x000000ffff057224 */ /* 0x000fe200078e0a05 */
[----:B------:R-:W-:Y:S01]  /*1340*/  STL [R1+0x41c4], R15 ;  /* 0x0041c40f01007387 */ /* 0x000fe20000100800 */
[----:B------:R-:W-:Y:S01]  /*1350*/  IABS R235, R11 ;  /* 0x0000000b00eb7213 */ /* 0x000fe20000000000 */
[C---:B------:R-:W-:Y:S01]  /*1360*/  VIADD R12, R247.reuse, 0x19 ;  /* 0x00000019f70c7836 */ /* 0x040fe20000000000 */
[----:B------:R-:W-:Y:S01]  /*1370*/  IABS R237, R14 ;  /* 0x0000000e00ed7213 */ /* 0x000fe20000000000 */
[----:B------:R-:W-:Y:S01]  /*1380*/  STL [R1+0x41c0], R14 ;  /* 0x0041c00e01007387 */ /* 0x000fe20000100800 */
[----:B------:R-:W-:Y:S02]  /*1390*/  VIADD R8, R247, 0x1d ;  /* 0x0000001df7087836 */ /* 0x000fe40000000000 */
[----:B------:R-:W-:Y:S01]  /*13a0*/  IMAD.HI.U32 R7, R2, R234, RZ ;  /* 0x000000ea02077227 */ /* 0x000fe200078e00ff */
[----:B------:R-:W-:Y:S01]  /*13b0*/  STL [R1+0x41bc], R13 ;  /* 0x0041bc0d01007387 */ /* 0x000fe20000100800 */
[----:B------:R-:W-:-:S02]  /*13c0*/  IABS R233, R12 ;  /* 0x0000000c00e97213 */ /* 0x000fc40000000000 */
[C---:B------:R-:W-:Y:S01]  /*13d0*/  IMAD.HI.U32 R3, R2.reuse, R238, RZ ;  /* 0x000000ee02037227 */ /* 0x040fe200078e00ff */
[----:B------:R1:W-:Y:S01]  /*13e0*/  STL [R1+0x41b8], R11 ;  /* 0x0041b80b01007387 */ /* 0x0003e20000100800 */
[----:B------:R-:W-:Y:S02]  /*13f0*/  IABS R229, R8 ;  /* 0x0000000800e57213 */ /* 0x000fe40000000000 */
[----:B------:R-:W-:Y:S01]  /*1400*/  IMAD R236, R127, R5, R236 ;  /* 0x000000057fec7224 */ /* 0x000fe200078e02ec */
[----:B------:R2:W-:Y:S01]  /*1410*/  STL [R1+0x41b4], R9 ;  /* 0x0041b40901007387 */ /* 0x0005e20000100800 */
[----:B------:R-:W-:-:S03]  /*1420*/  IMAD.HI.U32 R5, R2, R231, RZ ;  /* 0x000000e702057227 */ /* 0x000fc600078e00ff */
[----:B------:R-:W-:Y:S01]  /*1430*/  STL [R1+0x41b0], R12 ;  /* 0x0041b00c01007387 */ /* 0x000fe20000100800 */
[----:B------:R-:W-:Y:S02]  /*1440*/  IMAD.MOV R7, RZ, RZ, -R7 ;  /* 0x000000ffff077224 */ /* 0x000fe400078e0a07 */
[C---:B-1----:R-:W-:Y:S02]  /*1450*/  VIADD R11, R247.reuse, 0x1a ;  /* 0x0000001af70b7836 */ /* 0x042fe40000000000 */
[----:B------:R-:W-:Y:S02]  /*1460*/  IMAD.MOV R3, RZ, RZ, -R3 ;  /* 0x000000ffff037224 */ /* 0x000fe400078e0a03 */
[----:B--2---:R-:W-:Y:S01]  /*1470*/  VIADD R9, R247, 0x1c ;  /* 0x0000001cf7097836 */ /* 0x004fe20000000000 */
[----:B------:R-:W-:Y:S01]  /*1480*/  STL [R1+0x41ac], R11 ;  /* 0x0041ac0b01007387 */ /* 0x000fe20000100800 */
[----:B------:R-:W-:Y:S01]  /*1490*/  IMAD.HI.U32 R6, R2, R235, RZ ;  /* 0x000000eb02067227 */ /* 0x000fe200078e00ff */
[----:B------:R-:W-:-:S02]  /*14a0*/  IABS R232, R11 ;  /* 0x0000000b00e87213 */ /* 0x000fc40000000000 */
[----:B------:R1:W-:Y:S01]  /*14b0*/  STL [R1+0x41a8], R10 ;  /* 0x0041a80a01007387 */ /* 0x0003e20000100800 */
[C---:B------:R-:W-:Y:S01]  /*14c0*/  IMAD R234, R127.reuse, R7, R234 ;  /* 0x000000077fea7224 */ /* 0x040fe200078e02ea */
[----:B------:R-:W-:Y:S01]  /*14d0*/  IABS R230, R9 ;  /* 0x0000000900e67213 */ /* 0x000fe20000000000 */
[----:B------:R-:W-:Y:S01]  /*14e0*/  IMAD R238, R127, R3, R238 ;  /* 0x000000037fee7224 */ /* 0x000fe200078e02ee */
[----:B------:R2:W-:Y:S01]  /*14f0*/  STL [R1+0x41a4], R9 ;  /* 0x0041a40901007387 */ /* 0x0005e20000100800 */
[----:B------:R-:W-:-:S03]  /*1500*/  IMAD.HI.U32 R7, R2, R229, RZ ;  /* 0x000000e502077227 */ /* 0x000fc600078e00ff */
[----:B------:R3:W-:Y:S01]  /*1510*/  STL [R1+0x41a0], R8 ;  /* 0x0041a00801007387 */ /* 0x0007e20000100800 */
[----:B------:R-:W-:Y:S02]  /*1520*/  VIADD R15, R247, 0x1e ;  /* 0x0000001ef70f7836 */ /* 0x000fe40000000000 */
[----:B-1----:R-:W-:Y:S02]  /*1530*/  IMAD.MOV R10, RZ, RZ, -R5 ;  /* 0x000000ffff0a7224 */ /* 0x002fe400078e0a05 */
[----:B------:R-:W-:Y:S01]  /*1540*/  IMAD.HI.U32 R3, R2, R233, RZ ;  /* 0x000000e902037227 */ /* 0x000fe200078e00ff */
[----:B------:R-:W-:-:S03]  /*1550*/  IABS R228, R15 ;  /* 0x0000000f00e47213 */ /* 0x000fc60000000000 */
[----:B------:R-:W-:Y:S02]  /*1560*/  IMAD R231, R127, R10, R231 ;  /* 0x0000000a7fe77224 */ /* 0x000fe400078e02e7 */
[C---:B--2---:R-:W-:Y:S02]  /*1570*/  VIADD R9, R247.reuse, 0x22 ;  /* 0x00000022f7097836 */ /* 0x044fe40000000000 */
[----:B------:R-:W-:Y:S01]  /*1580*/  IMAD.MOV R6, RZ, RZ, -R6 ;  /* 0x000000ffff067224 */ /* 0x000fe200078e0a06 */
[----:B------:R-:W-:Y:S01]  /*1590*/  STL [R1+0x4428], R231 ;  /* 0x004428e701007387 */ /* 0x000fe20000100800 */
[C---:B------:R-:W-:Y:S01]  /*15a0*/  VIADD R14, R247.reuse, 0x1f ;  /* 0x0000001ff70e7836 */ /* 0x040fe20000000000 */
[----:B------:R-:W-:Y:S01]  /*15b0*/  IABS R224, R9 ;  /* 0x0000000900e07213 */ /* 0x000fe20000000000 */
[C---:B------:R-:W-:Y:S01]  /*15c0*/  VIADD R13, R247.reuse, 0x20 ;  /* 0x00000020f70d7836 */ /* 0x040fe20000000000 */
[----:B------:R-:W-:Y:S01]  /*15d0*/  STL [R1+0x419c], R15 ;  /* 0x00419c0f01007387 */ /* 0x000fe20000100800 */
[----:B------:R-:W-:Y:S01]  /*15e0*/  IMAD.MOV R12, RZ, RZ, -R7 ;  /* 0x000000ffff0c7224 */ /* 0x000fe200078e0a07 */
[----:B------:R-:W-:Y:S01]  /*15f0*/  IABS R227, R14 ;  /* 0x0000000e00e37213 */ /* 0x000fe20000000000 */
[----:B---3--:R-:W-:Y:S01]  /*1600*/  IMAD.MOV R8, RZ, RZ, -R3 ;  /* 0x000000ffff087224 */ /* 0x008fe200078e0a03 */
[----:B------:R-:W-:Y:S01]  /*1610*/  STL [R1+0x4198], R14 ;  /* 0x0041980e01007387 */ /* 0x000fe20000100800 */
[----:B------:R-:W-:Y:S01]  /*1620*/  VIADD R11, R247, 0x21 ;  /* 0x00000021f70b7836 */ /* 0x000fe20000000000 */
[----:B------:R-:W-:Y:S01]  /*1630*/  IABS R226, R13 ;  /* 0x0000000d00e27213 */ /* 0x000fe20000000000 */
[----:B------:R-:W-:Y:S01]  /*1640*/  IMAD R235, R127, R6, R235 ;  /* 0x000000067feb7224 */ /* 0x000fe200078e02eb */
[----:B------:R-:W-:Y:S01]  /*1650*/  STL [R1+0x4194], R13 ;  /* 0x0041940d01007387 */ /* 0x000fe20000100800 */
[----:B------:R-:W-:Y:S01]  /*1660*/  IMAD.HI.U32 R6, R2, R230, RZ ;  /* 0x000000e602067227 */ /* 0x000fe200078e00ff */
[----:B------:R-:W-:-:S02]  /*1670*/  IABS R225, R11 ;  /* 0x0000000b00e17213 */ /* 0x000fc40000000000 */
[----:B------:R1:W-:Y:S01]  /*1680*/  STL [R1+0x4190], R11 ;  /* 0x0041900b01007387 */ /* 0x0003e20000100800 */
[C---:B------:R-:W-:Y:S02]  /*1690*/  IMAD R229, R127.reuse, R12, R229 ;  /* 0x0000000c7fe57224 */ /* 0x040fe400078e02e5 */
[----:B------:R-:W-:Y:S01]  /*16a0*/  IMAD R233, R127, R8, R233 ;  /* 0x000000087fe97224 */ /* 0x000fe200078e02e9 */
[----:B------:R2:W-:Y:S01]  /*16b0*/  STL [R1+0x418c], R9 ;  /* 0x00418c0901007387 */ /* 0x0005e20000100800 */
[----:B------:R-:W-:Y:S02]  /*16c0*/  VIADD R12, R247, 0x23 ;  /* 0x00000023f70c7836 */ /* 0x000fe40000000000 */
[----:B------:R-:W-:-:S03]  /*16d0*/  IMAD.HI.U32 R4, R2, R237, RZ ;  /* 0x000000ed02047227 */ /* 0x000fc600078e00ff */
[----:B------:R-:W-:Y:S01]  /*16e0*/  IABS R223, R12 ;  /* 0x0000000c00df7213 */ /* 0x000fe20000000000 */
[C---:B------:R-:W-:Y:S01]  /*16f0*/  IMAD.HI.U32 R3, R2.reuse, R228, RZ ;  /* 0x000000e402037227 */ /* 0x040fe200078e00ff */
[----:B------:R-:W-:Y:S03]  /*1700*/  STL [R1+0x4188], R12 ;  /* 0x0041880c01007387 */ /* 0x000fe60000100800 */
[----:B------:R-:W-:Y:S02]  /*1710*/  VIADD R8, R247, 0x27 ;  /* 0x00000027f7087836 */ /* 0x000fe40000000000 */
[----:B------:R-:W-:Y:S02]  /*1720*/  IMAD.MOV R6, RZ, RZ, -R6 ;  /* 0x000000ffff067224 */ /* 0x000fe400078e0a06 */
[----:B------:R-:W-:Y:S01]  /*1730*/  IMAD.HI.U32 R7, R2, R224, RZ ;  /* 0x000000e002077227 */ /* 0x000fe200078e00ff */
[----:B------:R-:W-:-:S03]  /*1740*/  IABS R219, R8 ;  /* 0x0000000800db7213 */ /* 0x000fc60000000000 */
[C---:B-1----:R-:W-:Y:S02]  /*1750*/  VIADD R11, R247.reuse, 0x24 ;  /* 0x00000024f70b7836 */ /* 0x042fe40000000000 */
[C---:B------:R-:W-:Y:S02]  /*1760*/  VIADD R10, R247.reuse, 0x25 ;  /* 0x00000025f70a7836 */ /* 0x040fe40000000000 */
[C---:B------:R-:W-:Y:S01]  /*1770*/  IMAD.HI.U32 R5, R2.reuse, R226, RZ ;  /* 0x000000e202057227 */ /* 0x040fe200078e00ff */
[----:B------:R-:W-:Y:S01]  /*1780*/  STL [R1+0x4184], R11 ;  /* 0x0041840b01007387 */ /* 0x000fe20000100800 */
[----:B------:R-:W-:Y:S02]  /*1790*/  IABS R222, R11 ;  /* 0x0000000b00de7213 */ /* 0x000fe40000000000 */
[----:B--2---:R-:W-:Y:S01]  /*17a0*/  VIADD R9, R247, 0x26 ;  /* 0x00000026f7097836 */ /* 0x004fe20000000000 */
[----:B------:R-:W-:Y:S01]  /*17b0*/  STL [R1+0x4180], R10 ;  /* 0x0041800a01007387 */ /* 0x000fe20000100800 */
[----:B------:R-:W-:Y:S01]  /*17c0*/  IMAD.MOV R4, RZ, RZ, -R4 ;  /* 0x000000ffff047224 */ /* 0x000fe200078e0a04 */
[----:B------:R-:W-:Y:S01]  /*17d0*/  IABS R221, R10 ;  /* 0x0000000a00dd7213 */ /* 0x000fe20000000000 */
[----:B------:R-:W-:Y:S01]  /*17e0*/  IMAD.MOV R3, RZ, RZ, -R3 ;  /* 0x000000ffff037224 */ /* 0x000fe200078e0a03 */
[----:B------:R1:W-:Y:S01]  /*17f0*/  STL [R1+0x417c], R9 ;  /* 0x00417c0901007387 */ /* 0x0003e20000100800 */
[----:B------:R-:W-:Y:S01]  /*1800*/  IMAD R230, R127, R6, R230 ;  /* 0x000000067fe67224 */ /* 0x000fe200078e02e6 */
[----:B------:R-:W-:Y:S01]  /*1810*/  IABS R220, R9 ;  /* 0x0000000900dc7213 */ /* 0x000fe20000000000 */
[----:B------:R-:W-:Y:S01]  /*1820*/  IMAD.MOV R7, RZ, RZ, -R7 ;  /* 0x000000ffff077224 */ /* 0x000fe200078e0a07 */
[----:B------:R2:W-:Y:S01]  /*1830*/  STL [R1+0x4178], R8 ;  /* 0x0041780801007387 */ /* 0x0005e20000100800 */
[----:B------:R-:W-:-:S04]  /*1840*/  IMAD.HI.U32 R6, R2, R225, RZ ;  /* 0x000000e102067227 */ /* 0x000fc800078e00ff */
[----:B------:R-:W-:Y:S02]  /*1850*/  IMAD.MOV R5, RZ, RZ, -R5 ;  /* 0x000000ffff057224 */ /* 0x000fe400078e0a05 */
[C---:B------:R-:W-:Y:S02]  /*1860*/  IMAD R237, R127.reuse, R4, R237 ;  /* 0x000000047fed7224 */ /* 0x040fe400078e02ed */
[----:B------:R-:W-:Y:S02]  /*1870*/  IMAD R228, R127, R3, R228 ;  /* 0x000000037fe47224 */ /* 0x000fe400078e02e4 */
[----:B------:R-:W-:-:S04]  /*1880*/  IMAD.HI.U32 R4, R2, R232, RZ ;  /* 0x000000e802047227 */ /* 0x000fc800078e00ff */
[----:B------:R-:W-:Y:S02]  /*1890*/  IMAD R224, R127, R7, R224 ;  /* 0x000000077fe07224 */ /* 0x000fe400078e02e0 */
[----:B------:R-:W-:-:S04]  /*18a0*/  IMAD.HI.U32 R3, R2, R223, RZ ;  /* 0x000000df02037227 */ /* 0x000fc800078e00ff */
[----:B-1----:R-:W-:Y:S02]  /*18b0*/  VIADD R9, R247, 0x2c ;  /* 0x0000002cf7097836 */ /* 0x002fe40000000000 */
[----:B------:R-:W-:Y:S02]  /*18c0*/  IMAD.MOV R6, RZ, RZ, -R6 ;  /* 0x000000ffff067224 */ /* 0x000fe400078e0a06 */
[----:B------:R-:W-:Y:S01]  /*18d0*/  IMAD.HI.U32 R7, R2, R219, RZ ;  /* 0x000000db02077227 */ /* 0x000fe200078e00ff */
[----:B------:R-:W-:-:S03]  /*18e0*/  IABS R214, R9 ;  /* 0x0000000900d67213 */ /* 0x000fc60000000000 */
[----:B------:R-:W-:Y:S02]  /*18f0*/  VIADD R15, R247, 0x28 ;  /* 0x00000028f70f7836 */ /* 0x000fe40000000000 */
[----:B------:R-:W-:Y:S02]  /*1900*/  IMAD R226, R127, R5, R226 ;  /* 0x000000057fe27224 */ /* 0x000fe400078e02e2 */
[----:B------:R-:W-:Y:S01]  /*1910*/  IMAD.HI.U32 R5, R2, R221, RZ ;  /* 0x000000dd02057227 */ /* 0x000fe200078e00ff */
[----:B------:R-:W-:Y:S01]  /*1920*/  IABS R218, R15 ;  /* 0x0000000f00da7213 */ /* 0x000fe20000000000 */
[----:B------:R-:W-:Y:S02]  /*1930*/  STL [R1+0x4174], R15 ;  /* 0x0041740f01007387 */ /* 0x000fe40000100800 */
[----:B------:R-:W-:Y:S02]  /*1940*/  VIADD R13, R247, 0x2a ;  /* 0x0000002af70d7836 */ /* 0x000fe40000000000 */
[----:B------:R-:W-:-:S02]  /*1950*/  IMAD.MOV R4, RZ, RZ, -R4 ;  /* 0x000000ffff047224 */ /* 0x000fc400078e0a04 */
[----:B--2---:R-:W-:Y:S01]  /*1960*/  IMAD.MOV R8, RZ, RZ, -R3 ;  /* 0x000000ffff087224 */ /* 0x004fe200078e0a03 */
[----:B------:R-:W-:Y:S01]  /*1970*/  IABS R216, R13 ;  /* 0x0000000d00d87213 */ /* 0x000fe20000000000 */
[----:B------:R-:W-:Y:S02]  /*1980*/  VIADD R14, R247, 0x29 ;  /* 0x00000029f70e7836 */ /* 0x000fe40000000000 */
[----:B------:R-:W-:Y:S02]  /*1990*/  IMAD R225, R127, R6, R225 ;  /* 0x000000067fe17224 */ /* 0x000fe400078e02e1 */
[----:B------:R-:W-:Y:S01]  /*19a0*/  IMAD.MOV R12, RZ, RZ, -R7 ;  /* 0x000000ffff0c7224 */ /* 0x000fe200078e0a07 */
[----:B------:R-:W-:Y:S01]  /*19b0*/  STL [R1+0x4170], R14 ;  /* 0x0041700e01007387 */ /* 0x000fe20000100800 */
[----:B------:R-:W-:Y:S01]  /*19c0*/  VIADD R11, R247, 0x2b ;  /* 0x0000002bf70b7836 */ /* 0x000fe20000000000 */
[----:B------:R-:W-:Y:S01]  /*19d0*/  IABS R217, R14 ;  /* 0x0000000e00d97213 */ /* 0x000fe20000000000 */
[----:B------:R-:W-:Y:S01]  /*19e0*/  IMAD.HI.U32 R6, R2, R220, RZ ;  /* 0x000000dc02067227 */ /* 0x000fe200078e00ff */
[----:B------:R-:W-:Y:S02]  /*19f0*/  STL [R1+0x416c], R13 ;  /* 0x00416c0d01007387 */ /* 0x000fe40000100800 */
[----:B------:R-:W-:Y:S01]  /*1a00*/  IABS R215, R11 ;  /* 0x0000000b00d77213 */ /* 0x000fe20000000000 */
[----:B------:R-:W-:Y:S01]  /*1a10*/  IMAD.MOV R10, RZ, RZ, -R5 ;  /* 0x000000ffff0a7224 */ /* 0x000fe200078e0a05 */
[----:B------:R1:W-:Y:S01]  /*1a20*/  STL [R1+0x4168], R11 ;  /* 0x0041680b01007387 */ /* 0x0003e20000100800 */
[----:B------:R-:W-:-:S02]  /*1a30*/  IMAD R232, R127, R4, R232 ;  /* 0x000000047fe87224 */ /* 0x000fc400078e02e8 */
[----:B------:R-:W-:Y:S01]  /*1a40*/  IMAD R223, R127, R8, R223 ;  /* 0x000000087fdf7224 */ /* 0x000fe200078e02df */
[----:B------:R2:W-:Y:S01]  /*1a50*/  STL [R1+0x4164], R9 ;  /* 0x0041640901007387 */ /* 0x0005e20000100800 */
[----:B------:R-:W-:-:S04]  /*1a60*/  IMAD.HI.U32 R4, R2, R227, RZ ;  /* 0x000000e302047227 */ /* 0x000fc800078e00ff */
[----:B------:R-:W-:Y:S02]  /*1a70*/  IMAD R219, R127, R12, R219 ;  /* 0x0000000c7fdb7224 */ /* 0x000fe400078e02db */
[----:B------:R-:W-:Y:S02]  /*1a80*/  VIADD R8, R247, 0x31 ;  /* 0x00000031f7087836 */ /* 0x000fe40000000000 */
        /* <DEDUP_REMOVED lines=8> */
[C---:B-1----:R-:W-:Y:S02]  /*1b10*/  VIADD R11, R247.reuse, 0x2e ;  /* 0x0000002ef70b7836 */ /* 0x042fe40000000000 */
[----:B------:R-:W-:-:S02]  /*1b20*/  VIADD R10, R247, 0x2f ;  /* 0x0000002ff70a7836 */ /* 0x000fc40000000000 */
[----:B------:R-:W-:Y:S01]  /*1b30*/  IMAD.MOV R4, RZ, RZ, -R4 ;  /* 0x000000ffff047224 */ /* 0x000fe200078e0a04 */
[----:B------:R-:W-:Y:S01]  /*1b40*/  STL [R1+0x415c], R11 ;  /* 0x00415c0b01007387 */ /* 0x000fe20000100800 */
[----:B------:R-:W-:Y:S01]  /*1b50*/  IMAD.HI.U32 R5, R2, R216, RZ ;  /* 0x000000d802057227 */ /* 0x000fe200078e00ff */
[----:B------:R-:W-:Y:S02]  /*1b60*/  IABS R211, R10 ;  /* 0x0000000a00d37213 */ /* 0x000fe40000000000 */
[----:B------:R-:W-:Y:S01]  /*1b70*/  STL [R1+0x4158], R10 ;  /* 0x0041580a01007387 */ /* 0x000fe20000100800 */
[----:B------:R-:W-:Y:S01]  /*1b80*/  IMAD R220, R127, R6, R220 ;  /* 0x000000067fdc7224 */ /* 0x000fe200078e02dc */
[----:B------:R-:W-:Y:S01]  /*1b90*/  IABS R212, R11 ;  /* 0x0000000b00d47213 */ /* 0x000fe20000000000 */
[----:B------:R-:W-:Y:S02]  /*1ba0*/  IMAD.MOV R7, RZ, RZ, -R7 ;  /* 0x000000ffff077224 */ /* 0x000fe400078e0a07 */
[----:B--2---:R-:W-:-:S02]  /*1bb0*/  VIADD R9, R247, 0x30 ;  /* 0x00000030f7097836 */ /* 0x004fc40000000000 */
[----:B------:R-:W-:-:S03]  /*1bc0*/  IMAD.HI.U32 R6, R2, R215, RZ ;  /* 0x000000d702067227 */ /* 0x000fc600078e00ff */
[----:B------:R1:W-:Y:S01]  /*1bd0*/  STL [R1+0x4154], R9 ;  /* 0x0041540901007387 */ /* 0x0003e20000100800 */
[----:B------:R-:W-:Y:S01]  /*1be0*/  IMAD.MOV R3, RZ, RZ, -R3 ;  /* 0x000000ffff037224 */ /* 0x000fe200078e0a03 */
[----:B------:R-:W-:Y:S01]  /*1bf0*/  IABS R210, R9 ;  /* 0x0000000900d27213 */ /* 0x000fe20000000000 */
[----:B------:R-:W-:Y:S01]  /*1c00*/  IMAD R227, R127, R4, R227 ;  /* 0x000000047fe37224 */ /* 0x000fe200078e02e3 */
[----:B------:R2:W-:Y:S01]  /*1c10*/  STL [R1+0x4150], R8 ;  /* 0x0041500801007387 */ /* 0x0005e20000100800 */
[----:B------:R-:W-:Y:S02]  /*1c20*/  IMAD.MOV R5, RZ, RZ, -R5 ;  /* 0x000000ffff057224 */ /* 0x000fe400078e0a05 */
[----:B------:R-:W-:-:S04]  /*1c30*/  IMAD.HI.U32 R4, R2, R222, RZ ;  /* 0x000000de02047227 */ /* 0x000fc800078e00ff */
[C---:B------:R-:W-:Y:S02]  /*1c40*/  IMAD R214, R127.reuse, R7, R214 ;  /* 0x000000077fd67224 */ /* 0x040fe400078e02d6 */
[----:B------:R-:W-:Y:S02]  /*1c50*/  IMAD.MOV R6, RZ, RZ, -R6 ;  /* 0x000000ffff067224 */ /* 0x000fe400078e0a06 */
[----:B------:R-:W-:Y:S02]  /*1c60*/  IMAD R218, R127, R3, R218 ;  /* 0x000000037fda7224 */ /* 0x000fe400078e02da */
[----:B------:R-:W-:-:S04]  /*1c70*/  IMAD.HI.U32 R7, R2, R209, RZ ;  /* 0x000000d102077227 */ /* 0x000fc800078e00ff */
[----:B------:R-:W-:Y:S02]  /*1c80*/  VIADD R15, R247, 0x32 ;  /* 0x00000032f70f7836 */ /* 0x000fe40000000000 */
[----:B------:R-:W-:-:S03]  /*1c90*/  IMAD.HI.U32 R3, R2, R213, RZ ;  /* 0x000000d502037227 */ /* 0x000fc600078e00ff */
[----:B------:R-:W-:Y:S01]  /*1ca0*/  IABS R208, R15 ;  /* 0x0000000f00d07213 */ /* 0x000fe20000000000 */
[----:B-1----:R-:W-:Y:S01]  /*1cb0*/  VIADD R9, R247, 0x36 ;  /* 0x00000036f7097836 */ /* 0x002fe20000000000 */
[----:B------:R-:W-:Y:S01]  /*1cc0*/  STL [R1+0x414c], R15 ;  /* 0x00414c0f01007387 */ /* 0x000fe20000100800 */
[----:B------:R-:W-:Y:S02]  /*1cd0*/  IMAD R216, R127, R5, R216 ;  /* 0x000000057fd87224 */ /* 0x000fe400078e02d8 */
[----:B------:R-:W-:Y:S01]  /*1ce0*/  IMAD.MOV R4, RZ, RZ, -R4 ;  /* 0x000000ffff047224 */ /* 0x000fe200078e0a04 */
[----:B------:R-:W-:Y:S01]  /*1cf0*/  IABS R204, R9 ;  /* 0x0000000900cc7213 */ /* 0x000fe20000000000 */
[----:B------:R-:W-:-:S04]  /*1d00*/  IMAD.HI.U32 R5, R2, R211, RZ ;  /* 0x000000d302057227 */ /* 0x000fc800078e00ff */
[C---:B------:R-:W-:Y:S02]  /*1d10*/  VIADD R14, R247.reuse, 0x33 ;  /* 0x00000033f70e7836 */ /* 0x040fe40000000000 */
[----:B------:R-:W-:Y:S02]  /*1d20*/  VIADD R13, R247, 0x34 ;  /* 0x00000034f70d7836 */ /* 0x000fe40000000000 */
[----:B------:R-:W-:Y:S01]  /*1d30*/  IMAD R215, R127, R6, R215 ;  /* 0x000000067fd77224 */ /* 0x000fe200078e02d7 */
[----:B------:R-:W-:Y:S01]  /*1d40*/  STL [R1+0x4148], R14 ;  /* 0x0041480e01007387 */ /* 0x000fe20000100800 */
[----:B------:R-:W-:Y:S01]  /*1d50*/  IMAD.MOV R12, RZ, RZ, -R7 ;  /* 0x000000ffff0c7224 */ /* 0x000fe200078e0a07 */
[----:B------:R-:W-:Y:S01]  /*1d60*/  IABS R206, R13 ;  /* 0x0000000d00ce7213 */ /* 0x000fe20000000000 */
[----:B------:R-:W-:Y:S01]  /*1d70*/  VIADD R11, R247, 0x35 ;  /* 0x00000035f70b7836 */ /* 0x000fe20000000000 */
[----:B------:R-:W-:Y:S01]  /*1d80*/  STL [R1+0x4144], R13 ;  /* 0x0041440d01007387 */ /* 0x000fe20000100800 */
[----:B------:R-:W-:Y:S01]  /*1d90*/  IMAD.HI.U32 R6, R2, R210, RZ ;  /* 0x000000d202067227 */ /* 0x000fe200078e00ff */
[----:B------:R-:W-:-:S02]  /*1da0*/  IABS R207, R14 ;  /* 0x0000000e00cf7213 */ /* 0x000fc40000000000 */
[----:B------:R-:W-:Y:S01]  /*1db0*/  IABS R205, R11 ;  /* 0x0000000b00cd7213 */ /* 0x000fe20000000000 */
[----:B--2---:R-:W-:Y:S01]  /*1dc0*/  IMAD.MOV R8, RZ, RZ, -R3 ;  /* 0x000000ffff087224 */ /* 0x004fe200078e0a03 */
[----:B------:R1:W-:Y:S01]  /*1dd0*/  STL [R1+0x4140], R11 ;  /* 0x0041400b01007387 */ /* 0x0003e20000100800 */
[----:B------:R-:W-:Y:S02]  /*1de0*/  IMAD R222, R127, R4, R222 ;  /* 0x000000047fde7224 */ /* 0x000fe400078e02de */
[----:B------:R-:W-:Y:S01]  /*1df0*/  IMAD.MOV R10, RZ, RZ, -R5 ;  /* 0x000000ffff0a7224 */ /* 0x000fe200078e0a05 */
[----:B------:R2:W-:Y:S01]  /*1e00*/  STL [R1+0x413c], R9 ;  /* 0x00413c0901007387 */ /* 0x0005e20000100800 */
[----:B------:R-:W-:-:S04]  /*1e10*/  IMAD.HI.U32 R4, R2, R217, RZ ;  /* 0x000000d902047227 */ /* 0x000fc800078e00ff */
[C---:B------:R-:W-:Y:S02]  /*1e20*/  IMAD R209, R127.reuse, R12, R209 ;  /* 0x0000000c7fd17224 */ /* 0x040fe400078e02d1 */
[----:B------:R-:W-:Y:S02]  /*1e30*/  IMAD.MOV R6, RZ, RZ, -R6 ;  /* 0x000000ffff067224 */ /* 0x000fe400078e0a06 */
[----:B------:R-:W-:Y:S02]  /*1e40*/  IMAD R213, R127, R8, R213 ;  /* 0x000000087fd57224 */ /* 0x000fe400078e02d5 */
[----:B------:R-:W-:Y:S02]  /*1e50*/  VIADD R12, R247, 0x37 ;  /* 0x00000037f70c7836 */ /* 0x000fe40000000000 */
[----:B------:R-:W-:-:S03]  /*1e60*/  IMAD.HI.U32 R3, R2, R208, RZ ;  /* 0x000000d002037227 */ /* 0x000fc600078e00ff */
[----:B------:R-:W-:Y:S01]  /*1e70*/  IABS R203, R12 ;  /* 0x0000000c00cb7213 */ /* 0x000fe20000000000 */
[----:B------:R-:W-:Y:S01]  /*1e80*/  VIADD R8, R247, 0x3b ;  /* 0x0000003bf7087836 */ /* 0x000fe20000000000 */
[----:B------:R-:W-:Y:S01]  /*1e90*/  STL [R1+0x4138], R12 ;  /* 0x0041380c01007387 */ /* 0x000fe20000100800 */
[----:B------:R-:W-:Y:S02]  /*1ea0*/  IMAD R211, R127, R10, R211 ;  /* 0x0000000a7fd37224 */ /* 0x000fe400078e02d3 */
[----:B------:R-:W-:Y:S01]  /*1eb0*/  IMAD.HI.U32 R7, R2, R204, RZ ;  /* 0x000000cc02077227 */ /* 0x000fe200078e00ff */
[----:B------:R-:W-:-:S03]  /*1ec0*/  IABS R199, R8 ;  /* 0x0000000800c77213 */ /* 0x000fc60000000000 */
[C---:B-1----:R-:W-:Y:S02]  /*1ed0*/  VIADD R11, R247.reuse, 0x38 ;  /* 0x00000038f70b7836 */ /* 0x042fe40000000000 */
[----:B------:R-:W-:Y:S02]  /*1ee0*/  IMAD.MOV R4, RZ, RZ, -R4 ;  /* 0x000000ffff047224 */ /* 0x000fe400078e0a04 */
[----:B------:R-:W-:Y:S01]  /*1ef0*/  VIADD R10, R247, 0x39 ;  /* 0x00000039f70a7836 */ /* 0x000fe20000000000 */
[----:B------:R-:W-:Y:S01]  /*1f00*/  STL [R1+0x4134], R11 ;  /* 0x0041340b01007387 */ /* 0x000fe20000100800 */
[----:B------:R-:W-:Y:S01]  /*1f10*/  IMAD R210, R127, R6, R210 ;  /* 0x000000067fd27224 */ /* 0x000fe200078e02d2 */
[----:B------:R-:W-:Y:S01]  /*1f20*/  IABS R202, R11 ;  /* 0x0000000b00ca7213 */ /* 0x000fe20000000000 */
[----:B------:R-:W-:Y:S01]  /*1f30*/  IMAD.HI.U32 R5, R2, R206, RZ ;  /* 0x000000ce02057227 */ /* 0x000fe200078e00ff */
[----:B------:R-:W-:Y:S01]  /*1f40*/  STL [R1+0x4130], R10 ;  /* 0x0041300a01007387 */ /* 0x000fe20000100800 */
[----:B------:R-:W-:-:S02]  /*1f50*/  IABS R201, R10 ;  /* 0x0000000a00c97213 */ /* 0x000fc40000000000 */
[----:B--2---:R-:W-:Y:S02]  /*1f60*/  VIADD R9, R247, 0x3a ;  /* 0x0000003af7097836 */ /* 0x004fe40000000000 */
[----:B------:R-:W-:-:S03]  /*1f70*/  IMAD.HI.U32 R6, R2, R205, RZ ;  /* 0x000000cd02067227 */ /* 0x000fc600078e00ff */
[----:B------:R1:W-:Y:S01]  /*1f80*/  STL [R1+0x412c], R9 ;  /* 0x00412c0901007387 */ /* 0x0003e20000100800 */
[----:B------:R-:W-:Y:S01]  /*1f90*/  IMAD.MOV R3, RZ, RZ, -R3 ;  /* 0x000000ffff037224 */ /* 0x000fe200078e0a03 */
[----:B------:R-:W-:Y:S01]  /*1fa0*/  IABS R200, R9 ;  /* 0x0000000900c87213 */ /* 0x000fe20000000000 */
[----:B------:R-:W-:Y:S01]  /*1fb0*/  IMAD.MOV R7, RZ, RZ, -R7 ;  /* 0x000000ffff077224 */ /* 0x000fe200078e0a07 */
[----:B------:R2:W-:Y:S01]  /*1fc0*/  STL [R1+0x4128], R8 ;  /* 0x0041280801007387 */ /* 0x0005e20000100800 */
[----:B------:R-:W-:Y:S02]  /*1fd0*/  IMAD R217, R127, R4, R217 ;  /* 0x000000047fd97224 */ /* 0x000fe400078e02d9 */
[----:B------:R-:W-:-:S04]  /*1fe0*/  IMAD.HI.U32 R4, R2, R212, RZ ;  /* 0x000000d402047227 */ /* 0x000fc800078e00ff */
[----:B------:R-:W-:Y:S02]  /*1ff0*/  IMAD.MOV R5, RZ, RZ, -R5 ;  /* 0x000000ffff057224 */ /* 0x000fe400078e0a05 */
[----:B------:R-:W-:Y:S02]  /*2000*/  IMAD.MOV R6, RZ, RZ, -R6 ;  /* 0x000000ffff067224 */ /* 0x000fe400078e0a06 */
[C---:B------:R-:W-:Y:S02]  /*2010*/  IMAD R208, R127.reuse, R3, R208 ;  /* 0x000000037fd07224 */ /* 0x040fe400078e02d0 */
[----:B------:R-:W-:Y:S02]  /*2020*/  IMAD R204, R127, R7, R204 ;  /* 0x000000077fcc7224 */ /* 0x000fe400078e02cc */
[----:B------:R-:W-:-:S04]  /*2030*/  IMAD.HI.U32 R3, R2, R203, RZ ;  /* 0x000000cb02037227 */ /* 0x000fc800078e00ff */
[----:B-1----:R-:W-:Y:S02]  /*2040*/  VIADD R9, R247, 0x40 ;  /* 0x00000040f7097836 */ /* 0x002fe40000000000 */
[----:B------:R-:W-:-:S03]  /*2050*/  IMAD.HI.U32 R7, R2, R199, RZ ;  /* 0x000000c702077227 */ /* 0x000fc600078e00ff */
[----:B------:R-:W-:Y:S01]  /*2060*/  IABS R194, R9 ;  /* 0x0000000900c27213 */ /* 0x000fe20000000000 */
[----:B------:R-:W-:Y:S02]  /*2070*/  VIADD R15, R247, 0x3c ;  /* 0x0000003cf70f7836 */ /* 0x000fe40000000000 */
[----:B------:R-:W-:Y:S02]  /*2080*/  IMAD.MOV R4, RZ, RZ, -R4 ;  /* 0x000000ffff047224 */ /* 0x000fe400078e0a04 */
[C---:B------:R-:W-:Y:S01]  /*2090*/  IMAD R206, R127.reuse, R5, R206 ;  /* 0x000000057fce7224 */ /* 0x040fe200078e02ce */
[----:B------:R-:W-:Y:S01]  /*20a0*/  IABS R198, R15 ;  /* 0x0000000f00c67213 */ /* 0x000fe20000000000 */
[----:B------:R-:W-:Y:S01]  /*20b0*/  IMAD R205, R127, R6, R205 ;  /* 0x000000067fcd7224 */ /* 0x000fe200078e02cd */
[----:B------:R-:W-:Y:S01]  /*20c0*/  STL [R1+0x4124], R15 ;  /* 0x0041240f01007387 */ /* 0x000fe20000100800 */
[----:B------:R-:W-:-:S04]  /*20d0*/  IMAD.HI.U32 R5, R2, R201, RZ ;  /* 0x000000c902057227 */ /* 0x000fc800078e00ff */
[C---:B------:R-:W-:Y:S02]  /*20e0*/  VIADD R14, R247.reuse, 0x3d ;  /* 0x0000003df70e7836 */ /* 0x040fe40000000000 */
[C---:B------:R-:W-:Y:S02]  /*20f0*/  VIADD R13, R247.reuse, 0x3e ;  /* 0x0000003ef70d7836 */ /* 0x040fe40000000000 */
[----:B------:R-:W-:Y:S01]  /*2100*/  VIADD R11, R247, 0x3f ;  /* 0x0000003ff70b7836 */ /* 0x000fe20000000000 */
[----:B------:R-:W-:Y:S01]  /*2110*/  STL [R1+0x4120], R14 ;  /* 0x0041200e01007387 */ /* 0x000fe20000100800 */
[C---:B------:R-:W-:Y:S01]  /*2120*/  IMAD.HI.U32 R6, R2.reuse, R200, RZ ;  /* 0x000000c802067227 */ /* 0x040fe200078e00ff */
[----:B------:R-:W-:Y:S02]  /*2130*/  IABS R196, R13 ;  /* 0x0000000d00c47213 */ /* 0x000fe40000000000 */
[----:B------:R-:W-:Y:S01]  /*2140*/  IABS R195, R11 ;  /* 0x0000000b00c37213 */ /* 0x000fe20000000000 */
[----:B--2---:R-:W-:Y:S01]  /*2150*/  IMAD.MOV R8, RZ, RZ, -R3 ;  /* 0x000000ffff087224 */ /* 0x004fe200078e0a03 */
[----:B------:R-:W-:Y:S01]  /*2160*/  STL [R1+0x411c], R13 ;  /* 0x00411c0d01007387 */ /* 0x000fe20000100800 */
[----:B------:R-:W-:Y:S01]  /*2170*/  IMAD.MOV R12, RZ, RZ, -R7 ;  /* 0x000000ffff0c7224 */ /* 0x000fe200078e0a07 */
[----:B------:R-:W-:Y:S01]  /*2180*/  IABS R197, R14 ;  /* 0x0000000e00c57213 */ /* 0x000fe20000000000 */
[----:B------:R-:W-:Y:S01]  /*2190*/  IMAD R212, R127, R4, R212 ;  /* 0x000000047fd47224 */ /* 0x000fe200078e02d4 */
[----:B------:R1:W-:Y:S01]  /*21a0*/  STL [R1+0x4118], R11 ;  /* 0x0041180b01007387 */ /* 0x0003e20000100800 */
[----:B------:R-:W-:-:S03]  /*21b0*/  IMAD.HI.U32 R4, R2, R207, RZ ;  /* 0x000000cf02047227 */ /* 0x000fc600078e00ff */
[----:B------:R2:W-:Y:S01]  /*21c0*/  STL [R1+0x4114], R9 ;  /* 0x0041140901007387 */ /* 0x0005e20000100800 */
[----:B------:R-:W-:Y:S02]  /*21d0*/  IMAD.MOV R10, RZ, RZ, -R5 ;  /* 0x000000ffff0a7224 */ /* 0x000fe400078e0a05 */
[----:B------:R-:W-:Y:S02]  /*21e0*/  IMAD.MOV R6, RZ, RZ, -R6 ;  /* 0x000000ffff067224 */ /* 0x000fe400078e0a06 */
[C---:B------:R-:W-:Y:S02]  /*21f0*/  IMAD R203, R127.reuse, R8, R203 ;  /* 0x000000087fcb7224 */ /* 0x040fe400078e02cb */
[----:B------:R-:W-:Y:S02]  /*2200*/  IMAD R199, R127, R12, R199 ;  /* 0x0000000c7fc77224 */ /* 0x000fe400078e02c7 */
[----:B------:R-:W-:Y:S02]  /*2210*/  VIADD R8, R247, 0x45 ;  /* 0x00000045f7087836 */ /* 0x000fe40000000000 */
[----:B------:R-:W-:-:S03]  /*2220*/  IMAD.HI.U32 R7, R2, R194, RZ ;  /* 0x000000c202077227 */ /* 0x000fc600078e00ff */
[----:B------:R-:W-:Y:S01]  /*2230*/  IABS R189, R8 ;  /* 0x0000000800bd7213 */ /* 0x000fe20000000000 */
[----:B------:R-:W-:Y:S02]  /*2240*/  VIADD R12, R247, 0x41 ;  /* 0x00000041f70c7836 */ /* 0x000fe40000000000 */
[----:B------:R-:W-:Y:S02]  /*2250*/  IMAD.MOV R4, RZ, RZ, -R4 ;  /* 0x000000ffff047224 */ /* 0x000fe400078e0a04 */
[C---:B------:R-:W-:Y:S01]  /*2260*/  IMAD R201, R127.reuse, R10, R201 ;  /* 0x0000000a7fc97224 */ /* 0x040fe200078e02c9 */
[----:B------:R-:W-:Y:S01]  /*2270*/  IABS R193, R12 ;  /* 0x0000000c00c17213 */ /* 0x000fe20000000000 */
[----:B------:R-:W-:Y:S01]  /*2280*/  IMAD.HI.U32 R3, R2, R198, RZ ;  /* 0x000000c602037227 */ /* 0x000fe200078e00ff */
[----:B------:R-:W-:Y:S03]  /*2290*/  STL [R1+0x4110], R12 ;  /* 0x0041100c01007387 */ /* 0x000fe60000100800 */
[----:B------:R-:W-:-:S02]  /*22a0*/  IMAD R200, R127, R6, R200 ;  /* 0x000000067fc87224 */ /* 0x000fc400078e02c8 */
[C---:B-1----:R-:W-:Y:S02]  /*22b0*/  VIADD R11, R247.reuse, 0x42 ;  /* 0x00000042f70b7836 */ /* 0x042fe40000000000 */
[C---:B------:R-:W-:Y:S02]  /*22c0*/  VIADD R10, R247.reuse, 0x43 ;  /* 0x00000043f70a7836 */ /* 0x040fe40000000000 */
[----:B--2---:R-:W-:Y:S01]  /*22d0*/  VIADD R9, R247, 0x44 ;  /* 0x00000044f7097836 */ /* 0x004fe20000000000 */
[----:B------:R-:W-:Y:S01]  /*22e0*/  STL [R1+0x410c], R11 ;  /* 0x00410c0b01007387 */ /* 0x000fe20000100800 */
[C---:B------:R-:W-:Y:S01]  /*22f0*/  IMAD.HI.U32 R5, R2.reuse, R196, RZ ;  /* 0x000000c402057227 */ /* 0x040fe200078e00ff */
[----:B------:R-:W-:Y:S02]  /*2300*/  IABS R191, R10 ;  /* 0x0000000a00bf7213 */ /* 0x000fe40000000000 */
[----:B------:R-:W-:Y:S01]  /*2310*/  IABS R190, R9 ;  /* 0x0000000900be7213 */ /* 0x000fe20000000000 */
[----:B------:R-:W-:Y:S01]  /*2320*/  IMAD.HI.U32 R6, R2, R195, RZ ;  /* 0x000000c302067227 */ /* 0x000fe200078e00ff */
[----:B------:R-:W-:Y:S01]  /*2330*/  STL [R1+0x4108], R10 ;  /* 0x0041080a01007387 */ /* 0x000fe20000100800 */
[----:B------:R-:W-:-:S02]  /*2340*/  IABS R192, R11 ;  /* 0x0000000b00c07213 */ /* 0x000fc40000000000 */
[----:B------:R-:W-:Y:S01]  /*2350*/  IMAD.MOV R7, RZ, RZ, -R7 ;  /* 0x000000ffff077224 */ /* 0x000fe200078e0a07 */
[----:B------:R1:W-:Y:S01]  /*2360*/  STL [R1+0x4104], R9 ;  /* 0x0041040901007387 */ /* 0x0003e20000100800 */
[----:B------:R-:W-:Y:S02]  /*2370*/  IMAD R207, R127, R4, R207 ;  /* 0x000000047fcf7224 */ /* 0x000fe400078e02cf */
[----:B------:R-:W-:Y:S01]  /*2380*/  IMAD.MOV R3, RZ, RZ, -R3 ;  /* 0x000000ffff037224 */ /* 0x000fe200078e0a03 */
[----:B------:R2:W-:Y:S01]  /*2390*/  STL [R1+0x4100], R8 ;  /* 0x0041000801007387 */ /* 0x0005e20000100800 */
[----:B------:R-:W-:-:S04]  /*23a0*/  IMAD.HI.U32 R4, R2, R202, RZ ;  /* 0x000000ca02047227 */ /* 0x000fc800078e00ff */
[----:B------:R-:W-:Y:S02]  /*23b0*/  IMAD.MOV R5, RZ, RZ, -R5 ;  /* 0x000000ffff057224 */ /* 0x000fe400078e0a05 */
[----:B------:R-:W-:Y:S02]  /*23c0*/  IMAD.MOV R6, RZ, RZ, -R6 ;  /* 0x000000ffff067224 */ /* 0x000fe400078e0a06 */
[C---:B------:R-:W-:Y:S02]  /*23d0*/  IMAD R194, R127.reuse, R7, R194 ;  /* 0x000000077fc27224 */ /* 0x040fe400078e02c2 */
[----:B------:R-:W-:Y:S02]  /*23e0*/  IMAD R198, R127, R3, R198 ;  /* 0x000000037fc67224 */ /* 0x000fe400078e02c6 */
[----:B------:R-:W-:-:S04]  /*23f0*/  IMAD.HI.U32 R7, R2, R189, RZ ;  /* 0x000000bd02077227 */ /* 0x000fc800078e00ff */
[C---:B------:R-:W-:Y:S02]  /*2400*/  VIADD R15, R247.reuse, 0x46 ;  /* 0x00000046f70f7836 */ /* 0x040fe40000000000 */
[----:B------:R-:W-:Y:S02]  /*2410*/  IMAD.MOV R4, RZ, RZ, -R4 ;  /* 0x000000ffff047224 */ /* 0x000fe400078e0a04 */
[----:B------:R-:W-:Y:S01]  /*2420*/  IMAD.HI.U32 R3, R2, R193, RZ ;  /* 0x000000c102037227 */ /* 0x000fe200078e00ff */
[----:B------:R-:W-:Y:S01]  /*2430*/  IABS R188, R15 ;  /* 0x0000000f00bc7213 */ /* 0x000fe20000000000 */
[----:B------:R-:W-:Y:S02]  /*2440*/  STL [R1+0x40fc], R15 ;  /* 0x0040fc0f01007387 */ /* 0x000fe40000100800 */
[----:B-1----:R-:W-:Y:S02]  /*2450*/  VIADD R9, R247, 0x4a ;  /* 0x0000004af7097836 */ /* 0x002fe40000000000 */
[----:B------:R-:W-:-:S02]  /*2460*/  IMAD R196, R127, R5, R196 ;  /* 0x000000057fc47224 */ /* 0x000fc400078e02c4 */
[----:B------:R-:W-:Y:S01]  /*2470*/  IMAD R195, R127, R6, R195 ;  /* 0x000000067fc37224 */ /* 0x000fe200078e02c3 */
[----:B------:R-:W-:Y:S01]  /*2480*/  IABS R184, R9 ;  /* 0x0000000900b87213 */ /* 0x000fe20000000000 */
[C---:B------:R-:W-:Y:S02]  /*2490*/  VIADD R14, R247.reuse, 0x47 ;  /* 0x00000047f70e7836 */ /* 0x040fe40000000000 */
[----:B------:R-:W-:Y:S02]  /*24a0*/  VIADD R11, R247, 0x49 ;  /* 0x00000049f70b7836 */ /* 0x000fe40000000000 */
[C---:B------:R-:W-:Y:S01]  /*24b0*/  IMAD.HI.U32 R5, R2.reuse, R191, RZ ;  /* 0x000000bf02057227 */ /* 0x040fe200078e00ff */
[----:B------:R-:W-:Y:S01]  /*24c0*/  STL [R1+0x40f8], R14 ;  /* 0x0040f80e01007387 */ /* 0x000fe20000100800 */
[----:B------:R-:W-:Y:S02]  /*24d0*/  IABS R187, R14 ;  /* 0x0000000e00bb7213 */ /* 0x000fe40000000000 */
[----:B------:R-:W-:Y:S01]  /*24e0*/  IMAD.HI.U32 R6, R2, R190, RZ ;  /* 0x000000be02067227 */ /* 0x000fe200078e00ff */
[----:B------:R-:W-:-:S03]  /*24f0*/  IABS R185, R11 ;  /* 0x0000000b00b97213 */ /* 0x000fc60000000000 */
[----:B------:R-:W-:Y:S02]  /*2500*/  VIADD R13, R247, 0x48 ;  /* 0x00000048f70d7836 */ /* 0x000fe40000000000 */
[----:B------:R-:W-:Y:S02]  /*2510*/  IMAD.MOV R12, RZ, RZ, -R7 ;  /* 0x000000ffff0c7224 */ /* 0x000fe400078e0a07 */
[----:B------:R-:W-:Y:S01]  /*2520*/  IMAD R202, R127, R4, R202 ;  /* 0x000000047fca7224 */ /* 0x000fe200078e02ca */
[----:B------:R-:W-:Y:S01]  /*2530*/  STL [R1+0x40f4], R13 ;  /* 0x0040f40d01007387 */ /* 0x000fe20000100800 */
[----:B--2---:R-:W-:Y:S01]  /*2540*/  IMAD.MOV R8, RZ, RZ, -R3 ;  /* 0x000000ffff087224 */ /* 0x004fe200078e0a03 */
[----:B------:R-:W-:Y:S01]  /*2550*/  IABS R186, R13 ;  /* 0x0000000d00ba7213 */ /* 0x000fe20000000000 */
[----:B------:R-:W-:Y:S01]  /*2560*/  IMAD.HI.U32 R4, R2, R197, RZ ;  /* 0x000000c502047227 */ /* 0x000fe200078e00ff */
[----:B------:R1:W-:Y:S03]  /*2570*/  STL [R1+0x40f0], R11 ;  /* 0x0040f00b01007387 */ /* 0x0003e60000100800 */
[----:B------:R-:W-:Y:S01]  /*2580*/  IMAD.MOV R10, RZ, RZ, -R5 ;  /* 0x000000ffff0a7224 */ /* 0x000fe200078e0a05 */
[----:B------:R2:W-:Y:S01]  /*2590*/  STL [R1+0x40ec], R9 ;  /* 0x0040ec0901007387 */ /* 0x0005e20000100800 */
[----:B------:R-:W-:-:S02]  /*25a0*/  IMAD.MOV R6, RZ, RZ, -R6 ;  /* 0x000000ffff067224 */ /* 0x000fc400078e0a06 */
[C---:B------:R-:W-:Y:S02]  /*25b0*/  IMAD R189, R127.reuse, R12, R189 ;  /* 0x0000000c7fbd7224 */ /* 0x040fe400078e02bd */
[----:B------:R-:W-:Y:S02]  /*25c0*/  IMAD R193, R127, R8, R193 ;  /* 0x000000087fc17224 */ /* 0x000fe400078e02c1 */
[C---:B------:R-:W-:Y:S02]  /*25d0*/  VIADD R12, R247.reuse, 0x4b ;  /* 0x0000004bf70c7836 */ /* 0x040fe40000000000 */
[----:B------:R-:W-:Y:S02]  /*25e0*/  IMAD.MOV R4, RZ, RZ, -R4 ;  /* 0x000000ffff047224 */ /* 0x000fe400078e0a04 */
[----:B------:R-:W-:Y:S01]  /*25f0*/  IMAD.HI.U32 R3, R2, R188, RZ ;  /* 0x000000bc02037227 */ /* 0x000fe200078e00ff */
[----:B------:R-:W-:Y:S01]  /*2600*/  IABS R183, R12 ;  /* 0x0000000c00b77213 */ /* 0x000fe20000000000 */
[----:B------:R-:W-:Y:S02]  /*2610*/  STL [R1+0x40e8], R12 ;  /* 0x0040e80c01007387 */ /* 0x000fe40000100800 */
[----:B------:R-:W-:-:S02]  /*2620*/  VIADD R8, R247, 0x4f ;  /* 0x0000004ff7087836 */ /* 0x000fc40000000000 */
[C---:B------:R-:W-:Y:S02]  /*2630*/  IMAD R191, R127.reuse, R10, R191 ;  /* 0x0000000a7fbf7224 */ /* 0x040fe400078e02bf */
[----:B------:R-:W-:Y:S01]  /*2640*/  IMAD R190, R127, R6, R190 ;  /* 0x000000067fbe7224 */ /* 0x000fe200078e02be */
[----:B------:R-:W-:Y:S01]  /*2650*/  IABS R179, R8 ;  /* 0x0000000800b37213 */ /* 0x000fe20000000000 */
[----:B------:R-:W-:-:S04]  /*2660*/  IMAD.HI.U32 R7, R2, R184, RZ ;  /* 0x000000b802077227 */ /* 0x000fc800078e00ff */
[C---:B-1----:R-:W-:Y:S02]  /*2670*/  VIADD R11, R247.reuse, 0x4c ;  /* 0x0000004cf70b7836 */ /* 0x042fe40000000000 */
[C---:B--2---:R-:W-:Y:S02]  /*2680*/  VIADD R9, R247.reuse, 0x4e ;  /* 0x0000004ef7097836 */ /* 0x044fe40000000000 */
[C---:B------:R-:W-:Y:S01]  /*2690*/  IMAD.HI.U32 R6, R2.reuse, R185, RZ ;  /* 0x000000b902067227 */ /* 0x040fe200078e00ff */
[----:B------:R-:W-:Y:S01]  /*26a0*/  STL [R1+0x40e4], R11 ;  /* 0x0040e40b01007387 */ /* 0x000fe20000100800 */
[----:B------:R-:W-:Y:S02]  /*26b0*/  IABS R182, R11 ;  /* 0x0000000b00b67213 */ /* 0x000fe40000000000 */
[----:B------:R-:W-:Y:S01]  /*26c0*/  VIADD R10, R247, 0x4d ;  /* 0x0000004df70a7836 */ /* 0x000fe20000000000 */
[----:B------:R-:W-:Y:S01]  /*26d0*/  IABS R180, R9 ;  /* 0x0000000900b47213 */ /* 0x000fe20000000000 */
[----:B------:R-:W-:-:S03]  /*26e0*/  IMAD.HI.U32 R5, R2, R186, RZ ;  /* 0x000000ba02057227 */ /* 0x000fc600078e00ff */
[----:B------:R-:W-:Y:S01]  /*26f0*/  STL [R1+0x40e0], R10 ;  /* 0x0040e00a01007387 */ /* 0x000fe20000100800 */
[----:B------:R-:W-:Y:S01]  /*2700*/  IMAD R197, R127, R4, R197 ;  /* 0x000000047fc57224 */ /* 0x000fe200078e02c5 */
[----:B------:R-:W-:Y:S01]  /*2710*/  IABS R181, R10 ;  /* 0x0000000a00b57213 */ /* 0x000fe20000000000 */
[----:B------:R-:W-:Y:S01]  /*2720*/  IMAD.MOV R3, RZ, RZ, -R3 ;  /* 0x000000ffff037224 */ /* 0x000fe200078e0a03 */
[----:B------:R1:W-:Y:S01]  /*2730*/  STL [R1+0x40dc], R9 ;  /* 0x0040dc0901007387 */ /* 0x0003e20000100800 */
[----:B------:R-:W-:-:S03]  /*2740*/  IMAD.HI.U32 R4, R2, R192, RZ ;  /* 0x000000c002047227 */ /* 0x000fc600078e00ff */
[----:B------:R2:W-:Y:S01]  /*2750*/  STL [R1+0x40d8], R8 ;  /* 0x0040d80801007387 */ /* 0x0005e20000100800 */
[----:B------:R-:W-:Y:S02]  /*2760*/  IMAD.MOV R7, RZ, RZ, -R7 ;  /* 0x000000ffff077224 */ /* 0x000fe400078e0a07 */
[----:B------:R-:W-:Y:S02]  /*2770*/  IMAD.MOV R6, RZ, RZ, -R6 ;  /* 0x000000ffff067224 */ /* 0x000fe400078e0a06 */
[----:B------:R-:W-:Y:S02]  /*2780*/  IMAD.MOV R5, RZ, RZ, -R5 ;  /* 0x000000ffff057224 */ /* 0x000fe400078e0a05 */
[C---:B------:R-:W-:Y:S02]  /*2790*/  IMAD R188, R127.reuse, R3, R188 ;  /* 0x000000037fbc7224 */ /* 0x040fe400078e02bc */
[----:B------:R-:W-:Y:S02]  /*27a0*/  IMAD.MOV R4, RZ, RZ, -R4 ;  /* 0x000000ffff047224 */ /* 0x000fe400078e0a04 */
[----:B------:R-:W-:-:S02]  /*27b0*/  IMAD R184, R127, R7, R184 ;  /* 0x000000077fb87224 */ /* 0x000fc400078e02b8 */
[----:B------:R-:W-:-:S04]  /*27c0*/  IMAD.HI.U32 R3, R2, R183, RZ ;  /* 0x000000b702037227 */ /* 0x000fc800078e00ff */
[C---:B------:R-:W-:Y:S02]  /*27d0*/  VIADD R15, R247.reuse, 0x50 ;  /* 0x00000050f70f7836 */ /* 0x040fe40000000000 */
[----:B-1----:R-:W-:Y:S02]  /*27e0*/  VIADD R9, R247, 0x54 ;  /* 0x00000054f7097836 */ /* 0x002fe40000000000 */
[----:B------:R-:W-:Y:S01]  /*27f0*/  IMAD R185, R127, R6, R185 ;  /* 0x000000067fb97224 */ /* 0x000fe200078e02b9 */
[----:B------:R-:W-:Y:S01]  /*2800*/  STL [R1+0x40d4], R15 ;  /* 0x0040d40f01007387 */ /* 0x000fe20000100800 */
[----:B------:R-:W-:Y:S01]  /*2810*/  IMAD.HI.U32 R7, R2, R179, RZ ;  /* 0x000000b302077227 */ /* 0x000fe200078e00ff */
[----:B------:R-:W-:Y:S02]  /*2820*/  IABS R174, R9 ;  /* 0x0000000900ae7213 */ /* 0x000fe40000000000 */
[----:B------:R-:W-:Y:S01]  /*2830*/  IABS R178, R15 ;  /* 0x0000000f00b27213 */ /* 0x000fe20000000000 */
[----:B------:R-:W-:-:S02]  /*2840*/  VIADD R14, R247, 0x51 ;  /* 0x00000051f70e7836 */ /* 0x000fc40000000000 */
[----:B------:R-:W-:Y:S02]  /*2850*/  VIADD R11, R247, 0x53 ;  /* 0x00000053f70b7836 */ /* 0x000fe40000000000 */
[----:B------:R-:W-:Y:S01]  /*2860*/  IMAD R186, R127, R5, R186 ;  /* 0x000000057fba7224 */ /* 0x000fe200078e02ba */
[----:B------:R-:W-:Y:S01]  /*2870*/  STL [R1+0x40d0], R14 ;  /* 0x0040d00e01007387 */ /* 0x000fe20000100800 */
[C---:B------:R-:W-:Y:S01]  /*2880*/  IMAD.HI.U32 R6, R2.reuse, R180, RZ ;  /* 0x000000b402067227 */ /* 0x040fe200078e00ff */
[----:B------:R-:W-:Y:S02]  /*2890*/  IABS R175, R11 ;  /* 0x0000000b00af7213 */ /* 0x000fe40000000000 */
[----:B------:R-:W-:Y:S01]  /*28a0*/  IABS R177, R14 ;  /* 0x0000000e00b17213 */ /* 0x000fe20000000000 */
[----:B------:R-:W-:Y:S02]  /*28b0*/  VIADD R13, R247, 0x52 ;  /* 0x00000052f70d7836 */ /* 0x000fe40000000000 */
[----:B------:R-:W-:-:S03]  /*28c0*/  IMAD.HI.U32 R5, R2, R181, RZ ;  /* 0x000000b502057227 */ /* 0x000fc600078e00ff */
[----:B------:R-:W-:Y:S01]  /*28d0*/  STL [R1+0x40cc], R13 ;  /* 0x0040cc0d01007387 */ /* 0x000fe20000100800 */
[----:B------:R-:W-:Y:S01]  /*28e0*/  IMAD R192, R127, R4, R192 ;  /* 0x000000047fc07224 */ /* 0x000fe200078e02c0 */
[----:B------:R-:W-:Y:S01]  /*28f0*/  IABS R176, R13 ;  /* 0x0000000d00b07213 */ /* 0x000fe20000000000 */
[----:B--2---:R-:W-:Y:S01]  /*2900*/  IMAD.MOV R8, RZ, RZ, -R3 ;  /* 0x000000ffff087224 */ /* 0x004fe200078e0a03 */
[----:B------:R-:W-:Y:S01]  /*2910*/  STL [R1+0x40c8], R11 ;  /* 0x0040c80b01007387 */ /* 0x000fe20000100800 */
        /* <DEDUP_REMOVED lines=8> */
[----:B------:R-:W-:Y:S02]  /*29a0*/  VIADD R8, R247, 0x59 ;  /* 0x00000059f7087836 */ /* 0x000fe40000000000 */
[----:B------:R-:W-:Y:S02]  /*29b0*/  IMAD R180, R127, R6, R180 ;  /* 0x000000067fb47224 */ /* 0x000fe400078e02b4 */
[----:B------:R-:W-:Y:S01]  /*29c0*/  IMAD.HI.U32 R7, R2, R174, RZ ;  /* 0x000000ae02077227 */ /* 0x000fe200078e00ff */
[----:B------:R-:W-:-:S03]  /*29d0*/  IABS R169, R8 ;  /* 0x0000000800a97213 */ /* 0x000fc60000000000 */
[C---:B------:R-:W-:Y:S02]  /*29e0*/  VIADD R12, R247.reuse, 0x55 ;  /* 0x00000055f70c7836 */ /* 0x040fe40000000000 */
[----:B-1----:R-:W-:Y:S02]  /*29f0*/  VIADD R9, R247, 0x58 ;  /* 0x00000058f7097836 */ /* 0x002fe40000000000 */
[----:B------:R-:W-:Y:S01]  /*2a00*/  IMAD R181, R127, R10, R181 ;  /* 0x0000000a7fb57224 */ /* 0x000fe200078e02b5 */
[----:B------:R-:W-:Y:S01]  /*2a10*/  IABS R173, R12 ;  /* 0x0000000c00ad7213 */ /* 0x000fe20000000000 */
[C---:B------:R-:W-:Y:S01]  /*2a20*/  IMAD.HI.U32 R3, R2.reuse, R178, RZ ;  /* 0x000000b202037227 */ /* 0x040fe200078e00ff */
[----:B------:R-:W-:Y:S01]  /*2a30*/  IABS R170, R9 ;  /* 0x0000000900aa7213 */ /* 0x000fe20000000000 */
[----:B------:R-:W-:Y:S02]  /*2a40*/  STL [R1+0x40c0], R12 ;  /* 0x0040c00c01007387 */ /* 0x000fe40000100800 */
[----:B------:R-:W-:-:S04]  /*2a50*/  IMAD.HI.U32 R6, R2, R175, RZ ;  /* 0x000000af02067227 */ /* 0x000fc800078e00ff */
[C---:B------:R-:W-:Y:S02]  /*2a60*/  VIADD R11, R247.reuse, 0x56 ;  /* 0x00000056f70b7836 */ /* 0x040fe40000000000 */
[----:B------:R-:W-:Y:S02]  /*2a70*/  VIADD R10, R247, 0x57 ;  /* 0x00000057f70a7836 */ /* 0x000fe40000000000 */
[----:B------:R-:W-:Y:S01]  /*2a80*/  IMAD R187, R127, R4, R187 ;  /* 0x000000047fbb7224 */ /* 0x000fe200078e02bb */
[----:B------:R1:W-:Y:S01]  /*2a90*/  STL [R1+0x40bc], R11 ;  /* 0x0040bc0b01007387 */ /* 0x0003e20000100800 */
[C---:B------:R-:W-:Y:S01]  /*2aa0*/  IMAD.HI.U32 R5, R2.reuse, R176, RZ ;  /* 0x000000b002057227 */ /* 0x040fe200078e00ff */
[----:B------:R-:W-:Y:S02]  /*2ab0*/  IABS R171, R10 ;  /* 0x0000000a00ab7213 */ /* 0x000fe40000000000 */
[----:B------:R-:W-:Y:S01]  /*2ac0*/  STL [R1+0x40b8], R10 ;  /* 0x0040b80a01007387 */ /* 0x000fe20000100800 */
[----:B------:R-:W-:Y:S01]  /*2ad0*/  IMAD.HI.U32 R4, R2, R182, RZ ;  /* 0x000000b602047227 */ /* 0x000fe200078e00ff */
[----:B------:R-:W-:-:S02]  /*2ae0*/  IABS R172, R11 ;  /* 0x0000000b00ac7213 */ /* 0x000fc40000000000 */
[----:B------:R2:W-:Y:S01]  /*2af0*/  STL [R1+0x40b4], R9 ;  /* 0x0040b40901007387 */ /* 0x0005e20000100800 */
[----:B------:R-:W-:Y:S02]  /*2b00*/  IMAD.MOV R7, RZ, RZ, -R7 ;  /* 0x000000ffff077224 */ /* 0x000fe400078e0a07 */
[----:B------:R-:W-:Y:S01]  /*2b10*/  IMAD.MOV R3, RZ, RZ, -R3 ;  /* 0x000000ffff037224 */ /* 0x000fe200078e0a03 */
[----:B------:R3:W-:Y:S01]  /*2b20*/  STL [R1+0x40b0], R8 ;  /* 0x0040b00801007387 */ /* 0x0007e20000100800 */
[----:B------:R-:W-:Y:S02]  /*2b30*/  IMAD.MOV R6, RZ, RZ, -R6 ;  /* 0x000000ffff067224 */ /* 0x000fe400078e0a06 */
[----:B------:R-:W-:Y:S02]  /*2b40*/  IMAD.MOV R5, RZ, RZ, -R5 ;  /* 0x000000ffff057224 */ /* 0x000fe400078e0a05 */
[----:B------:R-:W-:Y:S02]  /*2b50*/  IMAD.MOV R4, RZ, RZ, -R4 ;  /* 0x000000ffff047224 */ /* 0x000fe400078e0a04 */
[----:B------:R-:W-:-:S02]  /*2b60*/  IMAD R174, R127, R7, R174 ;  /* 0x000000077fae7224 */ /* 0x000fc400078e02ae */
[----:B------:R-:W-:Y:S02]  /*2b70*/  VIADD R15, R247, 0x5a ;  /* 0x0000005af70f7836 */ /* 0x000fe40000000000 */
[C---:B------:R-:W-:Y:S02]  /*2b80*/  IMAD R178, R127.reuse, R3, R178 ;  /* 0x000000037fb27224 */ /* 0x040fe400078e02b2 */
[----:B------:R-:W-:Y:S01]  /*2b90*/  IMAD R175, R127, R6, R175 ;  /* 0x000000067faf7224 */ /* 0x000fe200078e02af */
[----:B------:R-:W-:Y:S01]  /*2ba0*/  STL [R1+0x40ac], R15 ;  /* 0x0040ac0f01007387 */ /* 0x000fe20000100800 */
[----:B------:R-:W-:Y:S01]  /*2bb0*/  IMAD.HI.U32 R7, R2, R169, RZ ;  /* 0x000000a902077227 */ /* 0x000fe200078e00ff */
[----:B------:R-:W-:-:S03]  /*2bc0*/  IABS R168, R15 ;  /* 0x0000000f00a87213 */ /* 0x000fc60000000000 */
[C---:B------:R-:W-:Y:S02]  /*2bd0*/  VIADD R14, R247.reuse, 0x5b ;  /* 0x0000005bf70e7836 */ /* 0x040fe40000000000 */
[----:B-1----:R-:W-:Y:S02]  /*2be0*/  VIADD R11, R247, 0x5d ;  /* 0x0000005df70b7836 */ /* 0x002fe40000000000 */
[C---:B------:R-:W-:Y:S01]  /*2bf0*/  IMAD.HI.U32 R3, R2.reuse, R173, RZ ;  /* 0x000000ad02037227 */ /* 0x040fe200078e00ff */
[----:B------:R-:W-:Y:S01]  /*2c00*/  STL [R1+0x40a8], R14 ;  /* 0x0040a80e01007387 */ /* 0x000fe20000100800 */
[----:B------:R-:W-:Y:S02]  /*2c10*/  IABS R167, R14 ;  /* 0x0000000e00a77213 */ /* 0x000fe40000000000 */
[----:B------:R-:W-:Y:S01]  /*2c20*/  IMAD.HI.U32 R6, R2, R170, RZ ;  /* 0x000000aa02067227 */ /* 0x000fe200078e00ff */
[----:B------:R-:W-:-:S03]  /*2c30*/  IABS R165, R11 ;  /* 0x0000000b00a57213 */ /* 0x000fc60000000000 */
[C---:B------:R-:W-:Y:S02]  /*2c40*/  VIADD R13, R247.reuse, 0x5c ;  /* 0x0000005cf70d7836 */ /* 0x040fe40000000000 */
[----:B--2---:R-:W-:Y:S02]  /*2c50*/  VIADD R9, R247, 0x5e ;  /* 0x0000005ef7097836 */ /* 0x004fe40000000000 */
[C---:B------:R-:W-:Y:S01]  /*2c60*/  IMAD R176, R127.reuse, R5, R176 ;  /* 0x000000057fb07224 */ /* 0x040fe200078e02b0 */
[----:B------:R-:W-:Y:S01]  /*2c70*/  STL [R1+0x40a4], R13 ;  /* 0x0040a40d01007387 */ /* 0x000fe20000100800 */
[----:B------:R-:W-:Y:S01]  /*2c80*/  IMAD R182, R127, R4, R182 ;  /* 0x000000047fb67224 */ /* 0x000fe200078e02b6 */
[----:B------:R-:W-:Y:S01]  /*2c90*/  IABS R164, R9 ;  /* 0x0000000900a47213 */ /* 0x000fe20000000000 */
[----:B------:R-:W-:Y:S01]  /*2ca0*/  IMAD.HI.U32 R5, R2, R171, RZ ;  /* 0x000000ab02057227 */ /* 0x000fe200078e00ff */
[----:B------:R-:W-:Y:S01]  /*2cb0*/  STL [R1+0x40a0], R11 ;  /* 0x0040a00b01007387 */ /* 0x000fe20000100800 */
[----:B------:R-:W-:-:S02]  /*2cc0*/  IABS R166, R13 ;  /* 0x0000000d00a67213 */ /* 0x000fc40000000000 */
[----:B------:R-:W-:Y:S01]  /*2cd0*/  IMAD.HI.U32 R4, R2, R177, RZ ;  /* 0x000000b102047227 */ /* 0x000fe200078e00ff */
[----:B------:R1:W-:Y:S03]  /*2ce0*/  STL [R1+0x409c], R9 ;  /* 0x00409c0901007387 */ /* 0x0003e60000100800 */
[----:B------:R-:W-:Y:S02]  /*2cf0*/  IMAD.MOV R12, RZ, RZ, -R7 ;  /* 0x000000ffff0c7224 */ /* 0x000fe400078e0a07 */
[----:B---3--:R-:W-:Y:S02]  /*2d00*/  IMAD.MOV R8, RZ, RZ, -R3 ;  /* 0x000000ffff087224 */ /* 0x008fe400078e0a03 */
[----:B------:R-:W-:Y:S02]  /*2d10*/  IMAD.MOV R6, RZ, RZ, -R6 ;  /* 0x000000ffff067224 */ /* 0x000fe400078e0a06 */
[----:B------:R-:W-:-:S02]  /*2d20*/  IMAD.MOV R10, RZ, RZ, -R5 ;  /* 0x000000ffff0a7224 */ /* 0x000fc400078e0a05 */
[----:B------:R-:W-:Y:S02]  /*2d30*/  IMAD.MOV R4, RZ, RZ, -R4 ;  /* 0x000000ffff047224 */ /* 0x000fe400078e0a04 */
[C---:B------:R-:W-:Y:S02]  /*2d40*/  IMAD R169, R127.reuse, R12, R169 ;  /* 0x0000000c7fa97224 */ /* 0x040fe400078e02a9 */
[C---:B------:R-:W-:Y:S02]  /*2d50*/  IMAD R173, R127.reuse, R8, R173 ;  /* 0x000000087fad7224 */ /* 0x040fe400078e02ad */
[----:B------:R-:W-:Y:S02]  /*2d60*/  IMAD R170, R127, R6, R170 ;  /* 0x000000067faa7224 */ /* 0x000fe400078e02aa */
[C---:B------:R-:W-:Y:S02]  /*2d70*/  VIADD R12, R247.reuse, 0x5f ;  /* 0x0000005ff70c7836 */ /* 0x040fe40000000000 */
[----:B-1----:R-:W-:-:S02]  /*2d80*/  VIADD R9, R247, 0x62 ;  /* 0x00000062f7097836 */ /* 0x002fc40000000000 */
[C---:B------:R-:W-:Y:S01]  /*2d90*/  IMAD.HI.U32 R3, R2.reuse, R168, RZ ;  /* 0x000000a802037227 */ /* 0x040fe200078e00ff */
[----:B------:R-:W-:Y:S01]  /*2da0*/  IABS R163, R12 ;  /* 0x0000000c00a37213 */ /* 0x000fe20000000000 */
[----:B------:R-:W-:Y:S01]  /*2db0*/  STL [R1+0x4098], R12 ;  /* 0x0040980c01007387 */ /* 0x000fe20000100800 */
[----:B------:R-:W-:Y:S01]  /*2dc0*/  IABS R160, R9 ;  /* 0x0000000900a07213 */ /* 0x000fe20000000000 */
[----:B------:R-:W-:-:S04]  /*2dd0*/  IMAD.HI.U32 R6, R2, R165, RZ ;  /* 0x000000a502067227 */ /* 0x000fc800078e00ff */
[----:B------:R-:W-:Y:S02]  /*2de0*/  VIADD R8, R247, 0x63 ;  /* 0x00000063f7087836 */ /* 0x000fe40000000000 */
[----:B------:R-:W-:Y:S02]  /*2df0*/  IMAD R171, R127, R10, R171 ;  /* 0x0000000a7fab7224 */ /* 0x000fe400078e02ab */
[----:B------:R-:W-:Y:S01]  /*2e00*/  IMAD.HI.U32 R7, R2, R164, RZ ;  /* 0x000000a402077227 */ /* 0x000fe200078e00ff */
[----:B------:R-:W-:-:S03]  /*2e10*/  IABS R159, R8 ;  /* 0x00000008009f7213 */ /* 0x000fc60000000000 */
[----:B------:R-:W-:Y:S02]  /*2e20*/  VIADD R11, R247, 0x60 ;  /* 0x00000060f70b7836 */ /* 0x000fe40000000000 */
[----:B------:R-:W-:Y:S02]  /*2e30*/  IMAD R177, R127, R4, R177 ;  /* 0x000000047fb17224 */ /* 0x000fe400078e02b1 */
[----:B------:R-:W-:Y:S01]  /*2e40*/  VIADD R10, R247, 0x61 ;  /* 0x00000061f70a7836 */ /* 0x000fe20000000000 */
[----:B------:R1:W-:Y:S01]  /*2e50*/  STL [R1+0x4094], R11 ;  /* 0x0040940b01007387 */ /* 0x0003e20000100800 */
[C---:B------:R-:W-:Y:S01]  /*2e60*/  IMAD.HI.U32 R4, R2.reuse, R172, RZ ;  /* 0x000000ac02047227 */ /* 0x040fe200078e00ff */
[----:B------:R-:W-:Y:S02]  /*2e70*/  IABS R162, R11 ;  /* 0x0000000b00a27213 */ /* 0x000fe40000000000 */
[----:B------:R-:W-:Y:S01]  /*2e80*/  STL [R1+0x4090], R10 ;  /* 0x0040900a01007387 */ /* 0x000fe20000100800 */
[----:B------:R-:W-:Y:S01]  /*2e90*/  IMAD.MOV R3, RZ, RZ, -R3 ;  /* 0x000000ffff037224 */ /* 0x000fe200078e0a03 */
[----:B------:R-:W-:Y:S01]  /*2ea0*/  IABS R161, R10 ;  /* 0x0000000a00a17213 */ /* 0x000fe20000000000 */
[----:B------:R-:W-:Y:S01]  /*2eb0*/  IMAD.MOV R6, RZ, RZ, -R6 ;  /* 0x000000ffff067224 */ /* 0x000fe200078e0a06 */
[----:B------:R2:W-:Y:S01]  /*2ec0*/  STL [R1+0x408c], R9 ;  /* 0x00408c0901007387 */ /* 0x0005e20000100800 */
[----:B------:R-:W-:-:S03]  /*2ed0*/  IMAD.HI.U32 R5, R2, R166, RZ ;  /* 0x000000a602057227 */ /* 0x000fc600078e00ff */
[----:B------:R3:W-:Y:S01]  /*2ee0*/  STL [R1+0x4088], R8 ;  /* 0x0040880801007387 */ /* 0x0007e20000100800 */
[----:B------:R-:W-:Y:S02]  /*2ef0*/  IMAD.MOV R7, RZ, RZ, -R7 ;  /* 0x000000ffff077224 */ /* 0x000fe400078e0a07 */
[----:B------:R-:W-:Y:S02]  /*2f00*/  IMAD.MOV R4, RZ, RZ, -R4 ;  /* 0x000000ffff047224 */ /* 0x000fe400078e0a04 */
[----:B------:R-:W-:Y:S02]  /*2f10*/  VIADD R15, R247, 0x64 ;  /* 0x00000064f70f7836 */ /* 0x000fe40000000000 */
[C---:B------:R-:W-:Y:S02]  /*2f20*/  IMAD R168, R127.reuse, R3, R168 ;  /* 0x000000037fa87224 */ /* 0x040fe400078e02a8 */
[----:B------:R-:W-:Y:S01]  /*2f30*/  IMAD R165, R127, R6, R165 ;  /* 0x000000067fa57224 */ /* 0x000fe200078e02a5 */
[----:B------:R-:W-:Y:S01]  /*2f40*/  STL [R1+0x4084], R15 ;  /* 0x0040840f01007387 */ /* 0x000fe20000100800 */
[C---:B------:R-:W-:Y:S01]  /*2f50*/  VIADD R14, R247.reuse, 0x65 ;  /* 0x00000065f70e7836 */ /* 0x040fe20000000000 */
[----:B------:R-:W-:Y:S01]  /*2f60*/  IABS R158, R15 ;  /* 0x0000000f009e7213 */ /* 0x000fe20000000000 */
[----:B-1----:R-:W-:-:S02]  /*2f70*/  VIADD R11, R247, 0x67 ;  /* 0x00000067f70b7836 */ /* 0x002fc40000000000 */
[----:B------:R-:W-:Y:S01]  /*2f80*/  IMAD.MOV R5, RZ, RZ, -R5 ;  /* 0x000000ffff057224 */ /* 0x000fe200078e0a05 */
[----:B------:R-:W-:Y:S01]  /*2f90*/  STL [R1+0x4080], R14 ;  /* 0x0040800e01007387 */ /* 0x000fe20000100800 */
[----:B------:R-:W-:Y:S01]  /*2fa0*/  IMAD R164, R127, R7, R164 ;  /* 0x000000077fa47224 */ /* 0x000fe200078e02a4 */
[----:B------:R-:W-:Y:S01]  /*2fb0*/  IABS R155, R11 ;  /* 0x0000000b009b7213 */ /* 0x000fe20000000000 */
[----:B------:R-:W-:Y:S01]  /*2fc0*/  IMAD.HI.U32 R3, R2, R163, RZ ;  /* 0x000000a302037227 */ /* 0x000fe200078e00ff */
[----:B------:R-:W-:-:S03]  /*2fd0*/  IABS R157, R14 ;  /* 0x0000000e009d7213 */ /* 0x000fc60000000000 */
[----:B------:R-:W-:-:S04]  /*2fe0*/  IMAD.HI.U32 R6, R2, R160, RZ ;  /* 0x000000a002067227 */ /* 0x000fc800078e00ff */
[C---:B------:R-:W-:Y:S02]  /*2ff0*/  VIADD R13, R247.reuse, 0x66 ;  /* 0x00000066f70d7836 */ /* 0x040fe40000000000 */
[----:B--2---:R-:W-:Y:S02]  /*3000*/  VIADD R9, R247, 0x68 ;  /* 0x00000068f7097836 */ /* 0x004fe40000000000 */
[C---:B------:R-:W-:Y:S01]  /*3010*/  IMAD.HI.U32 R7, R2.reuse, R159, RZ ;  /* 0x0000009f02077227 */ /* 0x040fe200078e00ff */
[----:B------:R-:W-:Y:S01]  /*3020*/  STL [R1+0x407c], R13 ;  /* 0x00407c0d01007387 */ /* 0x000fe20000100800 */
[----:B------:R-:W-:Y:S02]  /*3030*/  IABS R156, R13 ;  /* 0x0000000d009c7213 */ /* 0x000fe40000000000 */
[C---:B------:R-:W-:Y:S01]  /*3040*/  IMAD R172, R127.reuse, R4, R172 ;  /* 0x000000047fac7224 */ /* 0x040fe200078e02ac */
[----:B------:R-:W-:Y:S01]  /*3050*/  IABS R154, R9 ;  /* 0x00000009009a7213 */ /* 0x000fe20000000000 */
[----:B------:R-:W-:Y:S01]  /*3060*/  IMAD.HI.U32 R4, R2, R167, RZ ;  /* 0x000000a702047227 */ /* 0x000fe200078e00ff */
[----:B------:R-:W-:Y:S03]  /*3070*/  STL [R1+0x4078], R11 ;  /* 0x0040780b01007387 */ /* 0x000fe60000100800 */
[----:B------:R-:W-:Y:S01]  /*3080*/  IMAD R166, R127, R5, R166 ;  /* 0x000000057fa67224 */ /* 0x000fe200078e02a6 */
[----:B------:R1:W-:Y:S01]  /*3090*/  STL [R1+0x4074], R9 ;  /* 0x0040740901007387 */ /* 0x0003e20000100800 */
[----:B---3--:R-:W-:-:S02]  /*30a0*/  IMAD.MOV R8, RZ, RZ, -R3 ;  /* 0x000000ffff087224 */ /* 0x008fc400078e0a03 */
[----:B------:R-:W-:Y:S02]  /*30b0*/  IMAD.MOV R6, RZ, RZ, -R6 ;  /* 0x000000ffff067224 */ /* 0x000fe400078e0a06 */
[----:B------:R-:W-:-:S04]  /*30c0*/  IMAD.HI.U32 R5, R2, R161, RZ ;  /* 0x000000a102057227 */ /* 0x000fc800078e00ff */
[----:B------:R-:W-:Y:S02]  /*30d0*/  IMAD.MOV R12, RZ, RZ, -R7 ;  /* 0x000000ffff0c7224 */ /* 0x000fe400078e0a07 */
[----:B------:R-:W-:Y:S02]  /*30e0*/  IMAD.MOV R4, RZ, RZ, -R4 ;  /* 0x000000ffff047224 */ /* 0x000fe400078e0a04 */
[C---:B------:R-:W-:Y:S02]  /*30f0*/  IMAD R163, R127.reuse, R8, R163 ;  /* 0x000000087fa37224 */ /* 0x040fe400078e02a3 */
[----:B------:R-:W-:Y:S02]  /*3100*/  IMAD R160, R127, R6, R160 ;  /* 0x000000067fa07224 */ /* 0x000fe400078e02a0 */
[----:B-1----:R-:W-:Y:S02]  /*3110*/  VIADD R9, R247, 0x6c ;  /* 0x0000006cf7097836 */ /* 0x002fe40000000000 */
[----:B------:R-:W-:-:S02]  /*3120*/  IMAD.MOV R10, RZ, RZ, -R5 ;  /* 0x000000ffff0a7224 */ /* 0x000fc400078e0a05 */
[----:B------:R-:W-:Y:S01]  /*3130*/  IMAD R159, R127, R12, R159 ;  /* 0x0000000c7f9f7224 */ /* 0x000fe200078e029f */
[----:B------:R-:W-:Y:S01]  /*3140*/  IABS R150, R9 ;  /* 0x0000000900967213 */ /* 0x000fe20000000000 */
[----:B------:R-:W-:-:S04]  /*3150*/  IMAD.HI.U32 R6, R2, R155, RZ ;  /* 0x0000009b02067227 */ /* 0x000fc800078e00ff */
[----:B------:R-:W-:Y:S02]  /*3160*/  VIADD R8, R247, 0x6d ;  /* 0x0000006df7087836 */ /* 0x000fe40000000000 */
[----:B------:R-:W-:-:S03]  /*3170*/  IMAD.HI.U32 R7, R2, R154, RZ ;  /* 0x0000009a02077227 */ /* 0x000fc600078e00ff */
[----:B------:R-:W-:Y:S01]  /*3180*/  IABS R149, R8 ;  /* 0x0000000800957213 */ /* 0x000fe20000000000 */
[----:B------:R-:W-:Y:S02]  /*3190*/  VIADD R12, R247, 0x69 ;  /* 0x00000069f70c7836 */ /* 0x000fe40000000000 */
[----:B------:R-:W-:Y:S02]  /*31a0*/  IMAD R167, R127, R4, R167 ;  /* 0x000000047fa77224 */ /* 0x000fe400078e02a7 */
[----:B------:R-:W-:Y:S01]  /*31b0*/  VIADD R11, R247, 0x6a ;  /* 0x0000006af70b7836 */ /* 0x000fe20000000000 */
[----:B------:R-:W-:Y:S01]  /*31c0*/  STL [R1+0x4070], R12 ;  /* 0x0040700c01007387 */ /* 0x000fe20000100800 */
[----:B------:R-:W-:Y:S01]  /*31d0*/  IMAD.HI.U32 R4, R2, R162, RZ ;  /* 0x000000a202047227 */ /* 0x000fe200078e00ff */
[----:B------:R-:W-:Y:S02]  /*31e0*/  IABS R153, R12 ;  /* 0x0000000c00997213 */ /* 0x000fe40000000000 */
[----:B------:R1:W-:Y:S01]  /*31f0*/  STL [R1+0x406c], R11 ;  /* 0x00406c0b01007387 */ /* 0x0003e20000100800 */
[----:B------:R-:W-:Y:S01]  /*3200*/  IMAD R161, R127, R10, R161 ;  /* 0x0000000a7fa17224 */ /* 0x000fe200078e02a1 */
[----:B------:R-:W-:Y:S01]  /*3210*/  IABS R152, R11 ;  /* 0x0000000b00987213 */ /* 0x000fe20000000000 */
[----:B------:R-:W-:-:S02]  /*3220*/  IMAD.MOV R6, RZ, RZ, -R6 ;  /* 0x000000ffff067224 */ /* 0x000fc400078e0a06 */
[----:B------:R-:W-:Y:S02]  /*3230*/  IMAD.MOV R7, RZ, RZ, -R7 ;  /* 0x000000ffff077224 */ /* 0x000fe400078e0a07 */
[----:B------:R-:W-:Y:S02]  /*3240*/  VIADD R10, R247, 0x6b ;  /* 0x0000006bf70a7836 */ /* 0x000fe40000000000 */
[----:B------:R-:W-:Y:S02]  /*3250*/  IMAD.MOV R4, RZ, RZ, -R4 ;  /* 0x000000ffff047224 */ /* 0x000fe400078e0a04 */
[----:B------:R-:W-:Y:S01]  /*3260*/  IMAD.HI.U32 R5, R2, R156, RZ ;  /* 0x0000009c02057227 */ /* 0x000fe200078e00ff */
[----:B------:R-:W-:Y:S01]  /*3270*/  STL [R1+0x4068], R10 ;  /* 0x0040680a01007387 */ /* 0x000fe20000100800 */
[----:B------:R-:W-:Y:S02]  /*3280*/  IABS R151, R10 ;  /* 0x0000000a00977213 */ /* 0x000fe40000000000 */
[----:B------:R-:W-:Y:S01]  /*3290*/  IMAD R155, R127, R6, R155 ;  /* 0x000000067f9b7224 */ /* 0x000fe200078e029b */
[----:B------:R-:W-:Y:S01]  /*32a0*/  STL [R1+0x4064], R9 ;  /* 0x0040640901007387 */ /* 0x000fe20000100800 */
[----:B------:R-:W-:-:S02]  /*32b0*/  VIADD R15, R247, 0x6e ;  /* 0x0000006ef70f7836 */ /* 0x000fc40000000000 */
[----:B-1----:R-:W-:Y:S01]  /*32c0*/  VIADD R11, R247, 0x71 ;  /* 0x00000071f70b7836 */ /* 0x002fe20000000000 */
[----:B------:R-:W-:Y:S01]  /*32d0*/  STL [R1+0x4060], R8 ;  /* 0x0040600801007387 */ /* 0x000fe20000100800 */
[C---:B------:R-:W-:Y:S01]  /*32e0*/  IMAD.HI.U32 R3, R2.reuse, R158, RZ ;  /* 0x0000009e02037227 */ /* 0x040fe200078e00ff */
[----:B------:R-:W-:Y:S02]  /*32f0*/  IABS R148, R15 ;  /* 0x0000000f00947213 */ /* 0x000fe40000000000 */
[----:B------:R-:W-:Y:S01]  /*3300*/  STL [R1+0x405c], R15 ;  /* 0x00405c0f01007387 */ /* 0x000fe20000100800 */
[----:B------:R-:W-:Y:S01]  /*3310*/  IMAD R154, R127, R7, R154 ;  /* 0x000000077f9a7224 */ /* 0x000fe200078e029a */
[----:B------:R-:W-:Y:S01]  /*3320*/  IABS R145, R11 ;  /* 0x0000000b00917213 */ /* 0x000fe20000000000 */
[----:B------:R-:W-:-:S04]  /*3330*/  IMAD.HI.U32 R6, R2, R150, RZ ;  /* 0x0000009602067227 */ /* 0x000fc800078e00ff */
[----:B------:R-:W-:Y:S02]  /*3340*/  VIADD R14, R247, 0x6f ;  /* 0x0000006ff70e7836 */ /* 0x000fe40000000000 */
[----:B------:R-:W-:-:S03]  /*3350*/  IMAD.HI.U32 R7, R2, R149, RZ ;  /* 0x0000009502077227 */ /* 0x000fc600078e00ff */
[----:B------:R-:W-:Y:S01]  /*3360*/  STL [R1+0x4054], R14 ;  /* 0x0040540e01007387 */ /* 0x000fe20000100800 */
[----:B------:R-:W-:Y:S01]  /*3370*/  VIADD R13, R247, 0x70 ;  /* 0x00000070f70d7836 */ /* 0x000fe20000000000 */
[----:B------:R-:W-:Y:S01]  /*3380*/  IABS R147, R14 ;  /* 0x0000000e00937213 */ /* 0x000fe20000000000 */
[----:B------:R-:W-:Y:S02]  /*3390*/  IMAD R162, R127, R4, R162 ;  /* 0x000000047fa27224 */ /* 0x000fe400078e02a2 */
[----:B------:R-:W-:Y:S01]  /*33a0*/  IMAD.MOV R5, RZ, RZ, -R5 ;  /* 0x000000ffff057224 */ /* 0x000fe200078e0a05 */
[----:B------:R-:W-:Y:S01]  /*33b0*/  STL [R1+0x4050], R13 ;  /* 0x0040500d01007387 */ /* 0x000fe20000100800 */
[----:B------:R-:W-:Y:S01]  /*33c0*/  IMAD.HI.U32 R4, R2, R157, RZ ;  /* 0x0000009d02047227 */ /* 0x000fe200078e00ff */
[----:B------:R-:W-:Y:S02]  /*33d0*/  IABS R146, R13 ;  /* 0x0000000d00927213 */ /* 0x000fe40000000000 */
[----:B------:R1:W-:Y:S01]  /*33e0*/  STL [R1+0x404c], R11 ;  /* 0x00404c0b01007387 */ /* 0x0003e20000100800 */
[----:B------:R-:W-:-:S02]  /*33f0*/  IMAD.MOV R3, RZ, RZ, -R3 ;  /* 0x000000ffff037224 */ /* 0x000fc400078e0a03 */
[----:B------:R-:W-:Y:S02]  /*3400*/  IMAD.MOV R6, RZ, RZ, -R6 ;  /* 0x000000ffff067224 */ /* 0x000fe400078e0a06 */
[----:B------:R-:W-:Y:S02]  /*3410*/  IMAD.MOV R12, RZ, RZ, -R7 ;  /* 0x000000ffff0c7224 */ /* 0x000fe400078e0a07 */
[----:B------:R-:W-:Y:S02]  /*3420*/  IMAD R156, R127, R5, R156 ;  /* 0x000000057f9c7224 */ /* 0x000fe400078e029c */
[----:B------:R-:W-:Y:S02]  /*3430*/  IMAD.MOV R4, RZ, RZ, -R4 ;  /* 0x000000ffff047224 */ /* 0x000fe400078e0a04 */
[----:B------:R-:W-:-:S04]  /*3440*/  IMAD.HI.U32 R5, R2, R151, RZ ;  /* 0x0000009702057227 */ /* 0x000fc800078e00ff */
[C---:B------:R-:W-:Y:S02]  /*3450*/  IMAD R158, R127.reuse, R3, R158 ;  /* 0x000000037f9e7224 */ /* 0x040fe400078e029e */
[----:B------:R-:W-:Y:S02]  /*3460*/  IMAD R150, R127, R6, R150 ;  /* 0x000000067f967224 */ /* 0x000fe400078e0296 */
[----:B-1----:R-:W-:Y:S02]  /*3470*/  VIADD R11, R247, 0x74 ;  /* 0x00000074f70b7836 */ /* 0x002fe40000000000 */
[----:B------:R-:W-:-:S03]  /*3480*/  IMAD.HI.U32 R3, R2, R153, RZ ;  /* 0x0000009902037227 */ /* 0x000fc600078e00ff */
[----:B------:R-:W-:Y:S01]  /*3490*/  IABS R142, R11 ;  /* 0x0000000b008e7213 */ /* 0x000fe20000000000 */
[----:B------:R-:W-:Y:S02]  /*34a0*/  IMAD R149, R127, R12, R149 ;  /* 0x0000000c7f957224 */ /* 0x000fe400078e0295 */
[----:B------:R-:W-:Y:S02]  /*34b0*/  VIADD R9, R247, 0x72 ;  /* 0x00000072f7097836 */ /* 0x000fe40000000000 */
[----:B------:R-:W-:-:S03]  /*34c0*/  IMAD.HI.U32 R6, R2, R145, RZ ;  /* 0x0000009102067227 */ /* 0x000fc600078e00ff */
[----:B------:R1:W-:Y:S01]  /*34d0*/  STL [R1+0x4048], R9 ;  /* 0x0040480901007387 */ /* 0x0003e20000100800 */
        /* <DEDUP_REMOVED lines=10> */
[----:B------:R-:W-:Y:S02]  /*3580*/  IMAD R151, R127, R10, R151 ;  /* 0x0000000a7f977224 */ /* 0x000fe400078e0297 */
[----:B------:R-:W-:Y:S02]  /*3590*/  IMAD.MOV R4, RZ, RZ, -R4 ;  /* 0x000000ffff047224 */ /* 0x000fe400078e0a04 */
[----:B------:R-:W-:Y:S02]  /*35a0*/  VIADD R10, R247, 0x75 ;  /* 0x00000075f70a7836 */ /* 0x000fe40000000000 */
[C---:B------:R-:W-:Y:S02]  /*35b0*/  IMAD R153, R127.reuse, R8, R153 ;  /* 0x000000087f997224 */ /* 0x040fe400078e0299 */
[----:B------:R-:W-:Y:S01]  /*35c0*/  IMAD R145, R127, R6, R145 ;  /* 0x000000067f917224 */ /* 0x000fe200078e0291 */
[----:B------:R3:W-:Y:S01]  /*35d0*/  STL [R1+0x403c], R10 ;  /* 0x00403c0a01007387 */ /* 0x0007e20000100800 */
[C---:B-1----:R-:W-:Y:S01]  /*35e0*/  VIADD R9, R247.reuse, 0x76 ;  /* 0x00000076f7097836 */ /* 0x042fe20000000000 */
[----:B------:R-:W-:Y:S01]  /*35f0*/  IABS R141, R10 ;  /* 0x0000000a008d7213 */ /* 0x000fe20000000000 */
[----:B--2---:R-:W-:-:S02]  /*3600*/  VIADD R11, R247, 0x79 ;  /* 0x00000079f70b7836 */ /* 0x004fc40000000000 */
[C---:B------:R-:W-:Y:S01]  /*3610*/  VIADD R8, R247.reuse, 0x77 ;  /* 0x00000077f7087836 */ /* 0x040fe20000000000 */
[----:B------:R1:W-:Y:S01]  /*3620*/  STL [R1+0x4038], R9 ;  /* 0x0040380901007387 */ /* 0x0003e20000100800 */
[C---:B------:R-:W-:Y:S01]  /*3630*/  IMAD.HI.U32 R6, R2.reuse, R142, RZ ;  /* 0x0000008e02067227 */ /* 0x040fe200078e00ff */
[----:B------:R-:W-:Y:S02]  /*3640*/  IABS R137, R11 ;  /* 0x0000000b00897213 */ /* 0x000fe40000000000 */
[----:B------:R-:W-:Y:S01]  /*3650*/  STL [R1+0x4034], R8 ;  /* 0x0040340801007387 */ /* 0x000fe20000100800 */
[----:B------:R-:W-:Y:S01]  /*3660*/  VIADD R12, R247, 0x78 ;  /* 0x00000078f70c7836 */ /* 0x000fe20000000000 */
[----:B------:R-:W-:Y:S01]  /*3670*/  IABS R139, R8 ;  /* 0x00000008008b7213 */ /* 0x000fe20000000000 */
        /* <DEDUP_REMOVED lines=8> */
[----:B------:R-:W-:Y:S02]  /*3700*/  IMAD.MOV R3, RZ, RZ, -R3 ;  /* 0x000000ffff037224 */ /* 0x000fe400078e0a03 */
[----:B------:R-:W-:Y:S02]  /*3710*/  IMAD.MOV R4, RZ, RZ, -R4 ;  /* 0x000000ffff047224 */ /* 0x000fe400078e0a04 */
[----:B---3--:R-:W-:-:S02]  /*3720*/  VIADD R10, R247, 0x7a ;  /* 0x0000007af70a7836 */ /* 0x008fc40000000000 */
[----:B------:R-:W-:Y:S02]  /*3730*/  IMAD R142, R127, R6, R142 ;  /* 0x000000067f8e7224 */ /* 0x000fe400078e028e */
[C---:B-1----:R-:W-:Y:S01]  /*3740*/  VIADD R9, R247.reuse, 0x7b ;  /* 0x0000007bf7097836 */ /* 0x042fe20000000000 */
[----:B------:R1:W-:Y:S01]  /*3750*/  STL [R1+0x4028], R10 ;  /* 0x0040280a01007387 */ /* 0x0003e20000100800 */
[C---:B--2---:R-:W-:Y:S01]  /*3760*/  VIADD R11, R247.reuse, 0x7e ;  /* 0x0000007ef70b7836 */ /* 0x044fe20000000000 */
[----:B------:R-:W-:Y:S01]  /*3770*/  IABS R136, R10 ;  /* 0x0000000a00887213 */ /* 0x000fe20000000000 */
[----:B------:R-:W-:Y:S01]  /*3780*/  VIADD R8, R247, 0x7c ;  /* 0x0000007cf7087836 */ /* 0x000fe20000000000 */
[----:B------:R2:W-:Y:S01]  /*3790*/  STL [R1+0x4024], R9 ;  /* 0x0040240901007387 */ /* 0x0005e20000100800 */
[C---:B------:R-:W-:Y:S01]  /*37a0*/  IMAD.HI.U32 R6, R2.reuse, R137, RZ ;  /* 0x0000008902067227 */ /* 0x040fe200078e00ff */
[----:B------:R-:W-:Y:S02]  /*37b0*/  IABS R132, R11 ;  /* 0x0000000b00847213 */ /* 0x000fe40000000000 */
[----:B------:R-:W-:Y:S01]  /*37c0*/  STL [R1+0x4020], R8 ;  /* 0x0040200801007387 */ /* 0x000fe20000100800 */
[----:B------:R-:W-:Y:S01]  /*37d0*/  IMAD R148, R127, R3, R148 ;  /* 0x000000037f947224 */ /* 0x000fe200078e0294 */
[----:B------:R-:W-:Y:S01]  /*37e0*/  IABS R134, R8 ;  /* 0x0000000800867213 */ /* 0x000fe20000000000 */
[----:B------:R-:W-:Y:S01]  /*37f0*/  VIADD R12, R247, 0x7d ;  /* 0x0000007df70c7836 */ /* 0x000fe20000000000 */
[----:B------:R-:W-:Y:S01]  /*3800*/  IABS R135, R9 ;  /* 0x0000000900877213 */ /* 0x000fe20000000000 */
[----:B------:R-:W-:-:S03]  /*3810*/  IMAD.HI.U32 R5, R2, R146, RZ ;  /* 0x0000009202057227 */ /* 0x000fc600078e00ff */
[----:B------:R-:W-:Y:S01]  /*3820*/  STL [R1+0x401c], R12 ;  /* 0x00401c0c01007387 */ /* 0x000fe20000100800 */
[----:B------:R-:W-:Y:S01]  /*3830*/  IMAD R147, R127, R4, R147 ;  /* 0x000000047f937224 */ /* 0x000fe200078e0293 */
[----:B------:R-:W-:Y:S01]  /*3840*/  IABS R133, R12 ;  /* 0x0000000c00857213 */ /* 0x000fe20000000000 */
[C---:B------:R-:W-:Y:S01]  /*3850*/  IMAD.HI.U32 R3, R2.reuse, R139, RZ ;  /* 0x0000008b02037227 */ /* 0x040fe200078e00ff */
[----:B------:R3:W-:Y:S03]  /*3860*/  STL [R1+0x4018], R11 ;  /* 0x0040180b01007387 */ /* 0x0007e60000100800 */
[----:B------:R-:W-:-:S04]  /*3870*/  IMAD.HI.U32 R4, R2, R140, RZ ;  /* 0x0000008c02047227 */ /* 0x000fc800078e00ff */
[----:B------:R-:W-:-:S04]  /*3880*/  IMAD.HI.U32 R7, R2, R144, RZ ;  /* 0x0000009002077227 */ /* 0x000fc800078e00ff */
[----:B------:R-:W-:Y:S02]  /*3890*/  IMAD.MOV R6, RZ, RZ, -R6 ;  /* 0x000000ffff067224 */ /* 0x000fe400078e0a06 */
[----:B------:R-:W-:Y:S02]  /*38a0*/  IMAD.MOV R5, RZ, RZ, -R5 ;  /* 0x000000ffff057224 */ /* 0x000fe400078e0a05 */
[----:B------:R-:W-:Y:S02]  /*38b0*/  IMAD.MOV R3, RZ, RZ, -R3 ;  /* 0x000000ffff037224 */ /* 0x000fe400078e0a03 */
[----:B------:R-:W-:Y:S02]  /*38c0*/  IMAD.MOV R4, RZ, RZ, -R4 ;  /* 0x000000ffff047224 */ /* 0x000fe400078e0a04 */
[----:B-1----:R-:W-:Y:S02]  /*38d0*/  VIADD R10, R247, 0x7f ;  /* 0x0000007ff70a7836 */ /* 0x002fe40000000000 */
[----:B------:R-:W-:-:S02]  /*38e0*/  IMAD.MOV R7, RZ, RZ, -R7 ;  /* 0x000000ffff077224 */ /* 0x000fc400078e0a07 */
[----:B------:R-:W-:Y:S01]  /*38f0*/  IMAD R137, R127, R6, R137 ;  /* 0x000000067f897224 */ /* 0x000fe200078e0289 */
[----:B------:R1:W-:Y:S01]  /*3900*/  STL [R1+0x4014], R10 ;  /* 0x0040140a01007387 */ /* 0x0003e20000100800 */
[C---:B--2---:R-:W-:Y:S01]  /*3910*/  VIADD R9, R247.reuse, 0x80 ;  /* 0x00000080f7097836 */ /* 0x044fe20000000000 */
[----:B------:R-:W-:Y:S01]  /*3920*/  IABS R131, R10 ;  /* 0x0000000a00837213 */ /* 0x000fe20000000000 */
[C---:B---3--:R-:W-:Y:S02]  /*3930*/  VIADD R11, R247.reuse, 0x83 ;  /* 0x00000083f70b7836 */ /* 0x048fe40000000000 */
[----:B------:R-:W-:Y:S01]  /*3940*/  VIADD R8, R247, 0x81 ;  /* 0x00000081f7087836 */ /* 0x000fe20000000000 */
[----:B------:R2:W-:Y:S01]  /*3950*/  STL [R1+0x4010], R9 ;  /* 0x0040100901007387 */ /* 0x0005e20000100800 */
[----:B------:R-:W-:Y:S01]  /*3960*/  IMAD.HI.U32 R6, R2, R132, RZ ;  /* 0x0000008402067227 */ /* 0x000fe200078e00ff */
[----:B------:R-:W-:Y:S02]  /*3970*/  IABS R125, R11 ;  /* 0x0000000b007d7213 */ /* 0x000fe40000000000 */
[----:B------:R-:W-:Y:S01]  /*3980*/  STL [R1+0x400c], R8 ;  /* 0x00400c0801007387 */ /* 0x000fe20000100800 */
[C---:B------:R-:W-:Y:S01]  /*3990*/  IMAD R146, R127.reuse, R5, R146 ;  /* 0x000000057f927224 */ /* 0x040fe200078e0292 */
[----:B------:R-:W-:Y:S01]  /*39a0*/  IABS R129, R8 ;  /* 0x0000000800817213 */ /* 0x000fe20000000000 */
[----:B------:R-:W-:Y:S01]  /*39b0*/  IMAD R139, R127, R3, R139 ;  /* 0x000000037f8b7224 */ /* 0x000fe200078e028b */
[----:B------:R-:W-:Y:S01]  /*39c0*/  IABS R130, R9 ;  /* 0x0000000900827213 */ /* 0x000fe20000000000 */
[----:B------:R-:W-:-:S02]  /*39d0*/  VIADD R12, R247, 0x82 ;  /* 0x00000082f70c7836 */ /* 0x000fc40000000000 */
[----:B------:R-:W-:-:S03]  /*39e0*/  IMAD.HI.U32 R5, R2, R141, RZ ;  /* 0x0000008d02057227 */ /* 0x000fc600078e00ff */
[----:B------:R-:W-:Y:S01]  /*39f0*/  STL [R1+0x4008], R12 ;  /* 0x0040080c01007387 */ /* 0x000fe20000100800 */
[C---:B------:R-:W-:Y:S01]  /*3a00*/  IMAD R140, R127.reuse, R4, R140 ;  /* 0x000000047f8c7224 */ /* 0x040fe200078e028c */
[----:B------:R-:W-:Y:S01]  /*3a10*/  IABS R128, R12 ;  /* 0x0000000c00807213 */ /* 0x000fe20000000000 */
[C---:B------:R-:W-:Y:S01]  /*3a20*/  IMAD.HI.U32 R3, R2.reuse, R134, RZ ;  /* 0x0000008602037227 */ /* 0x040fe200078e00ff */
[----:B------:R3:W-:Y:S03]  /*3a30*/  STL [R1+0x4004], R11 ;  /* 0x0040040b01007387 */ /* 0x0007e60000100800 */
[----:B------:R-:W-:Y:S02]  /*3a40*/  IMAD R144, R127, R7, R144 ;  /* 0x000000077f907224 */ /* 0x000fe400078e0290 */
        /* <DEDUP_REMOVED lines=339> */
[----:B------:R-:W-:Y:S01]  /*4f80*/  STL [R1+0x3f24], R10 ;  /* 0x003f240a01007387 */ /* 0x000fe20000100800 */
[C---:B--2---:R-:W-:Y:S01]  /*4f90*/  VIADD R9, R247.reuse, 0xbc ;  /* 0x000000bcf7097836 */ /* 0x044fe20000000000 */
[----:B------:R-:W-:Y:S01]  /*4fa0*/  IABS R69, R10 ;  /* 0x0000000a00457213 */ /* 0x000fe20000000000 */
[C---:B---3--:R-:W-:Y:S02]  /*4fb0*/  VIADD R11, R247.reuse, 0xbf ;  /* 0x000000bff70b7836 */ /* 0x048fe40000000000 */
[----:B------:R-:W-:Y:S01]  /*4fc0*/  VIADD R8, R247, 0xbd ;  /* 0x000000bdf7087836 */ /* 0x000fe20000000000 */
[----:B------:R-:W-:Y:S01]  /*4fd0*/  STL [R1+0x3f20], R9 ;  /* 0x003f200901007387 */ /* 0x000fe20000100800 */
        /* <DEDUP_REMOVED lines=21> */
[----:B------:R-:W-:Y:S02]  /*5130*/  IMAD.MOV R7, RZ, RZ, -R7 ;  /* 0x000000ffff077224 */ /* 0x000fe400078e0a07 */
[----:B------:R-:W-:-:S02]  /*5140*/  IMAD R70, R127, R6, R70 ;  /* 0x000000067f467224 */ /* 0x000fc400078e0246 */
[----:B-1----:R-:W-:Y:S02]  /*5150*/  VIADD R11, R247, 0xc4 ;  /* 0x000000c4f70b7836 */ /* 0x002fe40000000000 */
[----:B------:R-:W-:-:S03]  /*5160*/  IMAD.HI.U32 R6, R2, R65, RZ ;  /* 0x0000004102067227 */ /* 0x000fc600078e00ff */
[----:B------:R-:W-:Y:S01]  /*5170*/  IABS R60, R11 ;  /* 0x0000000b003c7213 */ /* 0x000fe20000000000 */
[C---:B------:R-:W-:Y:S02]  /*5180*/  IMAD R79, R127.reuse, R5, R79 ;  /* 0x000000057f4f7224 */ /* 0x040fe400078e024f */
[----:B------:R-:W-:Y:S02]  /*5190*/  IMAD R72, R127, R3, R72 ;  /* 0x000000037f487224 */ /* 0x000fe400078e0248 */
[----:B------:R-:W-:Y:S02]  /*51a0*/  VIADD R8, R247, 0xc2 ;  /* 0x000000c2f7087836 */ /* 0x000fe40000000000 */
[----:B------:R-:W-:-:S03]  /*51b0*/  IMAD.HI.U32 R5, R2, R74, RZ ;  /* 0x0000004a02057227 */ /* 0x000fc600078e00ff */
[----:B------:R-:W-:Y:S01]  /*51c0*/  IABS R62, R8 ;  /* 0x00000008003e7213 */ /* 0x000fe20000000000 */
[----:B------:R-:W-:Y:S02]  /*51d0*/  IMAD R73, R127, R4, R73 ;  /* 0x000000047f497224 */ /* 0x000fe400078e0249 */
[----:B------:R-:W-:-:S04]  /*51e0*/  IMAD.HI.U32 R3, R2, R67, RZ ;  /* 0x0000004302037227 */ /* 0x000fc800078e00ff */
[C---:B------:R-:W-:Y:S02]  /*51f0*/  VIADD R10, R247.reuse, 0xc0 ;  /* 0x000000c0f70a7836 */ /* 0x040fe40000000000 */
[----:B------:R-:W-:Y:S02]  /*5200*/  VIADD R9, R247, 0xc1 ;  /* 0x000000c1f7097836 */ /* 0x000fe40000000000 */
[----:B------:R-:W-:Y:S01]  /*5210*/  IMAD R81, R127, R7, R81 ;  /* 0x000000077f517224 */ /* 0x000fe200078e0251 */
[----:B------:R-:W-:Y:S01]  /*5220*/  STL [R1+0x3f10], R10 ;  /* 0x003f100a01007387 */ /* 0x000fe20000100800 */
[C---:B------:R-:W-:Y:S01]  /*5230*/  IMAD.HI.U32 R4, R2.reuse, R68, RZ ;  /* 0x0000004402047227 */ /* 0x040fe200078e00ff */
[----:B------:R-:W-:Y:S02]  /*5240*/  IABS R63, R9 ;  /* 0x00000009003f7213 */ /* 0x000fe40000000000 */
[----:B------:R-:W-:Y:S01]  /*5250*/  STL [R1+0x4058], R9 ;  /* 0x0040580901007387 */ /* 0x000fe20000100800 */
[----:B------:R-:W-:Y:S01]  /*5260*/  IMAD.HI.U32 R7, R2, R76, RZ ;  /* 0x0000004c02077227 */ /* 0x000fe200078e00ff */
[----:B------:R-:W-:-:S02]  /*5270*/  IABS R64, R10 ;  /* 0x0000000a00407213 */ /* 0x000fc40000000000 */
[----:B------:R1:W-:Y:S01]  /*5280*/  STL [R1+0x4214], R8 ;  /* 0x0042140801007387 */ /* 0x0003e20000100800 */
[----:B------:R-:W-:Y:S02]  /*5290*/  IMAD.MOV R6, RZ, RZ, -R6 ;  /* 0x000000ffff067224 */ /* 0x000fe400078e0a06 */
[----:B------:R-:W-:Y:S02]  /*52a0*/  IMAD.MOV R5, RZ, RZ, -R5 ;  /* 0x000000ffff057224 */ /* 0x000fe400078e0a05 */
[----:B------:R-:W-:Y:S02]  /*52b0*/  IMAD.MOV R3, RZ, RZ, -R3 ;  /* 0x000000ffff037224 */ /* 0x000fe400078e0a03 */
[----:B------:R-:W-:Y:S02]  /*52c0*/  IMAD.MOV R4, RZ, RZ, -R4 ;  /* 0x000000ffff047224 */ /* 0x000fe400078e0a04 */
[----:B------:R-:W-:Y:S02]  /*52d0*/  IMAD.MOV R7, RZ, RZ, -R7 ;  /* 0x000000ffff077224 */ /* 0x000fe400078e0a07 */
[----:B------:R-:W-:-:S02]  /*52e0*/  IMAD R65, R127, R6, R65 ;  /* 0x000000067f417224 */ /* 0x000fc400078e0241 */
[----:B------:R-:W-:Y:S02]  /*52f0*/  VIADD R12, R247, 0xc3 ;  /* 0x000000c3f70c7836 */ /* 0x000fe40000000000 */
[----:B------:R-:W-:-:S03]  /*5300*/  IMAD.HI.U32 R6, R2, R60, RZ ;  /* 0x0000003c02067227 */ /* 0x000fc600078e00ff */
[----:B------:R2:W-:Y:S01]  /*5310*/  STL [R1+0x4218], R12 ;  /* 0x0042180c01007387 */ /* 0x0005e20000100800 */
[C---:B------:R-:W-:Y:S01]  /*5320*/  IMAD R74, R127.reuse, R5, R74 ;  /* 0x000000057f4a7224 */ /* 0x040fe200078e024a */
[----:B------:R-:W-:Y:S01]  /*5330*/  IABS R61, R12 ;  /* 0x0000000c003d7213 */ /* 0x000fe20000000000 */
[----:B------:R-:W-:Y:S01]  /*5340*/  IMAD R67, R127, R3, R67 ;  /* 0x000000037f437224 */ /* 0x000fe200078e0243 */
[----:B------:R3:W-:Y:S01]  /*5350*/  STL [R1+0x421c], R11 ;  /* 0x00421c0b01007387 */ /* 0x0007e20000100800 */
[----:B-1----:R-:W-:Y:S02]  /*5360*/  VIADD R8, R247, 0xc7 ;  /* 0x000000c7f7087836 */ /* 0x002fe40000000000 */
        /* <DEDUP_REMOVED lines=20> */
[----:B--2---:R-:W-:Y:S02]  /*54b0*/  VIADD R12, R247, 0xc8 ;  /* 0x000000c8f70c7836 */ /* 0x004fe40000000000 */
[C---:B------:R-:W-:Y:S01]  /*54c0*/  IMAD R69, R127.reuse, R5, R69 ;  /* 0x000000057f457224 */ /* 0x040fe200078e0245 */
[----:B------:R2:W-:Y:S01]  /*54d0*/  STL [R1+0x4424], R60 ;  /* 0x0044243c01007387 */ /* 0x0005e20000100800 */
[----:B------:R-:W-:Y:S01]  /*54e0*/  IMAD R62, R127, R3, R62 ;  /* 0x000000037f3e7224 */ /* 0x000fe200078e023e */
[----:B------:R-:W-:Y:S01]  /*54f0*/  IABS R56, R12 ;  /* 0x0000000c00387213 */ /* 0x000fe20000000000 */
[C---:B---3--:R-:W-:Y:S01]  /*5500*/  VIADD R11, R247.reuse, 0xc9 ;  /* 0x000000c9f70b7836 */ /* 0x048fe20000000000 */
[----:B------:R3:W-:Y:S01]  /*5510*/  STL [R1+0x4228], R12 ;  /* 0x0042280c01007387 */ /* 0x0007e20000100800 */
[----:B-1----:R-:W-:Y:S02]  /*5520*/  VIADD R8, R247, 0xcc ;  /* 0x000000ccf7087836 */ /* 0x002fe40000000000 */
[----:B------:R-:W-:Y:S01]  /*5530*/  IMAD.HI.U32 R5, R2, R64, RZ ;  /* 0x0000004002057227 */ /* 0x000fe200078e00ff */
[----:B------:R1:W-:Y:S01]  /*5540*/  STL [R1+0x4230], R11 ;  /* 0x0042300b01007387 */ /* 0x0003e20000100800 */
[----:B------:R-:W-:-:S02]  /*5550*/  IABS R55, R11 ;  /* 0x0000000b00377213 */ /* 0x000fc40000000000 */
[----:B------:R-:W-:Y:S01]  /*5560*/  IMAD R63, R127, R4, R63 ;  /* 0x000000047f3f7224 */ /* 0x000fe200078e023f */
[----:B------:R-:W-:Y:S01]  /*5570*/  IABS R52, R8 ;  /* 0x0000000800347213 */ /* 0x000fe20000000000 */
[C---:B------:R-:W-:Y:S01]  /*5580*/  IMAD.HI.U32 R3, R2.reuse, R57, RZ ;  /* 0x0000003902037227 */ /* 0x040fe200078e00ff */
[----:B--2---:R-:W2:Y:S03]  /*5590*/  S2R R60, SR_TID.X ;  /* 0x00000000003c7919 */ /* 0x004ea60000002100 */
[C---:B------:R-:W-:Y:S02]  /*55a0*/  VIADD R10, R247.reuse, 0xca ;  /* 0x000000caf70a7836 */ /* 0x040fe40000000000 */
[----:B------:R-:W-:Y:S02]  /*55b0*/  VIADD R9, R247, 0xcb ;  /* 0x000000cbf7097836 */ /* 0x000fe40000000000 */
[----:B------:R-:W-:Y:S01]  /*55c0*/  IMAD R71, R127, R7, R71 ;  /* 0x000000077f477224 */ /* 0x000fe200078e0247 */
[----:B------:R-:W-:Y:S01]  /*55d0*/  STL [R1+0x4234], R10 ;  /* 0x0042340a01007387 */ /* 0x000fe20000100800 */
[----:B------:R-:W-:Y:S01]  /*55e0*/  IMAD.HI.U32 R4, R2, R58, RZ ;  /* 0x0000003a02047227 */ /* 0x000fe200078e00ff */
[----:B------:R-:W-:-:S02]  /*55f0*/  IABS R53, R9 ;  /* 0x0000000900357213 */ /* 0x000fc40000000000 */
[----:B------:R-:W-:Y:S01]  /*5600*/  STL [R1+0x4238], R9 ;  /* 0x0042380901007387 */ /* 0x000fe20000100800 */
[----:B------:R-:W-:Y:S01]  /*5610*/  IMAD.HI.U32 R7, R2, R66, RZ ;  /* 0x0000004202077227 */ /* 0x000fe200078e00ff */
[----:B------:R-:W-:Y:S02]  /*5620*/  IABS R54, R10 ;  /* 0x0000000a00367213 */ /* 0x000fe40000000000 */
[----:B------:R4:W-:Y:S01]  /*5630*/  STL [R1+0x4240], R8 ;  /* 0x0042400801007387 */ /* 0x0009e20000100800 */
[----:B------:R-:W-:Y:S02]  /*5640*/  IMAD.MOV R5, RZ, RZ, -R5 ;  /* 0x000000ffff057224 */ /* 0x000fe400078e0a05 */
[----:B------:R-:W-:Y:S02]  /*5650*/  IMAD.MOV R3, RZ, RZ, -R3 ;  /* 0x000000ffff037224 */ /* 0x000fe400078e0a03 */
[----:B------:R-:W-:Y:S02]  /*5660*/  IMAD.MOV R4, RZ, RZ, -R4 ;  /* 0x000000ffff047224 */ /* 0x000fe400078e0a04 */
[----:B------:R-:W-:-:S02]  /*5670*/  IMAD.MOV R7, RZ, RZ, -R7 ;  /* 0x000000ffff077224 */ /* 0x000fc400078e0a07 */
[----:B---3--:R-:W-:Y:S02]  /*5680*/  VIADD R12, R247, 0xcd ;  /* 0x000000cdf70c7836 */ /* 0x008fe40000000000 */
[C---:B------:R-:W-:Y:S02]  /*5690*/  IMAD R64, R127.reuse, R5, R64 ;  /* 0x000000057f407224 */ /* 0x040fe400078e0240 */
[----:B------:R-:W-:Y:S01]  /*56a0*/  IMAD R57, R127, R3, R57 ;  /* 0x000000037f397224 */ /* 0x000fe200078e0239 */
[----:B------:R3:W-:Y:S01]  /*56b0*/  STL [R1+0x423c], R12 ;  /* 0x00423c0c01007387 */ /* 0x0007e20000100800 */
[C---:B-1----:R-:W-:Y:S01]  /*56c0*/  VIADD R11, R247.reuse, 0xce ;  /* 0x000000cef70b7836 */ /* 0x042fe20000000000 */
[----:B------:R-:W-:Y:S01]  /*56d0*/  IABS R51, R12 ;  /* 0x0000000c00337213 */ /* 0x000fe20000000000 */
[----:B----4-:R-:W-:Y:S01]  /*56e0*/  VIADD R8, R247, 0xd1 ;  /* 0x000000d1f7087836 */ /* 0x010fe20000000000 */
[----:B--2---:R-:W-:Y:S01]  /*56f0*/  LOP3.LUT R60, R60, 0x1f, RZ, 0xc0, !PT ;  /* 0x0000001f3c3c7812 */ /* 0x004fe200078ec0ff */
[----:B------:R-:W-:Y:S01]  /*5700*/  IMAD.HI.U32 R5, R2, R59, RZ ;  /* 0x0000003b02057227 */ /* 0x000fe200078e00ff */
[----:B------:R1:W-:Y:S01]  /*5710*/  STL [R1+0x4244], R11 ;  /* 0x0042440b01007387 */ /* 0x0003e20000100800 */
[----:B------:R-:W-:-:S02]  /*5720*/  IABS R50, R11 ;  /* 0x0000000b00327213 */ /* 0x000fc40000000000 */
[----:B------:R-:W-:Y:S01]  /*5730*/  IMAD R58, R127, R4, R58 ;  /* 0x000000047f3a7224 */ /* 0x000fe200078e023a */
[----:B------:R-:W-:Y:S01]  /*5740*/  IABS R47, R8 ;  /* 0x00000008002f7213 */ /* 0x000fe20000000000 */
        /* <DEDUP_REMOVED lines=15> */
[----:B------:R-:W-:-:S04]  /*5840*/  IMAD.HI.U32 R6, R2, R55, RZ ;  /* 0x0000003702067227 */ /* 0x000fc800078e00ff */
[----:B---3--:R-:W-:Y:S02]  /*5850*/  VIADD R12, R247, 0xd2 ;  /* 0x000000d2f70c7836 */ /* 0x008fe40000000000 */
[C---:B------:R-:W-:Y:S02]  /*5860*/  IMAD R59, R127.reuse, R5, R59 ;  /* 0x000000057f3b7224 */ /* 0x040fe400078e023b */
[----:B------:R-:W-:Y:S01]  /*5870*/  IMAD R52, R127, R3, R52 ;  /* 0x000000037f347224 */ /* 0x000fe200078e0234 */
[----:B------:R3:W-:Y:S01]  /*5880*/  STL [R1+0x4254], R12 ;  /* 0x0042540c01007387 */ /* 0x0007e20000100800 */
[C---:B-1----:R-:W-:Y:S01]  /*5890*/  VIADD R11, R247.reuse, 0xd3 ;  /* 0x000000d3f70b7836 */ /* 0x042fe20000000000 */
[----:B------:R-:W-:Y:S01]  /*58a0*/  IABS R46, R12 ;  /* 0x0000000c002e7213 */ /* 0x000fe20000000000 */
[----:B--2---:R-:W-:Y:S02]  /*58b0*/  VIADD R8, R247, 0xd6 ;  /* 0x000000d6f7087836 */ /* 0x004fe40000000000 */
        /* <DEDUP_REMOVED lines=116> */
[----:B------:R-:W-:Y:S01]  /*6000*/  STL [R1+0x42a4], R12 ;  /* 0x0042a40c01007387 */ /* 0x000fe20000100800 */
[C---:B-1----:R-:W-:Y:S01]  /*6010*/  VIADD R11, R247.reuse, 0xe7 ;  /* 0x000000e7f70b7836 */ /* 0x042fe20000000000 */
[----:B------:R-:W-:Y:S01]  /*6020*/  IABS R26, R12 ;  /* 0x0000000c001a7213 */ /* 0x000fe20000000000 */
[----:B--2---:R-:W-:Y:S02]  /*6030*/  VIADD R8, R247, 0xea ;  /* 0x000000eaf7087836 */ /* 0x004fe40000000000 */
[----:B------:R-:W-:Y:S01]  /*6040*/  IMAD.HI.U32 R5, R2, R34, RZ ;  /* 0x0000002202057227 */ /* 0x000fe200078e00ff */
[----:B------:R-:W-:Y:S01]  /*6050*/  STL [R1+0x42b0], R11 ;  /* 0x0042b00b01007387 */ /* 0x000fe20000100800 */
        /* <DEDUP_REMOVED lines=21> */
[C---:B------:R-:W-:Y:S02]  /*61b0*/  IMAD R34, R127.reuse, R5, R34 ;  /* 0x000000057f227224 */ /* 0x040fe400078e0222 */
[----:B------:R-:W-:Y:S02]  /*61c0*/  IMAD R27, R127, R3, R27 ;  /* 0x000000037f1b7224 */ /* 0x000fe400078e021b */
[----:B-1----:R-:W-:Y:S02]  /*61d0*/  VIADD R8, R247, 0xef ;  /* 0x000000eff7087836 */ /* 0x002fe40000000000 */
[----:B------:R-:W-:-:S03]  /*61e0*/  IMAD.HI.U32 R5, R2, R29, RZ ;  /* 0x0000001d02057227 */ /* 0x000fc600078e00ff */
[----:B------:R-:W-:Y:S01]  /*61f0*/  IABS R17, R8 ;  /* 0x0000000800117213 */ /* 0x000fe20000000000 */
[----:B------:R-:W-:Y:S02]  /*6200*/  IMAD R28, R127, R4, R28 ;  /* 0x000000047f1c7224 */ /* 0x000fe400078e021c */
[----:B------:R-:W-:-:S04]  /*6210*/  IMAD.HI.U32 R3, R2, R22, RZ ;  /* 0x0000001602037227 */ /* 0x000fc800078e00ff */
[----:B------:R-:W-:Y:S02]  /*6220*/  VIADD R9, R247, 0xee ;  /* 0x000000eef7097836 */ /* 0x000fe40000000000 */
[----:B------:R-:W-:Y:S02]  /*6230*/  IMAD R36, R127, R7, R36 ;  /* 0x000000077f247224 */ /* 0x000fe400078e0224 */
[----:B------:R-:W-:Y:S01]  /*6240*/  IMAD.HI.U32 R4, R2, R23, RZ ;  /* 0x0000001702047227 */ /* 0x000fe200078e00ff */
[----:B------:R-:W-:-:S03]  /*6250*/  IABS R18, R9 ;  /* 0x0000000900127213 */ /* 0x000fc60000000000 */
[----:B------:R-:W-:-:S04]  /*6260*/  IMAD.HI.U32 R7, R2, R31, RZ ;  /* 0x0000001f02077227 */ /* 0x000fc800078e00ff */
[----:B------:R-:W-:Y:S02]  /*6270*/  IMAD.MOV R6, RZ, RZ, -R6 ;  /* 0x000000ffff067224 */ /* 0x000fe400078e0a06 */
[----:B------:R-:W-:Y:S02]  /*6280*/  IMAD.MOV R5, RZ, RZ, -R5 ;  /* 0x000000ffff057224 */ /* 0x000fe400078e0a05 */
[----:B------:R-:W-:Y:S02]  /*6290*/  IMAD.MOV R3, RZ, RZ, -R3 ;  /* 0x000000ffff037224 */ /* 0x000fe400078e0a03 */
[----:B------:R-:W-:Y:S02]  /*62a0*/  IMAD.MOV R4, RZ, RZ, -R4 ;  /* 0x000000ffff047224 */ /* 0x000fe400078e0a04 */
[----:B------:R-:W-:Y:S02]  /*62b0*/  IMAD.MOV R7, RZ, RZ, -R7 ;  /* 0x000000ffff077224 */ /* 0x000fe400078e0a07 */
[----:B------:R-:W-:-:S02]  /*62c0*/  IMAD R30, R127, R6, R30 ;  /* 0x000000067f1e7224 */ /* 0x000fc400078e021e */
[C---:B------:R-:W-:Y:S02]  /*62d0*/  VIADD R12, R247.reuse, 0xeb ;  /* 0x000000ebf70c7836 */ /* 0x040fe40000000000 */
[----:B------:R-:W-:Y:S02]  /*62e0*/  VIADD R11, R247, 0xec ;  /* 0x000000ecf70b7836 */ /* 0x000fe40000000000 */
[----:B------:R-:W-:Y:S01]  /*62f0*/  IMAD.HI.U32 R6, R2, R25, RZ ;  /* 0x0000001902067227 */ /* 0x000fe200078e00ff */
[----:B------:R-:W-:Y:S01]  /*6300*/  STL [R1+0x42d4], R12 ;  /* 0x0042d40c01007387 */ /* 0x000fe20000100800 */
[----:B------:R-:W-:Y:S02]  /*6310*/  IABS R21, R12 ;  /* 0x0000000c00157213 */ /* 0x000fe40000000000 */
[C---:B------:R-:W-:Y:S01]  /*6320*/  IMAD R29, R127.reuse, R5, R29 ;  /* 0x000000057f1d7224 */ /* 0x040fe200078e021d */
[----:B------:R-:W-:Y:S01]  /*6330*/  IABS R20, R11 ;  /* 0x0000000b00147213 */ /* 0x000fe20000000000 */
[----:B------:R-:W-:Y:S01]  /*6340*/  IMAD R22, R127, R3, R22 ;  /* 0x000000037f167224 */ /* 0x000fe200078e0216 */
[----:B------:R1:W-:Y:S01]  /*6350*/  STL [R1+0x42e0], R11 ;  /* 0x0042e00b01007387 */ /* 0x0003e20000100800 */
[----:B------:R-:W-:-:S02]  /*6360*/  VIADD R10, R247, 0xed ;  /* 0x000000edf70a7836 */ /* 0x000fc40000000000 */
[----:B------:R-:W-:-:S03]  /*6370*/  IMAD.HI.U32 R5, R2, R24, RZ ;  /* 0x0000001802057227 */ /* 0x000fc600078e00ff */
[----:B------:R-:W-:Y:S01]  /*6380*/  IABS R19, R10 ;  /* 0x0000000a00137213 */ /* 0x000fe20000000000 */
[----:B------:R-:W-:Y:S01]  /*6390*/  IMAD R23, R127, R4, R23 ;  /* 0x000000047f177224 */ /* 0x000fe200078e0217 */
[----:B------:R2:W-:Y:S01]  /*63a0*/  STL [R1+0x42e8], R10 ;  /* 0x0042e80a01007387 */ /* 0x0005e20000100800 */
[----:B------:R-:W-:-:S03]  /*63b0*/  IMAD.HI.U32 R3, R2, R17, RZ ;  /* 0x0000001102037227 */ /* 0x000fc600078e00ff */
[----:B------:R3:W-:Y:S01]  /*63c0*/  STL [R1+0x42f8], R9 ;  /* 0x0042f80901007387 */ /* 0x0007e20000100800 */
[----:B------:R-:W-:Y:S02]  /*63d0*/  IMAD R31, R127, R7, R31 ;  /* 0x000000077f1f7224 */ /* 0x000fe400078e021f */
[C---:B------:R-:W-:Y:S01]  /*63e0*/  IMAD.HI.U32 R4, R2.reuse, R18, RZ ;  /* 0x0000001202047227 */ /* 0x040fe200078e00ff */
[----:B------:R4:W-:Y:S03]  /*63f0*/  STL [R1+0x4304], R8 ;  /* 0x0043040801007387 */ /* 0x0009e60000100800 */
[----:B------:R-:W-:-:S04]  /*6400*/  IMAD.HI.U32 R7, R2, R26, RZ ;  /* 0x0000001a02077227 */ /* 0x000fc800078e00ff */
[----:B------:R-:W-:Y:S02]  /*6410*/  IMAD.MOV R6, RZ, RZ, -R6 ;  /* 0x000000ffff067224 */ /* 0x000fe400078e0a06 */
[----:B------:R-:W-:Y:S02]  /*6420*/  IMAD.MOV R5, RZ, RZ, -R5 ;  /* 0x000000ffff057224 */ /* 0x000fe400078e0a05 */
[----:B------:R-:W-:Y:S02]  /*6430*/  IMAD.MOV R3, RZ, RZ, -R3 ;  /* 0x000000ffff037224 */ /* 0x000fe400078e0a03 */
[----:B-1----:R-:W-:Y:S02]  /*6440*/  VIADD R11, R247, 0xf0 ;  /* 0x000000f0f70b7836 */ /* 0x002fe40000000000 */
[----:B------:R-:W-:Y:S02]  /*6450*/  IMAD.MOV R4, RZ, RZ, -R4 ;  /* 0x000000ffff047224 */ /* 0x000fe400078e0a04 */
[----:B------:R-:W-:Y:S01]  /*6460*/  IMAD.MOV R7, RZ, RZ, -R7 ;  /* 0x000000ffff077224 */ /* 0x000fe200078e0a07 */
[----:B------:R1:W-:Y:S01]  /*6470*/  STL [R1+0x4300], R11 ;  /* 0x0043000b01007387 */ /* 0x0003e20000100800 */
[----:B------:R-:W-:-:S02]  /*6480*/  IMAD R25, R127, R6, R25 ;  /* 0x000000067f197224 */ /* 0x000fc400078e0219 */
[----:B--2---:R-:W-:Y:S02]  /*6490*/  VIADD R10, R247, 0xf1 ;  /* 0x000000f1f70a7836 */ /* 0x004fe40000000000 */
[----:B------:R-:W-:-:S03]  /*64a0*/  IMAD.HI.U32 R6, R2, R20, RZ ;  /* 0x0000001402067227 */ /* 0x000fc600078e00ff */
[----:B------:R-:W-:Y:S01]  /*64b0*/  IABS R15, R10 ;  /* 0x0000000a000f7213 */ /* 0x000fe20000000000 */
[C---:B------:R-:W-:Y:S01]  /*64c0*/  IMAD R24, R127.reuse, R5, R24 ;  /* 0x000000057f187224 */ /* 0x040fe200078e0218 */
[----:B------:R2:W-:Y:S01]  /*64d0*/  STL [R1+0x42fc], R10 ;  /* 0x0042fc0a01007387 */ /* 0x0005e20000100800 */
[----:B------:R-:W-:Y:S01]  /*64e0*/  IMAD R17, R127, R3, R17 ;  /* 0x000000037f117224 */ /* 0x000fe200078e0211 */
[----:B------:R-:W-:Y:S01]  /*64f0*/  IABS R3, R11 ;  /* 0x0000000b00037213 */ /* 0x000fe20000000000 */
[----:B---3--:R-:W-:Y:S02]  /*6500*/  VIADD R9, R247, 0xf2 ;  /* 0x000000f2f7097836 */ /* 0x008fe40000000000 */
[----:B------:R-:W-:-:S03]  /*6510*/  IMAD.HI.U32 R5, R2, R19, RZ ;  /* 0x0000001302057227 */ /* 0x000fc600078e00ff */
[----:B------:R-:W-:Y:S01]  /*6520*/  IABS R14, R9 ;  /* 0x00000009000e7213 */ /* 0x000fe20000000000 */
[----:B------:R-:W-:Y:S01]  /*6530*/  IMAD R18, R127, R4, R18 ;  /* 0x000000047f127224 */ /* 0x000fe200078e0212 */
[----:B------:R-:W-:Y:S01]  /*6540*/  STL [R1+0x42f4], R9 ;  /* 0x0042f40901007387 */ /* 0x000fe20000100800 */
[----:B----4-:R-:W-:Y:S02]  /*6550*/  VIADD R8, R247, 0xf3 ;  /* 0x000000f3f7087836 */ /* 0x010fe40000000000 */
[----:B------:R-:W-:Y:S02]  /*6560*/  IMAD R26, R127, R7, R26 ;  /* 0x000000077f1a7224 */ /* 0x000fe400078e021a */
[----:B------:R-:W-:Y:S01]  /*6570*/  VIADD R4, R247, 0xf4 ;  /* 0x000000f4f7047836 */ /* 0x000fe20000000000 */
[----:B------:R-:W-:Y:S01]  /*6580*/  IABS R13, R8 ;  /* 0x00000008000d7213 */ /* 0x000fe20000000000 */
[----:B------:R-:W-:Y:S01]  /*6590*/  IMAD.HI.U32 R7, R2, R21, RZ ;  /* 0x0000001502077227 */ /* 0x000fe200078e00ff */
[----:B------:R-:W-:Y:S02]  /*65a0*/  STL [R1+0x42f0], R8 ;  /* 0x0042f00801007387 */ /* 0x000fe40000100800 */
[----:B------:R-:W-:Y:S01]  /*65b0*/  IABS R12, R4 ;  /* 0x00000004000c7213 */ /* 0x000fe20000000000 */
[----:B------:R-:W-:Y:S01]  /*65c0*/  IMAD.MOV R6, RZ, RZ, -R6 ;  /* 0x000000ffff067224 */ /* 0x000fe200078e0a06 */
[----:B------:R-:W-:Y:S01]  /*65d0*/  STL [R1+0x42ec], R4 ;  /* 0x0042ec0401007387 */ /* 0x000fe20000100800 */
[----:B------:R-:W-:-:S02]  /*65e0*/  IMAD.MOV R5, RZ, RZ, -R5 ;  /* 0x000000ffff057224 */ /* 0x000fc400078e0a05 */
[----:B-1----:R-:W-:Y:S02]  /*65f0*/  VIADD R11, R247, 0xf5 ;  /* 0x000000f5f70b7836 */ /* 0x002fe40000000000 */
[----:B------:R-:W-:-:S03]  /*6600*/  IMAD.HI.U32 R16, R2, R3, RZ ;  /* 0x0000000302107227 */ /* 0x000fc600078e00ff */
[----:B------:R1:W-:Y:S01]  /*6610*/  STL [R1+0x42e4], R11 ;  /* 0x0042e40b01007387 */ /* 0x0003e20000100800 */
[----:B--2---:R-:W-:Y:S02]  /*6620*/  VIADD R10, R247, 0xf6 ;  /* 0x000000f6f70a7836 */ /* 0x004fe40000000000 */
[----:B------:R-:W-:Y:S02]  /*6630*/  IMAD.MOV R7, RZ, RZ, -R7 ;  /* 0x000000ffff077224 */ /* 0x000fe400078e0a07 */
[----:B------:R-:W-:Y:S01]  /*6640*/  IMAD R20, R127, R6, R20 ;  /* 0x000000067f147224 */ /* 0x000fe200078e0214 */
[----:B------:R2:W-:Y:S01]  /*6650*/  STL [R1+0x42dc], R10 ;  /* 0x0042dc0a01007387 */ /* 0x0005e20000100800 */
[----:B------:R-:W-:Y:S01]  /*6660*/  IMAD.HI.U32 R6, R2, R15, RZ ;  /* 0x0000000f02067227 */ /* 0x000fe200078e00ff */
[----:B-1----:R-:W-:-:S03]  /*6670*/  IABS R11, R11 ;  /* 0x0000000b000b7213 */ /* 0x002fc60000000000 */
[----:B------:R-:W-:Y:S02]  /*6680*/  VIADD R9, R247, 0xf7 ;  /* 0x000000f7f7097836 */ /* 0x000fe40000000000 */
[----:B------:R-:W-:Y:S02]  /*6690*/  IMAD R19, R127, R5, R19 ;  /* 0x000000057f137224 */ /* 0x000fe400078e0213 */
[----:B------:R-:W-:Y:S01]  /*66a0*/  IMAD.HI.U32 R5, R2, R14, RZ ;  /* 0x0000000e02057227 */ /* 0x000fe200078e00ff */
[----:B--2---:R-:W-:Y:S01]  /*66b0*/  IABS R10, R10 ;  /* 0x0000000a000a7213 */ /* 0x004fe20000000000 */
[----:B------:R1:W-:Y:S02]  /*66c0*/  STL [R1+0x42d0], R9 ;  /* 0x0042d00901007387 */ /* 0x0003e40000100800 */
[----:B------:R-:W-:Y:S02]  /*66d0*/  IMAD.MOV R16, RZ, RZ, -R16 ;  /* 0x000000ffff107224 */ /* 0x000fe400078e0a10 */
[----:B------:R-:W-:-:S02]  /*66e0*/  VIADD R8, R247, 0xf8 ;  /* 0x000000f8f7087836 */ /* 0x000fc40000000000 */
[----:B------:R-:W-:Y:S02]  /*66f0*/  IMAD R21, R127, R7, R21 ;  /* 0x000000077f157224 */ /* 0x000fe400078e0215 */
[C---:B------:R-:W-:Y:S01]  /*6700*/  IMAD.HI.U32 R4, R2.reuse, R13, RZ ;  /* 0x0000000d02047227 */ /* 0x040fe200078e00ff */
[----:B------:R2:W-:Y:S01]  /*6710*/  STL [R1+0x42cc], R8 ;  /* 0x0042cc0801007387 */ /* 0x0005e20000100800 */
[----:B-1----:R-:W-:Y:S02]  /*6720*/  IABS R9, R9 ;  /* 0x0000000900097213 */ /* 0x002fe40000000000 */
[----:B------:R-:W-:-:S04]  /*6730*/  IMAD.HI.U32 R7, R2, R12, RZ ;  /* 0x0000000c02077227 */ /* 0x000fc800078e00ff */
[----:B------:R-:W-:Y:S02]  /*6740*/  IMAD.MOV R6, RZ, RZ, -R6 ;  /* 0x000000ffff067224 */ /* 0x000fe400078e0a06 */
[----:B------:R-:W-:Y:S01]  /*6750*/  IMAD.MOV R5, RZ, RZ, -R5 ;  /* 0x000000ffff057224 */ /* 0x000fe200078e0a05 */
[----:B--2---:R-:W-:Y:S01]  /*6760*/  IABS R8, R8 ;  /* 0x0000000800087213 */ /* 0x004fe20000000000 */
[C---:B------:R-:W-:Y:S02]  /*6770*/  IMAD R16, R127.reuse, R16, R3 ;  /* 0x000000107f107224 */ /* 0x040fe400078e0203 */
[----:B------:R-:W-:Y:S02]  /*6780*/  IMAD.MOV R3, RZ, RZ, -R4 ;  /* 0x000000ffff037224 */ /* 0x000fe400078e0a04 */
[----:B------:R-:W-:Y:S02]  /*6790*/  IMAD.MOV R4, RZ, RZ, -R7 ;  /* 0x000000ffff047224 */ /* 0x000fe400078e0a07 */
[----:B------:R-:W-:-:S02]  /*67a0*/  IMAD R15, R127, R6, R15 ;  /* 0x000000067f0f7224 */ /* 0x000fc400078e020f */
[----:B------:R-:W-:-:S04]  /*67b0*/  IMAD.HI.U32 R6, R2, R10, RZ ;  /* 0x0000000a02067227 */ /* 0x000fc800078e00ff */
[----:B------:R-:W-:Y:S02]  /*67c0*/  IMAD R14, R127, R5, R14 ;  /* 0x000000057f0e7224 */ /* 0x000fe400078e020e */
[----:B------:R-:W-:-:S04]  /*67d0*/  IMAD.HI.U32 R5, R2, R9, RZ ;  /* 0x0000000902057227 */ /* 0x000fc800078e00ff */
[----:B------:R-:W-:Y:S02]  /*67e0*/  IMAD R12, R127, R4, R12 ;  /* 0x000000047f0c7224 */ /* 0x000fe400078e020c */
[----:B------:R-:W-:Y:S02]  /*67f0*/  VIADD R231, R247, 0xf9 ;  /* 0x000000f9f7e77836 */ /* 0x000fe40000000000 */
[----:B------:R-:W-:-:S03]  /*6800*/  IMAD.HI.U32 R4, R2, R8, RZ ;  /* 0x0000000802047227 */ /* 0x000fc600078e00ff */
[----:B------:R-:W-:Y:S01]  /*6810*/  IABS R7, R231 ;  /* 0x000000e700077213 */ /* 0x000fe20000000000 */
[----:B------:R-:W-:Y:S01]  /*6820*/  IMAD.MOV R6, RZ, RZ, -R6 ;  /* 0x000000ffff067224 */ /* 0x000fe200078e0a06 */
[----:B------:R1:W-:Y:S01]  /*6830*/  STL [R1+0x42c4], R231 ;  /* 0x0042c4e701007387 */ /* 0x0003e20000100800 */
[----:B------:R-:W-:Y:S02]  /*6840*/  IMAD.MOV R5, RZ, RZ, -R5 ;  /* 0x000000ffff057224 */ /* 0x000fe400078e0a05 */
[C---:B------:R-:W-:Y:S02]  /*6850*/  IMAD R13, R127.reuse, R3, R13 ;  /* 0x000000037f0d7224 */ /* 0x040fe400078e020d */
[----:B------:R-:W-:Y:S02]  /*6860*/  IMAD.MOV R4, RZ, RZ, -R4 ;  /* 0x000000ffff047224 */ /* 0x000fe400078e0a04 */
[----:B------:R-:W-:Y:S02]  /*6870*/  IMAD R10, R127, R6, R10 ;  /* 0x000000067f0a7224 */ /* 0x000fe400078e020a */
[----:B------:R-:W-:-:S04]  /*6880*/  IMAD.HI.U32 R3, R2, R11, RZ ;  /* 0x0000000b02037227 */ /* 0x000fc800078e00ff */
[----:B------:R-:W-:Y:S02]  /*6890*/  VIADD R6, R247, 0xfa ;  /* 0x000000faf7067836 */ /* 0x000fe40000000000 */
[----:B------:R-:W-:Y:S02]  /*68a0*/  IMAD R9, R127, R5, R9 ;  /* 0x000000057f097224 */ /* 0x000fe400078e0209 */
[----:B------:R-:W-:Y:S01]  /*68b0*/  VIADD R5, R247, 0xfb ;  /* 0x000000fbf7057836 */ /* 0x000fe20000000000 */
[----:B------:R2:W-:Y:S01]  /*68c0*/  STL [R1+0x42bc], R6 ;  /* 0x0042bc0601007387 */ /* 0x0005e20000100800 */
[----:B------:R-:W-:Y:S02]  /*68d0*/  IMAD R8, R127, R4, R8 ;  /* 0x000000047f087224 */ /* 0x000fe400078e0208 */
[----:B------:R-:W-:Y:S01]  /*68e0*/  IMAD R60, R126, 0x100, R60 ;  /* 0x000001007e3c7824 */ /* 0x000fe200078e023c */
[----:B------:R3:W-:Y:S01]  /*68f0*/  STL [R1+0x42b8], R5 ;  /* 0x0042b80501007387 */ /* 0x0007e20000100800 */
[----:B------:R-:W-:-:S02]  /*6900*/  IMAD.MOV R3, RZ, RZ, -R3 ;  /* 0x000000ffff037224 */ /* 0x000fc400078e0a03 */
[C---:B------:R-:W-:Y:S01]  /*6910*/  VIADD R4, R247.reuse, 0xfc ;  /* 0x000000fcf7047836 */ /* 0x040fe20000000000 */
[----:B------:R-:W-:Y:S01]  /*6920*/  STL [R1+0x2ec0], R60 ;  /* 0x002ec03c01007387 */ /* 0x000fe20000100800 */
[----:B-1----:R-:W-:Y:S01]  /*6930*/  IMAD.HI.U32 R231, R2, R7, RZ ;  /* 0x0000000702e77227 */ /* 0x002fe200078e00ff */
[----:B--2---:R-:W-:Y:S02]  /*6940*/  IABS R6, R6 ;  /* 0x0000000600067213 */ /* 0x004fe40000000000 */
[----:B------:R1:W-:Y:S01]  /*6950*/  STL [R1+0x42b4], R4 ;  /* 0x0042b40401007387 */ /* 0x0003e20000100800 */
[----:B------:R-:W-:Y:S01]  /*6960*/  VIADD R126, R247, 0xfd ;  /* 0x000000fdf77e7836 */ /* 0x000fe20000000000 */
[----:B---3--:R-:W-:Y:S01]  /*6970*/  IABS R5, R5 ;  /* 0x0000000500057213 */ /* 0x008fe20000000000 */
[----:B------:R-:W-:Y:S02]  /*6980*/  IMAD R11, R127, R3, R11 ;  /* 0x000000037f0b7224 */ /* 0x000fe400078e020b */
[----:B------:R-:W-:Y:S01]  /*6990*/  IMAD.MOV R3, RZ, RZ, -R231 ;  /* 0x000000ffff037224 */ /* 0x000fe200078e0ae7 */
[----:B------:R2:W-:Y:S01]  /*69a0*/  STL [R1+0x42ac], R126 ;  /* 0x0042ac7e01007387 */ /* 0x0005e20000100800 */
[----:B------:R-:W-:-:S02]  /*69b0*/  IABS R231, R126 ;  /* 0x0000007e00e77213 */ /* 0x000fc40000000000 */
[C---:B------:R-:W-:Y:S01]  /*69c0*/  IMAD R7, R127.reuse, R3, R7 ;  /* 0x000000037f077224 */ /* 0x040fe200078e0207 */
[----:B------:R-:W3:Y:S01]  /*69d0*/  LDL.LU R239, [R1+0x30] ;  /* 0x0000300001ef7983 */ /* 0x000ee20000300800 */
[----:B------:R-:W-:Y:S02]  /*69e0*/  IABS R3, R60 ;  /* 0x0000003c00037213 */ /* 0x000fe40000000000 */
[----:B------:R-:W-:Y:S01]  /*69f0*/  ISETP.GT.U32.AND P1, PT, R127, R251, PT ;  /* 0x000000fb7f00720c */ /* 0x000fe20003f24070 */
[----:B------:R-:W4:Y:S01]  /*6a00*/  LDL.LU R240, [R1+0x2c] ;  /* 0x00002c0001f07983 */ /* 0x000f220000300800 */
[----:B-1----:R-:W-:Y:S01]  /*6a10*/  IABS R4, R4 ;  /* 0x0000000400047213 */ /* 0x002fe20000000000 */
[----:B--2---:R-:W-:Y:S02]  /*6a20*/  IMAD.HI.U32 R126, R2, R6, RZ ;  /* 0x00000006027e7227 */ /* 0x004fe400078e00ff */
[----:B------:R-:W2:Y:S02]  /*6a30*/  LDL.LU R241, [R1+0x28] ;  /* 0x0000280001f17983 */ /* 0x000ea40000300800 */
[----:B------:R-:W-:-:S02]  /*6a40*/  IMAD.MOV R126, RZ, RZ, -R126 ;  /* 0x000000ffff7e7224 */ /* 0x000fc400078e0a7e */
[----:B------:R-:W5:Y:S02]  /*6a50*/  LDL.LU R244, [R1+0x24] ;  /* 0x0000240001f47983 */ /* 0x000f640000300800 */
[----:B------:R-:W-:Y:S02]  /*6a60*/  IMAD R6, R127, R126, R6 ;  /* 0x0000007e7f067224 */ /* 0x000fe400078e0206 */
[----:B------:R-:W5:Y:S04]  /*6a70*/  LDL.LU R243, [R1+0x20] ;  /* 0x0000200001f37983 */ /* 0x000f680000300800 */
[----:B------:R-:W5:Y:S04]  /*6a80*/  LDL.LU R242, [R1+0x1c] ;  /* 0x00001c0001f27983 */ /* 0x000f680000300800 */
[----:B------:R-:W3:Y:S01]  /*6a90*/  LDL.LU R126, [R1+0x4454] ;  /* 0x00445400017e7983 */ /* 0x000ee20000300800 */
[----:B------:R-:W-:-:S04]  /*6aa0*/  IMAD.HI.U32 R249, R2, R5, RZ ;  /* 0x0000000502f97227 */ /* 0x000fc800078e00ff */
[----:B------:R-:W-:-:S04]  /*6ab0*/  IMAD.HI.U32 R248, R0, R3, RZ ;  /* 0x0000000300f87227 */ /* 0x000fc800078e00ff */
[----:B------:R-:W-:Y:S02]  /*6ac0*/  IMAD.MOV R250, RZ, RZ, -R249 ;  /* 0x000000fffffa7224 */ /* 0x000fe400078e0af9 */
[----:B------:R-:W-:Y:S02]  /*6ad0*/  IMAD.MOV R249, RZ, RZ, -R248 ;  /* 0x000000fffff97224 */ /* 0x000fe400078e0af8 */
[----:B------:R-:W-:Y:S02]  /*6ae0*/  IMAD R5, R127, R250, R5 ;  /* 0x000000fa7f057224 */ /* 0x000fe400078e0205 */
[----:B------:R-:W-:Y:S02]  /*6af0*/  @!P1 IMAD.IADD R251, R251, 0x1, -R127 ;  /* 0x00000001fbfb9824 */ /* 0x000fe400078e0a7f */
[----:B------:R-:W-:-:S03]  /*6b00*/  IMAD.MOV.U32 R248, RZ, RZ, R231 ;  /* 0x000000fffff87224 */ /* 0x000fc600078e00e7 */
[----:B------:R-:W-:Y:S01]  /*6b10*/  ISETP.GT.U32.AND P5, PT, R127, R251, PT ;  /* 0x000000fb7f00720c */ /* 0x000fe20003fa4070 */
[----:B------:R-:W-:-:S12]  /*6b20*/  IMAD.HI.U32 R231, R2, R4, RZ ;  /* 0x0000000402e77227 */ /* 0x000fd800078e00ff */
[----:B------:R-:W-:Y:S02]  /*6b30*/  @!P5 IMAD.IADD R251, R251, 0x1, -R127 ;  /* 0x00000001fbfbd824 */ /* 0x000fe400078e0a7f */
[----:B---3--:R-:W-:-:S05]  /*6b40*/  IMAD R250, R126, R249, R3 ;  /* 0x000000f97efa7224 */ /* 0x008fca00078e0203 */
[----:B------:R-:W-:Y:S01]  /*6b50*/  ISETP.GT.U32.AND P3, PT, R126, R250, PT ;  /* 0x000000fa7e00720c */ /* 0x000fe20003f64070 */
[----:B------:R-:W-:-:S04]  /*6b60*/  IMAD.HI.U32 R249, R2, R248, RZ ;  /* 0x000000f802f97227 */ /* 0x000fc800078e00ff */
[----:B------:R-:W-:Y:S02]  /*6b70*/  IMAD.MOV R3, RZ, RZ, -R231 ;  /* 0x000000ffff037224 */ /* 0x000fe400078e0ae7 */
[----:B------:R-:W-:Y:S02]  /*6b80*/  VIADD R231, R247, 0xfe ;  /* 0x000000fef7e77836 */ /* 0x000fe40000000000 */
[----:B------:R-:W-:Y:S01]  /*6b90*/  IMAD.MOV R249, RZ, RZ, -R249 ;  /* 0x000000fffff97224 */ /* 0x000fe200078e0af9 */
[----:B------:R-:W3:Y:S01]  /*6ba0*/  LDL.LU R247, [R1+0x4450] ;  /* 0x0044500001f77983 */ /* 0x000ee20000300800 */
[C---:B------:R-:W-:Y:S02]  /*6bb0*/  IMAD R4, R127.reuse, R3, R4 ;  /* 0x000000037f047224 */ /* 0x040fe400078e0204 */
[----:B------:R-:W-:Y:S01]  /*6bc0*/  @!P3 IMAD.IADD R250, R250, 0x1, -R126 ;  /* 0x00000001fafab824 */ /* 0x000fe200078e0a7e */
[----:B------:R-:W-:Y:S01]  /*6bd0*/  STL [R1+0x42a0], R231 ;  /* 0x0042a0e701007387 */ /* 0x000fe20000100800 */
[----:B------:R-:W-:-:S03]  /*6be0*/  IMAD R3, R127, R249, R248 ;  /* 0x000000f97f037224 */ /* 0x000fc600078e02f8 */
[----:B------:R-:W3:Y:S04]  /*6bf0*/  LDL.LU R248, [R1+0x444c] ;  /* 0x00444c0001f87983 */ /* 0x000ee80000300800 */
[----:B------:R-:W3:Y:S04]  /*6c00*/  LDL.LU R249, [R1+0x4448] ;  /* 0x0044480001f97983 */ /* 0x000ee80000300800 */
[----:B------:R1:W-:Y:S04]  /*6c10*/  STL [R1+0x34], R250 ;  /* 0x000034fa01007387 */ /* 0x0003e80000100800 */
[----:B-1----:R-:W3:Y:S04]  /*6c20*/  LDL.LU R250, [R1+0x4444] ;  /* 0x0044440001fa7983 */ /* 0x002ee80000300800 */
[----:B------:R1:W-:Y:S04]  /*6c30*/  STL [R1+0x4408], R251 ;  /* 0x004408fb01007387 */ /* 0x0003e80000100800 */
[----:B-1----:R-:W3:Y:S01]  /*6c40*/  LDL.LU R251, [R1+0x18] ;  /* 0x0000180001fb7983 */ /* 0x002ee20000300800 */
[----:B------:R-:W-:-:S02]  /*6c50*/  ISETP.GT.U32.AND P0, PT, R127, R252, PT ;  /* 0x000000fc7f00720c */ /* 0x000fc40003f04070 */
[----:B------:R-:W-:-:S11]  /*6c60*/  ISETP.GT.U32.AND P4, PT, R127, R239, PT ;  /* 0x000000ef7f00720c */ /* 0x000fd60003f84070 */
[----:B------:R-:W-:Y:S01]  /*6c70*/  @!P0 IMAD.IADD R252, R252, 0x1, -R127 ;  /* 0x00000001fcfc8824 */ /* 0x000fe200078e0a7f */
[----:B----4-:R-:W-:-:S04]  /*6c80*/  ISETP.GT.U32.AND P0, PT, R127, R240, PT ;  /* 0x000000f07f00720c */ /* 0x010fc80003f04070 */
[C---:B------:R-:W-:Y:S02]  /*6c90*/  ISETP.GT.U32.AND P6, PT, R127.reuse, R252, PT ;  /* 0x000000fc7f00720c */ /* 0x040fe40003fc4070 */
[C---:B--2---:R-:W-:Y:S02]  /*6ca0*/  ISETP.GT.U32.AND P1, PT, R127.reuse, R241, PT ;  /* 0x000000f17f00720c */ /* 0x044fe40003f24070 */
[----:B-----5:R-:W-:Y:S01]  /*6cb0*/  ISETP.GT.U32.AND P2, PT, R127, R244, PT ;  /* 0x000000f47f00720c */ /* 0x020fe20003f44070 */
[----:B------:R-:W-:Y:S01]  /*6cc0*/  @!P4 IMAD.IADD R239, R239, 0x1, -R127 ;  /* 0x00000001efefc824 */ /* 0x000fe200078e0a7f */
[----:B------:R-:W-:-:S03]  /*6cd0*/  ISETP.GT.U32.AND P3, PT, R127, R243, PT ;  /* 0x000000f37f00720c */ /* 0x000fc60003f64070 */
[----:B------:R-:W-:-:S04]  /*6ce0*/  @!P0 IMAD.IADD R240, R240, 0x1, -R127 ;  /* 0x00000001f0f08824 */ /* 0x000fc800078e0a7f */
[--C-:B------:R-:W-:Y:S02]  /*6cf0*/  @!P6 IMAD.IADD R252, R252, 0x1, -R127.reuse ;  /* 0x00000001fcfce824 */ /* 0x100fe400078e0a7f */
[--C-:B------:R-:W-:Y:S01]  /*6d00*/  @!P1 IMAD.IADD R241, R241, 0x1, -R127.reuse ;  /* 0x00000001f1f19824 */ /* 0x100fe200078e0a7f */
[----:B------:R-:W-:Y:S01]  /*6d10*/  ISETP.GT.U32.AND P5, PT, R127, R242, PT ;  /* 0x000000f27f00720c */ /* 0x000fe20003fa4070 */
[--C-:B------:R-:W-:Y:S02]  /*6d20*/  @!P2 IMAD.IADD R244, R244, 0x1, -R127.reuse ;  /* 0x00000001f4f4a824 */ /* 0x100fe400078e0a7f */
[--C-:B------:R-:W-:Y:S01]  /*6d30*/  @!P3 IMAD.IADD R243, R243, 0x1, -R127.reuse ;  /* 0x00000001f3f3b824 */ /* 0x100fe200078e0a7f */
[----:B------:R-:W-:Y:S01]  /*6d40*/  ISETP.GT.U32.AND P3, PT, R127, R246, PT ;  /* 0x000000f67f00720c */ /* 0x000fe20003f64070 */
[----:B------:R-:W-:Y:S08]  /*6d50*/  STL [R1+0x440c], R252 ;  /* 0x00440cfc01007387 */ /* 0x000ff00000100800 */
[----:B------:R-:W-:-:S04]  /*6d60*/  @!P5 IMAD.IADD R242, R242, 0x1, -R127 ;  /* 0x00000001f2f2d824 */ /* 0x000fc800078e0a7f */
[----:B------:R-:W-:Y:S01]  /*6d70*/  @!P3 IMAD.IADD R246, R246, 0x1, -R127 ;  /* 0x00000001f6f6b824 */ /* 0x000fe200078e0a7f */
[----:B------:R-:W-:-:S13]  /*6d80*/  ISETP.GT.U32.AND P3, PT, R127, R242, PT ;  /* 0x000000f27f00720c */ /* 0x000fda0003f64070 */
[----:B------:R-:W-:Y:S01]  /*6d90*/  @!P3 IMAD.IADD R242, R242, 0x1, -R127 ;  /* 0x00000001f2f2b824 */ /* 0x000fe200078e0a7f */
[C---:B------:R-:W-:Y:S02]  /*6da0*/  ISETP.GT.U32.AND P5, PT, R127.reuse, R245, PT ;  /* 0x000000f57f00720c */ /* 0x040fe40003fa4070 */
[----:B------:R-:W-:-:S11]  /*6db0*/  ISETP.GT.U32.AND P3, PT, R127, R246, PT ;  /* 0x000000f67f00720c */ /* 0x000fd60003f64070 */
[--C-:B------:R-:W-:Y:S01]  /*6dc0*/  @!P5 IMAD.IADD R245, R245, 0x1, -R127.reuse ;  /* 0x00000001f5f5d824 */ /* 0x100fe200078e0a7f */
[----:B------:R-:W-:Y:S01]  /*6dd0*/  IABS R231, R231 ;  /* 0x000000e700e77213 */ /* 0x000fe20000000000 */
[----:B------:R-:W-:-:S04]  /*6de0*/  @!P3 IMAD.IADD R246, R246, 0x1, -R127 ;  /* 0x00000001f6f6b824 */ /* 0x000fc800078e0a7f */
[----:B------:R-:W-:-:S04]  /*6df0*/  IMAD.HI.U32 R2, R2, R231, RZ ;  /* 0x000000e702027227 */ /* 0x000fc800078e00ff */
[----:B------:R-:W-:-:S04]  /*6e00*/  IMAD.MOV R2, RZ, RZ, -R2 ;  /* 0x000000ffff027224 */ /* 0x000fc800078e0a02 */
[C---:B------:R-:W-:Y:S01]  /*6e10*/  IMAD R2, R127.reuse, R2, R231 ;  /* 0x000000027f027224 */ /* 0x040fe200078e02e7 */
[C---:B---3--:R-:W-:Y:S02]  /*6e20*/  ISETP.GT.U32.AND P2, PT, R127.reuse, R247, PT ;  /* 0x000000f77f00720c */ /* 0x048fe40003f44070 */
[C---:B------:R-:W-:Y:S02]  /*6e30*/  ISETP.GT.U32.AND P1, PT, R127.reuse, R248, PT ;  /* 0x000000f87f00720c */ /* 0x040fe40003f24070 */
[C---:B------:R-:W-:Y:S02]  /*6e40*/  ISETP.GT.U32.AND P0, PT, R127.reuse, R249, PT ;  /* 0x000000f97f00720c */ /* 0x040fe40003f04070 */
[C---:B------:R-:W-:Y:S02]  /*6e50*/  ISETP.GT.U32.AND P4, PT, R127.reuse, R250, PT ;  /* 0x000000fa7f00720c */ /* 0x040fe40003f84070 */
[----:B------:R-:W-:-:S11]  /*6e60*/  ISETP.GT.U32.AND P6, PT, R127, R251, PT ;  /* 0x000000fb7f00720c */ /* 0x000fd60003fc4070 */
[--C-:B------:R-:W-:Y:S01]  /*6e70*/  @!P4 IMAD.IADD R250, R250, 0x1, -R127.reuse ;  /* 0x00000001fafac824 */ /* 0x100fe200078e0a7f */
[----:B------:R-:W-:Y:S01]  /*6e80*/  ISETP.GT.U32.AND P4, PT, R127, R240, PT ;  /* 0x000000f07f00720c */ /* 0x000fe20003f84070 */
[--C-:B------:R-:W-:Y:S01]  /*6e90*/  @!P0 IMAD.IADD R249, R249, 0x1, -R127.reuse ;  /* 0x00000001f9f98824 */ /* 0x100fe200078e0a7f */
[C---:B------:R-:W-:Y:S01]  /*6ea0*/  ISETP.GT.U32.AND P0, PT, R127.reuse, R241, PT ;  /* 0x000000f17f00720c */ /* 0x040fe20003f04070 */
[--C-:B------:R-:W-:Y:S01]  /*6eb0*/  @!P1 IMAD.IADD R248, R248, 0x1, -R127.reuse ;  /* 0x00000001f8f89824 */ /* 0x100fe200078e0a7f */
[----:B------:R-:W-:Y:S01]  /*6ec0*/  ISETP.GT.U32.AND P1, PT, R127, R244, PT ;  /* 0x000000f47f00720c */ /* 0x000fe20003f24070 */
[--C-:B------:R-:W-:Y:S01]  /*6ed0*/  @!P6 IMAD.IADD R251, R251, 0x1, -R127.reuse ;  /* 0x00000001fbfbe824 */ /* 0x100fe200078e0a7f */
[----:B------:R-:W-:Y:S01]  /*6ee0*/  ISETP.GT.U32.AND P6, PT, R127, R239, PT ;  /* 0x000000ef7f00720c */ /* 0x000fe20003fc4070 */
[----:B------:R-:W-:Y:S01]  /*6ef0*/  @!P2 IMAD.IADD R247, R247, 0x1, -R127 ;  /* 0x00000001f7f7a824 */ /* 0x000fe200078e0a7f */
[----:B------:R-:W-:-:S05]  /*6f00*/  ISETP.GT.U32.AND P2, PT, R127, R243, PT ;  /* 0x000000f37f00720c */ /* 0x000fca0003f44070 */
[--C-:B------:R-:W-:Y:S02]  /*6f10*/  @!P4 IMAD.IADD R240, R240, 0x1, -R127.reuse ;  /* 0x00000001f0f0c824 */ /* 0x100fe400078e0a7f */
[--C-:B------:R-:W-:Y:S02]  /*6f20*/  @!P0 IMAD.IADD R241, R241, 0x1, -R127.reuse ;  /* 0x00000001f1f18824 */ /* 0x100fe400078e0a7f */
[--C-:B------:R-:W-:Y:S02]  /*6f30*/  @!P1 IMAD.IADD R244, R244, 0x1, -R127.reuse ;  /* 0x00000001f4f49824 */ /* 0x100fe400078e0a7f */
[----:B------:R-:W-:-:S05]  /*6f40*/  @!P6 IMAD.IADD R239, R239, 0x1, -R127 ;  /* 0x00000001efefe824 */ /* 0x000fca00078e0a7f */
[----:B------:R1:W-:Y:S01]  /*6f50*/  STL [R1+0x30], R239 ;  /* 0x000030ef01007387 */ /* 0x0003e20000100800 */
[----:B------:R-:W-:-:S03]  /*6f60*/  @!P2 IMAD.IADD R243, R243, 0x1, -R127 ;  /* 0x00000001f3f3a824 */ /* 0x000fc600078e0a7f */
[----:B-1----:R-:W2:Y:S04]  /*6f70*/  LDL.LU R239, [R1+0x4440] ;  /* 0x0044400001ef7983 */ /* 0x002ea80000300800 */
[----:B------:R1:W-:Y:S04]  /*6f80*/  STL [R1+0x2c], R240 ;  /* 0x00002cf001007387 */ /* 0x0003e80000100800 */
[----:B-1----:R-:W3:Y:S04]  /*6f90*/  LDL.LU R240, [R1+0x443c] ;  /* 0x00443c0001f07983 */ /* 0x002ee80000300800 */
[----:B------:R1:W-:Y:S04]  /*6fa0*/  STL [R1+0x28], R241 ;  /* 0x000028f101007387 */ /* 0x0003e80000100800 */
[----:B-1----:R-:W4:Y:S04]  /*6fb0*/  LDL.LU R241, [R1+0x4438] ;  /* 0x0044380001f17983 */ /* 0x002f280000300800 */
[----:B------:R1:W-:Y:S04]  /*6fc0*/  STL [R1+0x24], R244 ;  /* 0x000024f401007387 */ /* 0x0003e80000100800 */
[----:B-1----:R-:W5:Y:S04]  /*6fd0*/  LDL.LU R244, [R1+0x4434] ;  /* 0x0044340001f47983 */ /* 0x002f680000300800 */
[----:B------:R1:W-:Y:S04]  /*6fe0*/  STL [R1+0x20], R243 ;  /* 0x000020f301007387 */ /* 0x0003e80000100800 */
[----:B-1----:R-:W5:Y:S04]  /*6ff0*/  LDL.LU R243, [R1+0x4430] ;  /* 0x0044300001f37983 */ /* 0x002f680000300800 */
[----:B------:R1:W-:Y:S04]  /*7000*/  STL [R1+0x1c], R242 ;  /* 0x00001cf201007387 */ /* 0x0003e80000100800 */
[----:B-1----:R-:W5:Y:S01]  /*7010*/  LDL.LU R242, [R1+0x442c] ;  /* 0x00442c0001f27983 */ /* 0x002f620000300800 */
[----:B------:R-:W-:-:S02]  /*7020*/  ISETP.GT.U32.AND P4, PT, R127, R250, PT ;  /* 0x000000fa7f00720c */ /* 0x000fc40003f84070 */
[C---:B------:R-:W-:Y:S02]  /*7030*/  ISETP.GT.U32.AND P5, PT, R127.reuse, R251, PT ;  /* 0x000000fb7f00720c */ /* 0x040fe40003fa4070 */
[C---:B------:R-:W-:Y:S02]  /*7040*/  ISETP.GT.U32.AND P0, PT, R127.reuse, R249, PT ;  /* 0x000000f97f00720c */ /* 0x040fe40003f04070 */
[C---:B------:R-:W-:Y:S02]  /*7050*/  ISETP.GT.U32.AND P1, PT, R127.reuse, R248, PT ;  /* 0x000000f87f00720c */ /* 0x040fe40003f24070 */
[----:B------:R-:W-:-:S05]  /*7060*/  ISETP.GT.U32.AND P2, PT, R127, R247, PT ;  /* 0x000000f77f00720c */ /* 0x000fca0003f44070 */
[--C-:B------:R-:W-:Y:S02]  /*7070*/  @!P4 IMAD.IADD R250, R250, 0x1, -R127.reuse ;  /* 0x00000001fafac824 */ /* 0x100fe400078e0a7f */
[--C-:B------:R-:W-:Y:S02]  /*7080*/  @!P5 IMAD.IADD R251, R251, 0x1, -R127.reuse ;  /* 0x00000001fbfbd824 */ /* 0x100fe400078e0a7f */
[--C-:B------:R-:W-:Y:S02]  /*7090*/  @!P0 IMAD.IADD R249, R249, 0x1, -R127.reuse ;  /* 0x00000001f9f98824 */ /* 0x100fe400078e0a7f */
[--C-:B------:R-:W-:Y:S01]  /*70a0*/  @!P1 IMAD.IADD R248, R248, 0x1, -R127.reuse ;  /* 0x00000001f8f89824 */ /* 0x100fe200078e0a7f */
[----:B------:R-:W-:Y:S01]  /*70b0*/  STL [R1+0x4410], R250 ;  /* 0x004410fa01007387 */ /* 0x000fe20000100800 */
[----:B------:R-:W-:-:S03]  /*70c0*/  @!P2 IMAD.IADD R247, R247, 0x1, -R127 ;  /* 0x00000001f7f7a824 */ /* 0x000fc600078e0a7f */
[----:B------:R-:W-:Y:S04]  /*70d0*/  STL [R1+0x18], R251 ;  /* 0x000018fb01007387 */ /* 0x000fe80000100800 */
[----:B------:R-:W-:Y:S04]  /*70e0*/  STL [R1+0x4414], R249 ;  /* 0x004414f901007387 */ /* 0x000fe80000100800 */
[----:B------:R-:W-:Y:S04]  /*70f0*/  STL [R1+0x4418], R248 ;  /* 0x004418f801007387 */ /* 0x000fe80000100800 */
[----:B------:R-:W-:Y:S04]  /*7100*/  STL [R1+0x441c], R247 ;  /* 0x00441cf701007387 */ /* 0x000fe80000100800 */
[----:B------:R1:W-:Y:S04]  /*7110*/  STL [R1+0x4420], R246 ;  /* 0x004420f601007387 */ /* 0x0003e80000100800 */
[----:B------:R-:W5:Y:S01]  /*7120*/  LDL.LU R231, [R1+0x4428] ;  /* 0x0044280001e77983 */ /* 0x000f620000300800 */
[----:B------:R-:W-:-:S13]  /*7130*/  ISETP.GT.U32.AND P6, PT, R127, R245, PT ;  /* 0x000000f57f00720c */ /* 0x000fda0003fc4070 */
[----:B------:R-:W-:Y:S01]  /*7140*/  @!P6 IMAD.IADD R245, R245, 0x1, -R127 ;  /* 0x00000001f5f5e824 */ /* 0x000fe200078e0a7f */
[----:B------:R-:W-:-:S13]  /*7150*/  ISETP.GT.U32.AND P6, PT, R127, R238, PT ;  /* 0x000000ee7f00720c */ /* 0x000fda0003fc4070 */
[----:B------:R-:W-:Y:S01]  /*7160*/  @!P6 IMAD.IADD R238, R238, 0x1, -R127 ;  /* 0x00000001eeeee824 */ /* 0x000fe200078e0a7f */
[C---:B--2---:R-:W-:Y:S02]  /*7170*/  ISETP.GT.U32.AND P3, PT, R127.reuse, R239, PT ;  /* 0x000000ef7f00720c */ /* 0x044fe40003f64070 */
[C---:B---3--:R-:W-:Y:S02]  /*7180*/  ISETP.GT.U32.AND P2, PT, R127.reuse, R240, PT ;  /* 0x000000f07f00720c */ /* 0x048fe40003f44070 */
[C---:B----4-:R-:W-:Y:S02]  /*7190*/  ISETP.GT.U32.AND P1, PT, R127.reuse, R241, PT ;  /* 0x000000f17f00720c */ /* 0x050fe40003f24070 */
[----:B-----5:R-:W-:-:S11]  /*71a0*/  ISETP.GT.U32.AND P5, PT, R127, R244, PT ;  /* 0x000000f47f00720c */ /* 0x020fd60003fa4070 */
[--C-:B------:R-:W-:Y:S01]  /*71b0*/  @!P1 IMAD.IADD R241, R241, 0x1, -R127.reuse ;  /* 0x00000001f1f19824 */ /* 0x100fe200078e0a7f */
[C---:B------:R-:W-:Y:S01]  /*71c0*/  ISETP.GT.U32.AND P1, PT, R127.reuse, R234, PT ;  /* 0x000000ea7f00720c */ /* 0x040fe20003f24070 */
[--C-:B------:R-:W-:Y:S01]  /*71d0*/  @!P2 IMAD.IADD R240, R240, 0x1, -R127.reuse ;  /* 0x00000001f0f0a824 */ /* 0x100fe200078e0a7f */
[C---:B------:R-:W-:Y:S02]  /*71e0*/  ISETP.GT.U32.AND P2, PT, R127.reuse, R233, PT ;  /* 0x000000e97f00720c */ /* 0x040fe40003f44070 */
[C---:B------:R-:W-:Y:S01]  /*71f0*/  ISETP.GT.U32.AND P4, PT, R127.reuse, R243, PT ;  /* 0x000000f37f00720c */ /* 0x040fe20003f84070 */
[----:B------:R-:W-:Y:S01]  /*7200*/  @!P5 IMAD.IADD R244, R244, 0x1, -R127 ;  /* 0x00000001f4f4d824 */ /* 0x000fe200078e0a7f */
[C---:B------:R-:W-:Y:S02]  /*7210*/  ISETP.GT.U32.AND P5, PT, R127.reuse, R237, PT ;  /* 0x000000ed7f00720c */ /* 0x040fe40003fa4070 */
[----:B------:R-:W-:-:S09]  /*7220*/  ISETP.GT.U32.AND P0, PT, R127, R242, PT ;  /* 0x000000f27f00720c */ /* 0x000fd20003f04070 */
[--C-:B------:R-:W-:Y:S01]  /*7230*/  @!P4 IMAD.IADD R243, R243, 0x1, -R127.reuse ;  /* 0x00000001f3f3c824 */ /* 0x100fe200078e0a7f */
[----:B------:R-:W-:Y:S01]  /*7240*/  ISETP.GT.U32.AND P4, PT, R127, R236, PT ;  /* 0x000000ec7f00720c */ /* 0x000fe20003f84070 */
[--C-:B------:R-:W-:Y:S01]  /*7250*/  @!P3 IMAD.IADD R239, R239, 0x1, -R127.reuse ;  /* 0x00000001efefb824 */ /* 0x100fe200078e0a7f */
[----:B------:R-:W-:Y:S01]  /*7260*/  ISETP.GT.U32.AND P3, PT, R127, R232, PT ;  /* 0x000000e87f00720c */ /* 0x000fe20003f64070 */
[--C-:B------:R-:W-:Y:S01]  /*7270*/  @!P5 IMAD.IADD R237, R237, 0x1, -R127.reuse ;  /* 0x00000001ededd824 */ /* 0x100fe200078e0a7f */
[C---:B------:R-:W-:Y:S01]  /*7280*/  ISETP.GT.U32.AND P5, PT, R127.reuse, R243, PT ;  /* 0x000000f37f00720c */ /* 0x040fe20003fa4070 */
[--C-:B------:R-:W-:Y:S01]  /*7290*/  @!P0 IMAD.IADD R242, R242, 0x1, -R127.reuse ;  /* 0x00000001f2f28824 */ /* 0x100fe200078e0a7f */
[C---:B------:R-:W-:Y:S01]  /*72a0*/  ISETP.GT.U32.AND P0, PT, R127.reuse, R235, PT ;  /* 0x000000eb7f00720c */ /* 0x040fe20003f04070 */
[--C-:B------:R-:W-:Y:S01]  /*72b0*/  @!P1 IMAD.IADD R234, R234, 0x1, -R127.reuse ;  /* 0x00000001eaea9824 */ /* 0x100fe200078e0a7f */
[----:B------:R-:W-:Y:S01]  /*72c0*/  ISETP.GT.U32.AND P1, PT, R127, R240, PT ;  /* 0x000000f07f00720c */ /* 0x000fe20003f24070 */
[----:B------:R-:W-:Y:S01]  /*72d0*/  @!P2 IMAD.IADD R233, R233, 0x1, -R127 ;  /* 0x00000001e9e9a824 */ /* 0x000fe200078e0a7f */
[----:B------:R-:W-:-:S03]  /*72e0*/  ISETP.GT.U32.AND P2, PT, R127, R239, PT ;  /* 0x000000ef7f00720c */ /* 0x000fc60003f44070 */
[--C-:B------:R-:W-:Y:S01]  /*72f0*/  @!P4 IMAD.IADD R236, R236, 0x1, -R127.reuse ;  /* 0x00000001ececc824 */ /* 0x100fe200078e0a7f */
[----:B------:R-:W-:Y:S01]  /*7300*/  ISETP.GT.U32.AND P4, PT, R127, R242, PT ;  /* 0x000000f27f00720c */ /* 0x000fe20003f84070 */
[----:B------:R-:W-:-:S04]  /*7310*/  @!P3 IMAD.IADD R232, R232, 0x1, -R127 ;  /* 0x00000001e8e8b824 */ /* 0x000fc800078e0a7f */
[--C-:B------:R-:W-:Y:S01]  /*7320*/  @!P0 IMAD.IADD R235, R235, 0x1, -R127.reuse ;  /* 0x00000001ebeb8824 */ /* 0x100fe200078e0a7f */
[----:B------:R-:W-:Y:S01]  /*7330*/  ISETP.GT.U32.AND P0, PT, R127, R241, PT ;  /* 0x000000f17f00720c */ /* 0x000fe20003f04070 */
[--C-:B------:R-:W-:Y:S01]  /*7340*/  @!P5 IMAD.IADD R243, R243, 0x1, -R127.reuse ;  /* 0x00000001f3f3d824 */ /* 0x100fe200078e0a7f */
[C---:B------:R-:W-:Y:S01]  /*7350*/  ISETP.GT.U32.AND P6, PT, R127.reuse, R244, PT ;  /* 0x000000f47f00720c */ /* 0x040fe20003fc4070 */
[--C-:B------:R-:W-:Y:S01]  /*7360*/  @!P1 IMAD.IADD R240, R240, 0x1, -R127.reuse ;  /* 0x00000001f0f09824 */ /* 0x100fe200078e0a7f */
[C---:B------:R-:W-:Y:S02]  /*7370*/  ISETP.GT.U32.AND P3, PT, R127.reuse, R238, PT ;  /* 0x000000ee7f00720c */ /* 0x040fe40003f64070 */
[----:B------:R-:W-:Y:S01]  /*7380*/  ISETP.GT.U32.AND P5, PT, R127, R237, PT ;  /* 0x000000ed7f00720c */ /* 0x000fe20003fa4070 */
[--C-:B------:R-:W-:Y:S01]  /*7390*/  @!P2 IMAD.IADD R239, R239, 0x1, -R127.reuse ;  /* 0x00000001efefa824 */ /* 0x100fe200078e0a7f */
[C---:B------:R-:W-:Y:S02]  /*73a0*/  ISETP.GT.U32.AND P1, PT, R127.reuse, R234, PT ;  /* 0x000000ea7f00720c */ /* 0x040fe40003f24070 */
[----:B------:R-:W-:Y:S01]  /*73b0*/  ISETP.GT.U32.AND P2, PT, R127, R233, PT ;  /* 0x000000e97f00720c */ /* 0x000fe20003f44070 */
[----:B------:R-:W-:-:S02]  /*73c0*/  @!P4 IMAD.IADD R242, R242, 0x1, -R127 ;  /* 0x00000001f2f2c824 */ /* 0x000fc400078e0a7f */
[--C-:B------:R-:W-:Y:S01]  /*73d0*/  @!P0 IMAD.IADD R241, R241, 0x1, -R127.reuse ;  /* 0x00000001f1f18824 */ /* 0x100fe200078e0a7f */
[C---:B------:R-:W-:Y:S02]  /*73e0*/  ISETP.GT.U32.AND P0, PT, R127.reuse, R235, PT ;  /* 0x000000eb7f00720c */ /* 0x040fe40003f04070 */
[C---:B------:R-:W-:Y:S01]  /*73f0*/  ISETP.GT.U32.AND P4, PT, R127.reuse, R236, PT ;  /* 0x000000ec7f00720c */ /* 0x040fe20003f84070 */
[--C-:B------:R-:W-:Y:S01]  /*7400*/  @!P6 IMAD.IADD R244, R244, 0x1, -R127.reuse ;  /* 0x00000001f4f4e824 */ /* 0x100fe200078e0a7f */
[C---:B------:R-:W-:Y:S01]  /*7410*/  ISETP.GT.U32.AND P6, PT, R127.reuse, R232, PT ;  /* 0x000000e87f00720c */ /* 0x040fe20003fc4070 */
        /* <DEDUP_REMOVED lines=25> */
[----:B------:R-:W-:Y:S01]  /*75b0*/  ISETP.GT.U32.AND P4, PT, R127, R222, PT ;  /* 0x000000de7f00720c */ /* 0x000fe20003f84070 */
[----:B------:R-:W-:-:S02]  /*75c0*/  @!P6 IMAD.IADD R225, R225, 0x1, -R127 ;  /* 0x00000001e1e1e824 */ /* 0x000fc400078e0a7f */
        /* <DEDUP_REMOVED lines=10> */
[----:B------:R-:W-:Y:S01]  /*7670*/  @!P4 IMAD.IADD R222, R222, 0x1, -R127 ;  /* 0x00000001dedec824 */ /* 0x000fe200078e0a7f */
[----:B------:R-:W-:-:S02]  /*7680*/  ISETP.GT.U32.AND P4, PT, R127, R228, PT ;  /* 0x000000e47f00720c */ /* 0x000fc40003f84070 */
        /* <DEDUP_REMOVED lines=53> */
[----:B------:R-:W-:-:S03]  /*79e0*/  ISETP.GT.U32.AND P4, PT, R127, R214, PT ;  /* 0x000000d67f00720c */ /* 0x000fc60003f84070 */
[--C-:B------:R-:W-:Y:S01]  /*79f0*/  @!P3 IMAD.IADD R216, R216, 0x1, -R127.reuse ;  /* 0x00000001d8d8b824 */ /* 0x100fe200078e0a7f */
[----:B------:R-:W-:Y:S01]  /*7a00*/  ISETP.GT.U32.AND P3, PT, R127, R210, PT ;  /* 0x000000d27f00720c */ /* 0x000fe20003f64070 */
[--C-:B------:R-:W-:Y:S01]  /*7a10*/  @!P5 IMAD.IADD R215, R215, 0x1, -R127.reuse ;  /* 0x00000001d7d7d824 */ /* 0x100fe200078e0a7f */
[C---:B------:R-:W-:Y:S01]  /*7a20*/  ISETP.GT.U32.AND P5, PT, R127.reuse, R209, PT ;  /* 0x000000d17f00720c */ /* 0x040fe20003fa4070 */
[--C-:B------:R-:W-:Y:S01]  /*7a30*/  @!P1 IMAD.IADD R212, R212, 0x1, -R127.reuse ;  /* 0x00000001d4d49824 */ /* 0x100fe200078e0a7f */
[----:B------:R-:W-:Y:S01]  /*7a40*/  ISETP.GT.U32.AND P1, PT, R127, R205, PT ;  /* 0x000000cd7f00720c */ /* 0x000fe20003f24070 */
[--C-:B------:R-:W-:Y:S01]  /*7a50*/  @!P2 IMAD.IADD R211, R211, 0x1, -R127.reuse ;  /* 0x00000001d3d3a824 */ /* 0x100fe200078e0a7f */
[C---:B------:R-:W-:Y:S02]  /*7a60*/  ISETP.GT.U32.AND P6, PT, R127.reuse, R218, PT ;  /* 0x000000da7f00720c */ /* 0x040fe40003fc4070 */
        /* <DEDUP_REMOVED lines=57> */
[C---:B------:R-:W-:Y:S02]  /*7e00*/  ISETP.GT.U32.AND P0, PT, R127.reuse, R192, PT ;  /* 0x000000c07f00720c */ /* 0x040fe40003f04070 */
        /* <DEDUP_REMOVED lines=78> */
[----:B------:R-:W-:Y:S01]  /*82f0*/  ISETP.GT.U32.AND P2, PT, R127, R175, PT ;  /* 0x000000af7f00720c */ /* 0x000fe20003f44070 */
[----:B-1----:R-:W-:-:S02]  /*8300*/  VIADD R246, R60, 0x20 ;  /* 0x000000203cf67836 */ /* 0x002fc40000000000 */
[--C-:B------:R-:W-:Y:S01]  /*8310*/  @!P0 IMAD.IADD R171, R171, 0x1, -R127.reuse ;  /* 0x00000001abab8824 */ /* 0x100fe200078e0a7f */
[----:B------:R-:W-:Y:S01]  /*8320*/  ISETP.GT.U32.AND P0, PT, R127, R177, PT ;  /* 0x000000b17f00720c */ /* 0x000fe20003f04070 */
[--C-:B------:R-:W-:Y:S02]  /*8330*/  @!P6 IMAD.IADD R173, R173, 0x1, -R127.reuse ;  /* 0x00000001adade824 */ /* 0x100fe400078e0a7f */
[--C-:B------:R-:W-:Y:S01]  /*8340*/  @!P4 IMAD.IADD R172, R172, 0x1, -R127.reuse ;  /* 0x00000001acacc824 */ /* 0x100fe200078e0a7f */
[C---:B------:R-:W-:Y:S01]  /*8350*/  ISETP.GT.U32.AND P4, PT, R127.reuse, R178, PT ;  /* 0x000000b27f00720c */ /* 0x040fe20003f84070 */
[----:B------:R1:W-:Y:S01]  /*8360*/  STL [R1+0x2ec8], R246 ;  /* 0x002ec8f601007387 */ /* 0x0003e20000100800 */
[--C-:B------:R-:W-:Y:S01]  /*8370*/  @!P3 IMAD.IADD R168, R168, 0x1, -R127.reuse ;  /* 0x00000001a8a8b824 */ /* 0x100fe200078e0a7f */
[----:B------:R-:W-:Y:S01]  /*8380*/  ISETP.GT.U32.AND P3, PT, R127, R174, PT ;  /* 0x000000ae7f00720c */ /* 0x000fe20003f64070 */
[--C-:B------:R-:W-:Y:S01]  /*8390*/  @!P5 IMAD.IADD R167, R167, 0x1, -R127.reuse ;  /* 0x00000001a7a7d824 */ /* 0x100fe200078e0a7f */
[C---:B------:R-:W-:Y:S01]  /*83a0*/  ISETP.GT.U32.AND P5, PT, R127.reuse, R173, PT ;  /* 0x000000ad7f00720c */ /* 0x040fe20003fa4070 */
[----:B------:R-:W-:Y:S01]  /*83b0*/  @!P1 IMAD.IADD R176, R176, 0x1, -R127 ;  /* 0x00000001b0b09824 */ /* 0x000fe200078e0a7f */
[----:B------:R-:W-:-:S02]  /*83c0*/  ISETP.GT.U32.AND P1, PT, R127, R170, PT ;  /* 0x000000aa7f00720c */ /* 0x000fc40003f24070 */
[----:B-1----:R-:W-:Y:S01]  /*83d0*/  IABS R246, R246 ;  /* 0x000000f600f67213 */ /* 0x002fe20000000000 */
[----:B------:R-:W-:Y:S01]  /*83e0*/  @!P2 IMAD.IADD R175, R175, 0x1, -R127 ;  /* 0x00000001afafa824 */ /* 0x000fe200078e0a7f */
[----:B------:R-:W-:-:S03]  /*83f0*/  ISETP.GT.U32.AND P2, PT, R127, R169, PT ;  /* 0x000000a97f00720c */ /* 0x000fc60003f44070 */
[----:B------:R-:W-:Y:S02]  /*8400*/  IMAD.MOV.U32 R247, RZ, RZ, R246 ;  /* 0x000000fffff77224 */ /* 0x000fe400078e00f6 */
[----:B------:R-:W-:Y:S01]  /*8410*/  @!P0 IMAD.IADD R177, R177, 0x1, -R127 ;  /* 0x00000001b1b18824 */ /* 0x000fe200078e0a7f */
[C---:B------:R-:W-:Y:S01]  /*8420*/  ISETP.GT.U32.AND P0, PT, R127.reuse, R171, PT ;  /* 0x000000ab7f00720c */ /* 0x040fe20003f04070 */
[----:B------:R-:W-:Y:S01]  /*8430*/  IMAD.HI.U32 R246, R0, R247, RZ ;  /* 0x000000f700f67227 */ /* 0x000fe200078e00ff */
[----:B------:R-:W-:-:S03]  /*8440*/  ISETP.GT.U32.AND P6, PT, R127, R179, PT ;  /* 0x000000b37f00720c */ /* 0x000fc60003fc4070 */
[--C-:B------:R-:W-:Y:S01]  /*8450*/  @!P4 IMAD.IADD R178, R178, 0x1, -R127.reuse ;  /* 0x00000001b2b2c824 */ /* 0x100fe200078e0a7f */
[C---:B------:R-:W-:Y:S01]  /*8460*/  ISETP.GT.U32.AND P4, PT, R127.reuse, R172, PT ;  /* 0x000000ac7f00720c */ /* 0x040fe20003f84070 */
[----:B------:R-:W-:Y:S02]  /*8470*/  IMAD.MOV R246, RZ, RZ, -R246 ;  /* 0x000000fffff67224 */ /* 0x000fe400078e0af6 */
[--C-:B------:R-:W-:Y:S01]  /*8480*/  @!P3 IMAD.IADD R174, R174, 0x1, -R127.reuse ;  /* 0x00000001aeaeb824 */ /* 0x100fe200078e0a7f */
[----:B------:R-:W-:Y:S01]  /*8490*/  ISETP.GT.U32.AND P3, PT, R127, R168, PT ;  /* 0x000000a87f00720c */ /* 0x000fe20003f64070 */
[--C-:B------:R-:W-:Y:S01]  /*84a0*/  @!P5 IMAD.IADD R173, R173, 0x1, -R127.reuse ;  /* 0x00000001adadd824 */ /* 0x100fe200078e0a7f */
[C---:B------:R-:W-:Y:S01]  /*84b0*/  ISETP.GT.U32.AND P5, PT, R127.reuse, R166, PT ;  /* 0x000000a67f00720c */ /* 0x040fe20003fa4070 */
[----:B------:R-:W-:Y:S01]  /*84c0*/  @!P1 IMAD.IADD R170, R170, 0x1, -R127 ;  /* 0x00000001aaaa9824 */ /* 0x000fe200078e0a7f */
[----:B------:R-:W-:Y:S01]  /*84d0*/  ISETP.GT.U32.AND P1, PT, R127, R163, PT ;  /* 0x000000a37f00720c */ /* 0x000fe20003f24070 */
[----:B------:R-:W-:-:S02]  /*84e0*/  IMAD R246, R126, R246, R247 ;  /* 0x000000f67ef67224 */ /* 0x000fc400078e02f7 */
[----:B------:R-:W-:Y:S02]  /*84f0*/  VIADD R247, R60, 0x40 ;  /* 0x000000403cf77836 */ /* 0x000fe40000000000 */
[--C-:B------:R-:W-:Y:S01]  /*8500*/  @!P2 IMAD.IADD R169, R169, 0x1, -R127.reuse ;  /* 0x00000001a9a9a824 */ /* 0x100fe200078e0a7f */
[----:B------:R-:W-:Y:S01]  /*8510*/  ISETP.GT.U32.AND P2, PT, R127, R162, PT ;  /* 0x000000a27f00720c */ /* 0x000fe20003f44070 */
[--C-:B------:R-:W-:Y:S01]  /*8520*/  @!P0 IMAD.IADD R171, R171, 0x1, -R127.reuse ;  /* 0x00000001abab8824 */ /* 0x100fe200078e0a7f */
[----:B------:R1:W-:Y:S01]  /*8530*/  STL [R1+0x2ecc], R247 ;  /* 0x002eccf701007387 */ /* 0x0003e20000100800 */
[----:B------:R-:W-:Y:S01]  /*8540*/  ISETP.GT.U32.AND P0, PT, R127, R164, PT ;  /* 0x000000a47f00720c */ /* 0x000fe20003f04070 */
[--C-:B------:R-:W-:Y:S01]  /*8550*/  @!P6 IMAD.IADD R179, R179, 0x1, -R127.reuse ;  /* 0x00000001b3b3e824 */ /* 0x100fe200078e0a7f */
[C---:B------:R-:W-:Y:S01]  /*8560*/  ISETP.GT.U32.AND P6, PT, R127.reuse, R167, PT ;  /* 0x000000a77f00720c */ /* 0x040fe20003fc4070 */
[--C-:B------:R-:W-:Y:S01]  /*8570*/  @!P4 IMAD.IADD R172, R172, 0x1, -R127.reuse ;  /* 0x00000001acacc824 */ /* 0x100fe200078e0a7f */
[C---:B------:R-:W-:Y:S01]  /*8580*/  ISETP.GT.U32.AND P4, PT, R127.reuse, R165, PT ;  /* 0x000000a57f00720c */ /* 0x040fe20003f84070 */
[--C-:B------:R-:W-:Y:S01]  /*8590*/  @!P3 IMAD.IADD R168, R168, 0x1, -R127.reuse ;  /* 0x00000001a8a8b824 */ /* 0x100fe200078e0a7f */
[----:B-1----:R-:W-:Y:S01]  /*85a0*/  IABS R247, R247 ;  /* 0x000000f700f77213 */ /* 0x002fe20000000000 */
[--C-:B------:R-:W-:Y:S01]  /*85b0*/  @!P5 IMAD.IADD R166, R166, 0x1, -R127.reuse ;  /* 0x00000001a6a6d824 */ /* 0x100fe200078e0a7f */
[----:B------:R-:W-:Y:S01]  /*85c0*/  ISETP.GT.U32.AND P3, PT, R127, R161, PT ;  /* 0x000000a17f00720c */ /* 0x000fe20003f64070 */
[----:B------:R-:W-:Y:S01]  /*85d0*/  @!P1 IMAD.IADD R163, R163, 0x1, -R127 ;  /* 0x00000001a3a39824 */ /* 0x000fe200078e0a7f */
[C---:B------:R-:W-:Y:S01]  /*85e0*/  ISETP.GT.U32.AND P5, PT, R127.reuse, R159, PT ;  /* 0x0000009f7f00720c */ /* 0x040fe20003fa4070 */
[----:B------:R-:W-:Y:S01]  /*85f0*/  IMAD.MOV.U32 R248, RZ, RZ, R247 ;  /* 0x000000fffff87224 */ /* 0x000fe200078e00f7 */
[C---:B------:R-:W-:Y:S01]  /*8600*/  ISETP.GT.U32.AND P1, PT, R127.reuse, R156, PT ;  /* 0x0000009c7f00720c */ /* 0x040fe20003f24070 */
[----:B------:R-:W-:Y:S01]  /*8610*/  @!P2 IMAD.IADD R162, R162, 0x1, -R127 ;  /* 0x00000001a2a2a824 */ /* 0x000fe200078e0a7f */
[----:B------:R-:W-:Y:S01]  /*8620*/  ISETP.GT.U32.AND P2, PT, R127, R155, PT ;  /* 0x0000009b7f00720c */ /* 0x000fe20003f44070 */
[----:B------:R-:W-:-:S04]  /*8630*/  IMAD.HI.U32 R247, R0, R248, RZ ;  /* 0x000000f800f77227 */ /* 0x000fc800078e00ff */
[----:B------:R-:W-:Y:S01]  /*8640*/  @!P0 IMAD.IADD R164, R164, 0x1, -R127 ;  /* 0x00000001a4a48824 */ /* 0x000fe200078e0a7f */
[----:B------:R-:W-:Y:S01]  /*8650*/  ISETP.GT.U32.AND P0, PT, R127, R157, PT ;  /* 0x0000009d7f00720c */ /* 0x000fe20003f04070 */
[----:B------:R-:W-:Y:S02]  /*8660*/  IMAD.MOV R247, RZ, RZ, -R247 ;  /* 0x000000fffff77224 */ /* 0x000fe400078e0af7 */
[--C-:B------:R-:W-:Y:S01]  /*8670*/  @!P6 IMAD.IADD R167, R167, 0x1, -R127.reuse ;  /* 0x00000001a7a7e824 */ /* 0x100fe200078e0a7f */
[----:B------:R-:W-:Y:S01]  /*8680*/  ISETP.GT.U32.AND P6, PT, R127, R160, PT ;  /* 0x000000a07f00720c */ /* 0x000fe20003fc4070 */
[----:B------:R-:W-:Y:S01]  /*8690*/  @!P4 IMAD.IADD R165, R165, 0x1, -R127 ;  /* 0x00000001a5a5c824 */ /* 0x000fe200078e0a7f */
[----:B------:R-:W-:Y:S01]  /*86a0*/  ISETP.GT.U32.AND P4, PT, R127, R158, PT ;  /* 0x0000009e7f00720c */ /* 0x000fe20003f84070 */
[----:B------:R-:W-:Y:S02]  /*86b0*/  IMAD R247, R126, R247, R248 ;  /* 0x000000f77ef77224 */ /* 0x000fe400078e02f8 */
[----:B------:R-:W-:-:S02]  /*86c0*/  VIADD R248, R60, 0x60 ;  /* 0x000000603cf87836 */ /* 0x000fc40000000000 */
[--C-:B------:R-:W-:Y:S01]  /*86d0*/  @!P3 IMAD.IADD R161, R161, 0x1, -R127.reuse ;  /* 0x00000001a1a1b824 */ /* 0x100fe200078e0a7f */
[----:B------:R-:W-:Y:S01]  /*86e0*/  ISETP.GT.U32.AND P3, PT, R127, R154, PT ;  /* 0x0000009a7f00720c */ /* 0x000fe20003f64070 */
[--C-:B------:R-:W-:Y:S01]  /*86f0*/  @!P5 IMAD.IADD R159, R159, 0x1, -R127.reuse ;  /* 0x000000019f9fd824 */ /* 0x100fe200078e0a7f */
[C---:B------:R-:W-:Y:S01]  /*8700*/  ISETP.GT.U32.AND P5, PT, R127.reuse, R165, PT ;  /* 0x000000a57f00720c */ /* 0x040fe20003fa4070 */
[--C-:B------:R-:W-:Y:S01]  /*8710*/  @!P1 IMAD.IADD R156, R156, 0x1, -R127.reuse ;  /* 0x000000019c9c9824 */ /* 0x100fe200078e0a7f */
[----:B------:R-:W-:Y:S01]  /*8720*/  ISETP.GT.U32.AND P1, PT, R127, R162, PT ;  /* 0x000000a27f00720c */ /* 0x000fe20003f24070 */
[--C-:B------:R-:W-:Y:S01]  /*8730*/  @!P2 IMAD.IADD R155, R155, 0x1, -R127.reuse ;  /* 0x000000019b9ba824 */ /* 0x100fe200078e0a7f */
[----:B------:R1:W-:Y:S01]  /*8740*/  STL [R1+0x2ed0], R248 ;  /* 0x002ed0f801007387 */ /* 0x0003e20000100800 */
[----:B------:R-:W-:Y:S01]  /*8750*/  ISETP.GT.U32.AND P2, PT, R127, R161, PT ;  /* 0x000000a17f00720c */ /* 0x000fe20003f44070 */
[--C-:B------:R-:W-:Y:S01]  /*8760*/  @!P0 IMAD.IADD R157, R157, 0x1, -R127.reuse ;  /* 0x000000019d9d8824 */ /* 0x100fe200078e0a7f */
[----:B------:R-:W-:Y:S01]  /*8770*/  ISETP.GT.U32.AND P0, PT, R127, R163, PT ;  /* 0x000000a37f00720c */ /* 0x000fe20003f04070 */
[----:B------:R-:W-:-:S02]  /*8780*/  @!P6 IMAD.IADD R160, R160, 0x1, -R127 ;  /* 0x00000001a0a0e824 */ /* 0x000fc400078e0a7f */
[----:B------:R-:W-:Y:S01]  /*8790*/  @!P4 IMAD.IADD R158, R158, 0x1, -R127 ;  /* 0x000000019e9ec824 */ /* 0x000fe200078e0a7f */
[----:B-1----:R-:W-:Y:S02]  /*87a0*/  IABS R248, R248 ;  /* 0x000000f800f87213 */ /* 0x002fe40000000000 */
[----:B------:R-:W-:-:S03]  /*87b0*/  ISETP.GT.U32.AND P4, PT, R127, R164, PT ;  /* 0x000000a47f00720c */ /* 0x000fc60003f84070 */
[----:B------:R-:W-:Y:S01]  /*87c0*/  IMAD.MOV.U32 R249, RZ, RZ, R248 ;  /* 0x000000fffff97224 */ /* 0x000fe200078e00f8 */
[C---:B------:R-:W-:Y:S01]  /*87d0*/  ISETP.GT.U32.AND P6, PT, R127.reuse, R166, PT ;  /* 0x000000a67f00720c */ /* 0x040fe20003fc4070 */
[--C-:B------:R-:W-:Y:S01]  /*87e0*/  @!P3 IMAD.IADD R154, R154, 0x1, -R127.reuse ;  /* 0x000000019a9ab824 */ /* 0x100fe200078e0a7f */
[----:B------:R-:W-:Y:S01]  /*87f0*/  ISETP.GT.U32.AND P3, PT, R127, R160, PT ;  /* 0x000000a07f00720c */ /* 0x000fe20003f64070 */
[----:B------:R-:W-:Y:S01]  /*8800*/  @!P5 IMAD.IADD R165, R165, 0x1, -R127 ;  /* 0x00000001a5a5d824 */ /* 0x000fe200078e0a7f */
[----:B------:R-:W-:Y:S01]  /*8810*/  ISETP.GT.U32.AND P5, PT, R127, R159, PT ;  /* 0x0000009f7f00720c */ /* 0x000fe20003fa4070 */
[----:B------:R-:W-:-:S04]  /*8820*/  IMAD.HI.U32 R248, R0, R249, RZ ;  /* 0x000000f900f87227 */ /* 0x000fc800078e00ff */
[--C-:B------:R-:W-:Y:S01]  /*8830*/  @!P1 IMAD.IADD R162, R162, 0x1, -R127.reuse ;  /* 0x00000001a2a29824 */ /* 0x100fe200078e0a7f */
[----:B------:R-:W-:Y:S01]  /*8840*/  ISETP.GT.U32.AND P1, PT, R127, R156, PT ;  /* 0x0000009c7f00720c */ /* 0x000fe20003f24070 */
[--C-:B------:R-:W-:Y:S01]  /*8850*/  @!P2 IMAD.IADD R161, R161, 0x1, -R127.reuse ;  /* 0x00000001a1a1a824 */ /* 0x100fe200078e0a7f */
[----:B------:R-:W-:Y:S01]  /*8860*/  ISETP.GT.U32.AND P2, PT, R127, R155, PT ;  /* 0x0000009b7f00720c */ /* 0x000fe20003f44070 */
[----:B------:R-:W-:Y:S02]  /*8870*/  IMAD.MOV R248, RZ, RZ, -R248 ;  /* 0x000000fffff87224 */ /* 0x000fe400078e0af8 */
[----:B------:R-:W-:Y:S01]  /*8880*/  @!P0 IMAD.IADD R163, R163, 0x1, -R127 ;  /* 0x00000001a3a38824 */ /* 0x000fe200078e0a7f */
[C---:B------:R-:W-:Y:S01]  /*8890*/  ISETP.GT.U32.AND P0, PT, R127.reuse, R157, PT ;  /* 0x0000009d7f00720c */ /* 0x040fe20003f04070 */
[----:B------:R-:W-:Y:S02]  /*88a0*/  IMAD R248, R126, R248, R249 ;  /* 0x000000f87ef87224 */ /* 0x000fe400078e02f9 */
[----:B------:R-:W-:Y:S01]  /*88b0*/  @!P4 IMAD.IADD R164, R164, 0x1, -R127 ;  /* 0x00000001a4a4c824 */ /* 0x000fe200078e0a7f */
[----:B------:R-:W-:Y:S01]  /*88c0*/  ISETP.GT.U32.AND P4, PT, R127, R158, PT ;  /* 0x0000009e7f00720c */ /* 0x000fe20003f84070 */
[----:B------:R-:W-:-:S02]  /*88d0*/  VIADD R249, R60, 0x80 ;  /* 0x000000803cf97836 */ /* 0x000fc40000000000 */
[--C-:B------:R-:W-:Y:S01]  /*88e0*/  @!P6 IMAD.IADD R166, R166, 0x1, -R127.reuse ;  /* 0x00000001a6a6e824 */ /* 0x100fe200078e0a7f */
[C---:B------:R-:W-:Y:S01]  /*88f0*/  ISETP.GT.U32.AND P6, PT, R127.reuse, R154, PT ;  /* 0x0000009a7f00720c */ /* 0x040fe20003fc4070 */
[--C-:B------:R-:W-:Y:S01]  /*8900*/  @!P3 IMAD.IADD R160, R160, 0x1, -R127.reuse ;  /* 0x00000001a0a0b824 */ /* 0x100fe200078e0a7f */
[----:B------:R-:W-:Y:S01]  /*8910*/  ISETP.GT.U32.AND P3, PT, R127, R153, PT ;  /* 0x000000997f00720c */ /* 0x000fe20003f64070 */
[--C-:B------:R-:W-:Y:S01]  /*8920*/  @!P5 IMAD.IADD R159, R159, 0x1, -R127.reuse ;  /* 0x000000019f9fd824 */ /* 0x100fe200078e0a7f */
[----:B------:R1:W-:Y:S01]  /*8930*/  STL [R1+0x2ee0], R249 ;  /* 0x002ee0f901007387 */ /* 0x0003e20000100800 */
[C---:B------:R-:W-:Y:S01]  /*8940*/  ISETP.GT.U32.AND P5, PT, R127.reuse, R152, PT ;  /* 0x000000987f00720c */ /* 0x040fe20003fa4070 */
[--C-:B------:R-:W-:Y:S01]  /*8950*/  @!P1 IMAD.IADD R156, R156, 0x1, -R127.reuse ;  /* 0x000000019c9c9824 */ /* 0x100fe200078e0a7f */
[----:B------:R-:W-:Y:S01]  /*8960*/  ISETP.GT.U32.AND P1, PT, R127, R149, PT ;  /* 0x000000957f00720c */ /* 0x000fe20003f24070 */
[----:B------:R-:W-:Y:S01]  /*8970*/  @!P2 IMAD.IADD R155, R155, 0x1, -R127 ;  /* 0x000000019b9ba824 */ /* 0x000fe200078e0a7f */
[----:B------:R-:W-:-:S02]  /*8980*/  ISETP.GT.U32.AND P2, PT, R127, R148, PT ;  /* 0x000000947f00720c */ /* 0x000fc40003f44070 */
[----:B-1----:R-:W-:Y:S01]  /*8990*/  IABS R249, R249 ;  /* 0x000000f900f97213 */ /* 0x002fe20000000000 */
[----:B------:R-:W-:Y:S01]  /*89a0*/  @!P0 IMAD.IADD R157, R157, 0x1, -R127 ;  /* 0x000000019d9d8824 */ /* 0x000fe200078e0a7f */
[----:B------:R-:W-:-:S03]  /*89b0*/  ISETP.GT.U32.AND P0, PT, R127, R150, PT ;  /* 0x000000967f00720c */ /* 0x000fc60003f04070 */
[----:B------:R-:W-:Y:S02]  /*89c0*/  IMAD.MOV.U32 R250, RZ, RZ, R249 ;  /* 0x000000fffffa7224 */ /* 0x000fe400078e00f9 */
[----:B------:R-:W-:Y:S01]  /*89d0*/  @!P4 IMAD.IADD R158, R158, 0x1, -R127 ;  /* 0x000000019e9ec824 */ /* 0x000fe200078e0a7f */
[----:B------:R-:W-:Y:S01]  /*89e0*/  ISETP.GT.U32.AND P4, PT, R127, R151, PT ;  /* 0x000000977f00720c */ /* 0x000fe20003f84070 */
[----:B------:R-:W-:-:S04]  /*89f0*/  IMAD.HI.U32 R249, R0, R250, RZ ;  /* 0x000000fa00f97227 */ /* 0x000fc800078e00ff */
[--C-:B------:R-:W-:Y:S01]  /*8a00*/  @!P6 IMAD.IADD R154, R154, 0x1, -R127.reuse ;  /* 0x000000019a9ae824 */ /* 0x100fe200078e0a7f */
[----:B------:R-:W-:Y:S01]  /*8a10*/  ISETP.GT.U32.AND P6, PT, R127, R147, PT ;  /* 0x000000937f00720c */ /* 0x000fe20003fc4070 */
[--C-:B------:R-:W-:Y:S01]  /*8a20*/  @!P3 IMAD.IADD R153, R153, 0x1, -R127.reuse ;  /* 0x000000019999b824 */ /* 0x100fe200078e0a7f */
[C---:B------:R-:W-:Y:S01]  /*8a30*/  ISETP.GT.U32.AND P3, PT, R127.reuse, R146, PT ;  /* 0x000000927f00720c */ /* 0x040fe20003f64070 */
[----:B------:R-:W-:Y:S01]  /*8a40*/  @!P5 IMAD.IADD R152, R152, 0x1, -R127 ;  /* 0x000000019898d824 */ /* 0x000fe200078e0a7f */
[----:B------:R-:W-:Y:S01]  /*8a50*/  ISETP.GT.U32.AND P5, PT, R127, R145, PT ;  /* 0x000000917f00720c */ /* 0x000fe20003fa4070 */
[----:B------:R-:W-:Y:S02]  /*8a60*/  IMAD.MOV R249, RZ, RZ, -R249 ;  /* 0x000000fffff97224 */ /* 0x000fe400078e0af9 */
        /* <DEDUP_REMOVED lines=9> */
[----:B------:R-:W-:Y:S01]  /*8b00*/  ISETP.GT.U32.AND P4, PT, R127, R144, PT ;  /* 0x000000907f00720c */ /* 0x000fe20003f84070 */
[----:B------:R1:W-:Y:S01]  /*8b10*/  STL [R1+0x2edc], R249 ;  /* 0x002edcf901007387 */ /* 0x0003e20000100800 */
[--C-:B------:R-:W-:Y:S02]  /*8b20*/  @!P6 IMAD.IADD R147, R147, 0x1, -R127.reuse ;  /* 0x000000019393e824 */ /* 0x100fe400078e0a7f */
[--C-:B------:R-:W-:Y:S01]  /*8b30*/  @!P3 IMAD.IADD R146, R146, 0x1, -R127.reuse ;  /* 0x000000019292b824 */ /* 0x100fe200078e0a7f */
[----:B------:R-:W-:Y:S01]  /*8b40*/  ISETP.GT.U32.AND P3, PT, R127, R152, PT ;  /* 0x000000987f00720c */ /* 0x000fe20003f64070 */
[----:B------:R-:W-:Y:S01]  /*8b50*/  @!P5 IMAD.IADD R145, R145, 0x1, -R127 ;  /* 0x000000019191d824 */ /* 0x000fe200078e0a7f */
[----:B------:R-:W-:-:S02]  /*8b60*/  ISETP.GT.U32.AND P5, PT, R127, R151, PT ;  /* 0x000000977f00720c */ /* 0x000fc40003fa4070 */
[----:B-1----:R-:W-:Y:S01]  /*8b70*/  IABS R249, R249 ;  /* 0x000000f900f97213 */ /* 0x002fe20000000000 */
[--C-:B------:R-:W-:Y:S01]  /*8b80*/  @!P1 IMAD.IADD R142, R142, 0x1, -R127.reuse ;  /* 0x000000018e8e9824 */ /* 0x100fe200078e0a7f */
[----:B------:R-:W-:Y:S01]  /*8b90*/  ISETP.GT.U32.AND P1, PT, R127, R148, PT ;  /* 0x000000947f00720c */ /* 0x000fe20003f24070 */
[----:B------:R-:W-:Y:S02]  /*8ba0*/  @!P2 IMAD.IADD R141, R141, 0x1, -R127 ;  /* 0x000000018d8da824 */ /* 0x000fe400078e0a7f */
[----:B------:R-:W-:Y:S01]  /*8bb0*/  IMAD.MOV.U32 R251, RZ, RZ, R249 ;  /* 0x000000fffffb7224 */ /* 0x000fe200078e00f9 */
[----:B------:R-:W-:Y:S01]  /*8bc0*/  ISETP.GT.U32.AND P2, PT, R127, R147, PT ;  /* 0x000000937f00720c */ /* 0x000fe20003f44070 */
[----:B------:R-:W-:Y:S02]  /*8bd0*/  @!P0 IMAD.IADD R143, R143, 0x1, -R127 ;  /* 0x000000018f8f8824 */ /* 0x000fe400078e0a7f */
[----:B------:R-:W-:Y:S01]  /*8be0*/  IMAD.HI.U32 R249, R0, R251, RZ ;  /* 0x000000fb00f97227 */ /* 0x000fe200078e00ff */
[----:B------:R-:W-:-:S03]  /*8bf0*/  ISETP.GT.U32.AND P0, PT, R127, R149, PT ;  /* 0x000000957f00720c */ /* 0x000fc60003f04070 */
[----:B------:R-:W-:Y:S01]  /*8c00*/  @!P4 IMAD.IADD R144, R144, 0x1, -R127 ;  /* 0x000000019090c824 */ /* 0x000fe200078e0a7f */
[C---:B------:R-:W-:Y:S01]  /*8c10*/  ISETP.GT.U32.AND P4, PT, R127.reuse, R150, PT ;  /* 0x000000967f00720c */ /* 0x040fe20003f84070 */
[----:B------:R-:W-:Y:S01]  /*8c20*/  IMAD.MOV R249, RZ, RZ, -R249 ;  /* 0x000000fffff97224 */ /* 0x000fe200078e0af9 */
[C---:B------:R-:W-:Y:S01]  /*8c30*/  ISETP.GT.U32.AND P6, PT, R127.reuse, R153, PT ;  /* 0x000000997f00720c */ /* 0x040fe20003fc4070 */
[--C-:B------:R-:W-:Y:S01]  /*8c40*/  @!P3 IMAD.IADD R152, R152, 0x1, -R127.reuse ;  /* 0x000000019898b824 */ /* 0x100fe200078e0a7f */
[----:B------:R-:W-:Y:S01]  /*8c50*/  ISETP.GT.U32.AND P3, PT, R127, R146, PT ;  /* 0x000000927f00720c */ /* 0x000fe20003f64070 */
[----:B------:R-:W-:Y:S01]  /*8c60*/  @!P5 IMAD.IADD R151, R151, 0x1, -R127 ;  /* 0x000000019797d824 */ /* 0x000fe200078e0a7f */
[C---:B------:R-:W-:Y:S01]  /*8c70*/  ISETP.GT.U32.AND P5, PT, R127.reuse, R145, PT ;  /* 0x000000917f00720c */ /* 0x040fe20003fa4070 */
[----:B------:R-:W-:Y:S02]  /*8c80*/  IMAD R252, R126, R249, R251 ;  /* 0x000000f97efc7224 */ /* 0x000fe400078e02fb */
[----:B------:R-:W-:Y:S01]  /*8c90*/  @!P1 IMAD.IADD R148, R148, 0x1, -R127 ;  /* 0x0000000194949824 */ /* 0x000fe200078e0a7f */
[----:B------:R-:W-:Y:S01]  /*8ca0*/  ISETP.GT.U32.AND P1, PT, R127, R142, PT ;  /* 0x0000008e7f00720c */ /* 0x000fe20003f24070 */
[----:B------:R-:W-:-:S02]  /*8cb0*/  VIADD R249, R60, 0xc0 ;  /* 0x000000c03cf97836 */ /* 0x000fc40000000000 */
[--C-:B------:R-:W-:Y:S01]  /*8cc0*/  @!P2 IMAD.IADD R147, R147, 0x1, -R127.reuse ;  /* 0x000000019393a824 */ /* 0x100fe200078e0a7f */
[----:B------:R-:W-:Y:S01]  /*8cd0*/  ISETP.GT.U32.AND P2, PT, R127, R140, PT ;  /* 0x0000008c7f00720c */ /* 0x000fe20003f44070 */
[--C-:B------:R-:W-:Y:S01]  /*8ce0*/  @!P0 IMAD.IADD R149, R149, 0x1, -R127.reuse ;  /* 0x0000000195958824 */ /* 0x100fe200078e0a7f */
[----:B------:R1:W-:Y:S01]  /*8cf0*/  STL [R1+0x2ed8], R249 ;  /* 0x002ed8f901007387 */ /* 0x0003e20000100800 */
[C---:B------:R-:W-:Y:S01]  /*8d00*/  ISETP.GT.U32.AND P0, PT, R127.reuse, R143, PT ;  /* 0x0000008f7f00720c */ /* 0x040fe20003f04070 */
[--C-:B------:R-:W-:Y:S01]  /*8d10*/  @!P4 IMAD.IADD R150, R150, 0x1, -R127.reuse ;  /* 0x000000019696c824 */ /* 0x100fe200078e0a7f */
[----:B------:R-:W-:Y:S01]  /*8d20*/  ISETP.GT.U32.AND P4, PT, R127, R144, PT ;  /* 0x000000907f00720c */ /* 0x000fe20003f84070 */
[--C-:B------:R-:W-:Y:S01]  /*8d30*/  @!P6 IMAD.IADD R153, R153, 0x1, -R127.reuse ;  /* 0x000000019999e824 */ /* 0x100fe200078e0a7f */
[C---:B------:R-:W-:Y:S02]  /*8d40*/  ISETP.GT.U32.AND P6, PT, R127.reuse, R141, PT ;  /* 0x0000008d7f00720c */ /* 0x040fe40003fc4070 */
[----:B-1----:R-:W-:Y:S01]  /*8d50*/  IABS R249, R249 ;  /* 0x000000f900f97213 */ /* 0x002fe20000000000 */
[--C-:B------:R-:W-:Y:S01]  /*8d60*/  @!P3 IMAD.IADD R146, R146, 0x1, -R127.reuse ;  /* 0x000000019292b824 */ /* 0x100fe200078e0a7f */
[----:B------:R-:W-:Y:S01]  /*8d70*/  ISETP.GT.U32.AND P3, PT, R127, R139, PT ;  /* 0x0000008b7f00720c */ /* 0x000fe20003f64070 */
[----:B------:R-:W-:-:S02]  /*8d80*/  @!P5 IMAD.IADD R145, R145, 0x1, -R127 ;  /* 0x000000019191d824 */ /* 0x000fc400078e0a7f */
        /* <DEDUP_REMOVED lines=9> */
[C---:B------:R-:W-:Y:S01]  /*8e20*/  ISETP.GT.U32.AND P0, PT, R127.reuse, R136, PT ;  /* 0x000000887f00720c */ /* 0x040fe20003f04070 */
[----:B------:R-:W-:Y:S01]  /*8e30*/  @!P4 IMAD.IADD R144, R144, 0x1, -R127 ;  /* 0x000000019090c824 */ /* 0x000fe200078e0a7f */
[----:B------:R-:W-:Y:S01]  /*8e40*/  ISETP.GT.U32.AND P4, PT, R127, R137, PT ;  /* 0x000000897f00720c */ /* 0x000fe20003f84070 */
[----:B------:R-:W-:Y:S02]  /*8e50*/  IMAD R251, R126, R249, R251 ;  /* 0x000000f97efb7224 */ /* 0x000fe400078e02fb */
[----:B------:R-:W-:Y:S01]  /*8e60*/  @!P6 IMAD.IADD R141, R141, 0x1, -R127 ;  /* 0x000000018d8de824 */ /* 0x000fe200078e0a7f */
[----:B------:R-:W-:Y:S01]  /*8e70*/  ISETP.GT.U32.AND P6, PT, R127, R134, PT ;  /* 0x000000867f00720c */ /* 0x000fe20003fc4070 */
[----:B------:R-:W-:-:S02]  /*8e80*/  VIADD R249, R60, 0xe0 ;  /* 0x000000e03cf97836 */ /* 0x000fc40000000000 */
[----:B------:R-:W2:Y:S01]  /*8e90*/  LDL.LU R60, [R1+0x4424] ;  /* 0x00442400013c7983 */ /* 0x000ea20000300800 */
        /* <DEDUP_REMOVED lines=139> */
[----:B------:R-:W-:Y:S01]  /*9750*/  @!P2 IMAD.IADD R103, R103, 0x1, -R127 ;  /* 0x000000016767a824 */ /* 0x000fe200078e0a7f */
[----:B------:R-:W-:-:S02]  /*9760*/  ISETP.GT.U32.AND P1, PT, R127, R97, PT ;  /* 0x000000617f00720c */ /* 0x000fc40003f24070 */
        /* <DEDUP_REMOVED lines=152> */
[----:B--2---:R-:W-:Y:S01]  /*a0f0*/  ISETP.GT.U32.AND P2, PT, R127, R60, PT ;  /* 0x0000003c7f00720c */ /* 0x004fe20003f44070 */
        /* <DEDUP_REMOVED lines=11> */
[----:B------:R-:W-:Y:S01]  /*a1b0*/  @!P2 IMAD.IADD R60, R60, 0x1, -R127 ;  /* 0x000000013c3ca824 */ /* 0x000fe200078e0a7f */
[----:B------:R-:W-:-:S02]  /*a1c0*/  ISETP.GT.U32.AND P1, PT, R127, R55, PT ;  /* 0x000000377f00720c */ /* 0x000fc40003f24070 */
        /* <DEDUP_REMOVED lines=165> */
[----:B------:R-:W-:-:S02]  /*ac20*/  @!P0 IMAD.IADD R20, R20, 0x1, -R127 ;  /* 0x0000000114148824 */ /* 0x000fc400078e0a7f */
[--C-:B------:R-:W-:Y:S02]  /*ac30*/  @!P4 IMAD.IADD R16, R16, 0x1, -R127.reuse ;  /* 0x000000011010c824 */ /* 0x100fe400078e0a7f */
        /* <DEDUP_REMOVED lines=8> */
[----:B------:R-:W-:-:S06]  /*acc0*/  @!P6 IMAD.IADD R15, R15, 0x1, -R127 ;  /* 0x000000010f0fe824 */ /* 0x000fcc00078e0a7f */
[--C-:B------:R-:W-:Y:S01]  /*acd0*/  @!P4 IMAD.IADD R20, R20, 0x1, -R127.reuse ;  /* 0x000000011414c824 */ /* 0x100fe200078e0a7f */
[C---:B------:R-:W-:Y:S01]  /*ace0*/  ISETP.GT.U32.AND P4, PT, R127.reuse, R15, PT ;  /* 0x0000000f7f00720c */ /* 0x040fe20003f84070 */
[--C-:B------:R-:W-:Y:S01]  /*acf0*/  @!P5 IMAD.IADD R18, R18, 0x1, -R127.reuse ;  /* 0x000000011212d824 */ /* 0x100fe200078e0a7f */
[----:B------:R-:W-:Y:S01]  /*ad00*/  ISETP.GT.U32.AND P5, PT, R127, R14, PT ;  /* 0x0000000e7f00720c */ /* 0x000fe20003fa4070 */
[----:B------:R-:W-:Y:S01]  /*ad10*/  @!P1 IMAD.IADD R247, R247, 0x1, -R126 ;  /* 0x00000001f7f79824 */ /* 0x000fe200078e0a7e */
[----:B------:R-:W-:Y:S01]  /*ad20*/  ISETP.GT.U32.AND P1, PT, R127, R12, PT ;  /* 0x0000000c7f00720c */ /* 0x000fe20003f24070 */
[----:B------:R-:W-:Y:S01]  /*ad30*/  @!P2 IMAD.IADD R17, R17, 0x1, -R127 ;  /* 0x000000011111a824 */ /* 0x000fe200078e0a7f */
[----:B------:R-:W-:-:S07]  /*ad40*/  ISETP.GT.U32.AND P2, PT, R127, R10, PT ;  /* 0x0000000a7f00720c */ /* 0x000fce0003f44070 */
[--C-:B------:R-:W-:Y:S01]  /*ad50*/  @!P4 IMAD.IADD R15, R15, 0x1, -R127.reuse ;  /* 0x000000010f0fc824 */ /* 0x100fe200078e0a7f */
[C---:B------:R-:W-:Y:S01]  /*ad60*/  ISETP.GT.U32.AND P4, PT, R127.reuse, R8, PT ;  /* 0x000000087f00720c */ /* 0x040fe20003f84070 */
[--C-:B------:R-:W-:Y:S01]  /*ad70*/  @!P5 IMAD.IADD R14, R14, 0x1, -R127.reuse ;  /* 0x000000010e0ed824 */ /* 0x100fe200078e0a7f */
[C---:B------:R-:W-:Y:S01]  /*ad80*/  ISETP.GT.U32.AND P5, PT, R127.reuse, R7, PT ;  /* 0x000000077f00720c */ /* 0x040fe20003fa4070 */
[--C-:B------:R-:W-:Y:S01]  /*ad90*/  @!P1 IMAD.IADD R12, R12, 0x1, -R127.reuse ;  /* 0x000000010c0c9824 */ /* 0x100fe200078e0a7f */
[----:B------:R-:W-:Y:S01]  /*ada0*/  ISETP.GT.U32.AND P1, PT, R127, R5, PT ;  /* 0x000000057f00720c */ /* 0x000fe20003f24070 */
[----:B------:R-:W-:Y:S01]  /*adb0*/  @!P2 IMAD.IADD R10, R10, 0x1, -R127 ;  /* 0x000000010a0aa824 */ /* 0x000fe200078e0a7f */
[----:B------:R-:W-:-:S07]  /*adc0*/  ISETP.GT.U32.AND P2, PT, R126, R248, PT ;  /* 0x000000f87e00720c */ /* 0x000fce0003f44070 */
[--C-:B------:R-:W-:Y:S02]  /*add0*/  @!P4 IMAD.IADD R8, R8, 0x1, -R127.reuse ;  /* 0x000000010808c824 */ /* 0x100fe400078e0a7f */
[--C-:B------:R-:W-:Y:S02]  /*ade0*/  @!P5 IMAD.IADD R7, R7, 0x1, -R127.reuse ;  /* 0x000000010707d824 */ /* 0x100fe400078e0a7f */
[--C-:B------:R-:W-:Y:S01]  /*adf0*/  @!P1 IMAD.IADD R5, R5, 0x1, -R127.reuse ;  /* 0x0000000105059824 */ /* 0x100fe200078e0a7f */
[C---:B------:R-:W-:Y:S01]  /*ae00*/  ISETP.GT.U32.AND P1, PT, R127.reuse, R8, PT ;  /* 0x000000087f00720c */ /* 0x040fe20003f24070 */
[----:B------:R-:W-:Y:S01]  /*ae10*/  @!P2 IMAD.IADD R248, R248, 0x1, -R126 ;  /* 0x00000001f8f8a824 */ /* 0x000fe200078e0a7e */
[----:B------:R-:W-:Y:S01]  /*ae20*/  ISETP.GT.U32.AND P2, PT, R127, R7, PT ;  /* 0x000000077f00720c */ /* 0x000fe20003f44070 */
[----:B------:R-:W-:Y:S10]  /*ae30*/  STL [R1+0x2ed4], R249 ;  /* 0x002ed4f901007387 */ /* 0x000ff40000100800 */
[----:B------:R-:W-:-:S02]  /*ae40*/  @!P1 IMAD.IADD R8, R8, 0x1, -R127 ;  /* 0x0000000108089824 */ /* 0x000fc400078e0a7f */
[----:B------:R-:W-:-:S03]  /*ae50*/  @!P2 IMAD.IADD R7, R7, 0x1, -R127 ;  /* 0x000000010707a824 */ /* 0x000fc600078e0a7f */
[----:B------:R1:W-:Y:S04]  /*ae60*/  STL [R1+0x4404], R8 ;  /* 0x0044040801007387 */ /* 0x0003e80000100800 */
[----:B-1----:R-:W2:Y:S04]  /*ae70*/  LDL R8, [R1+0x420c] ;  /* 0x00420c0001087983 */ /* 0x002ea80000100800 */
[----:B------:R1:W-:Y:S04]  /*ae80*/  STL [R1+0x4400], R7 ;  /* 0x0044000701007387 */ /* 0x0003e80000100800 */
[----:B-1----:R-:W3:Y:S01]  /*ae90*/  LDL R7, [R1+0x34] ;  /* 0x0000340001077983 */ /* 0x002ee20000100800 */
[----:B------:R-:W-:-:S02]  /*aea0*/  ISETP.GT.U32.AND P0, PT, R127, R13, PT ;  /* 0x0000000d7f00720c */ /* 0x000fc40003f04070 */
[C---:B------:R-:W-:Y:S02]  /*aeb0*/  ISETP.GT.U32.AND P3, PT, R127.reuse, R21, PT ;  /* 0x000000157f00720c */ /* 0x040fe40003f64070 */
[----:B------:R-:W-:-:S09]  /*aec0*/  ISETP.GT.U32.AND P6, PT, R127, R19, PT ;  /* 0x000000137f00720c */ /* 0x000fd20003fc4070 */
[--C-:B------:R-:W-:Y:S01]  /*aed0*/  @!P0 IMAD.IADD R13, R13, 0x1, -R127.reuse ;  /* 0x000000010d0d8824 */ /* 0x100fe200078e0a7f */
[----:B------:R-:W-:Y:S01]  /*aee0*/  ISETP.GT.U32.AND P0, PT, R126, R246, PT ;  /* 0x000000f67e00720c */ /* 0x000fe20003f04070 */
[--C-:B------:R-:W-:Y:S01]  /*aef0*/  @!P3 IMAD.IADD R21, R21, 0x1, -R127.reuse ;  /* 0x000000011515b824 */ /* 0x100fe200078e0a7f */
[----:B------:R-:W-:Y:S02]  /*af00*/  ISETP.GT.U32.AND P3, PT, R127, R16, PT ;  /* 0x000000107f00720c */ /* 0x000fe40003f64070 */
[----:B------:R-:W-:Y:S01]  /*af10*/  IABS R249, R249 ;  /* 0x000000f900f97213 */ /* 0x000fe20000000000 */
[----:B------:R-:W-:Y:S01]  /*af20*/  @!P6 IMAD.IADD R19, R19, 0x1, -R127 ;  /* 0x000000011313e824 */ /* 0x000fe200078e0a7f */
[----:B------:R-:W-:-:S07]  /*af30*/  ISETP.GT.U32.AND P6, PT, R127, R11, PT ;  /* 0x0000000b7f00720c */ /* 0x000fce0003fc4070 */
[----:B------:R-:W-:Y:S01]  /*af40*/  @!P0 IMAD.IADD R246, R246, 0x1, -R126 ;  /* 0x00000001f6f68824 */ /* 0x000fe200078e0a7e */
[----:B------:R-:W-:Y:S01]  /*af50*/  ISETP.GT.U32.AND P0, PT, R127, R13, PT ;  /* 0x0000000d7f00720c */ /* 0x000fe20003f04070 */
[----:B------:R-:W-:-:S04]  /*af60*/  IMAD.HI.U32 R0, R0, R249, RZ ;  /* 0x000000f900007227 */ /* 0x000fc800078e00ff */
[----:B------:R-:W-:Y:S01]  /*af70*/  @!P3 IMAD.IADD R16, R16, 0x1, -R127 ;  /* 0x000000011010b824 */ /* 0x000fe200078e0a7f */
[----:B------:R-:W-:Y:S01]  /*af80*/  ISETP.GT.U32.AND P3, PT, R127, R9, PT ;  /* 0x000000097f00720c */ /* 0x000fe20003f64070 */
[----:B------:R-:W-:-:S06]  /*af90*/  IMAD.MOV R0, RZ, RZ, -R0 ;  /* 0x000000ffff007224 */ /* 0x000fcc00078e0a00 */
[----:B------:R-:W-:Y:S01]  /*afa0*/  @!P0 IMAD.IADD R13, R13, 0x1, -R127 ;  /* 0x000000010d0d8824 */ /* 0x000fe200078e0a7f */
[----:B------:R-:W-:Y:S01]  /*afb0*/  ISETP.GT.U32.AND P0, PT, R127, R6, PT ;  /* 0x000000067f00720c */ /* 0x000fe20003f04070 */
[C---:B------:R-:W-:Y:S02]  /*afc0*/  IMAD R0, R126.reuse, R0, R249 ;  /* 0x000000007e007224 */ /* 0x040fe400078e02f9 */
[----:B------:R-:W1:Y:S01]  /*afd0*/  S2R R249, SR_TID.X ;  /* 0x0000000000f97919 */ /* 0x000e620000002100 */
[--C-:B------:R-:W-:Y:S01]  /*afe0*/  @!P6 IMAD.IADD R11, R11, 0x1, -R127.reuse ;  /* 0x000000010b0be824 */ /* 0x100fe200078e0a7f */
[----:B------:R-:W-:Y:S01]  /*aff0*/  ISETP.GT.U32.AND P6, PT, R127, R4, PT ;  /* 0x000000047f00720c */ /* 0x000fe20003fc4070 */
[----:B------:R-:W-:Y:S01]  /*b000*/  @!P3 IMAD.IADD R9, R9, 0x1, -R127 ;  /* 0x000000010909b824 */ /* 0x000fe200078e0a7f */
[----:B------:R-:W-:Y:S02]  /*b010*/  ISETP.GT.U32.AND P4, PT, R126, R252, PT ;  /* 0x000000fc7e00720c */ /* 0x000fe40003f84070 */
[----:B------:R-:W-:-:S04]  /*b020*/  ISETP.GT.U32.AND P5, PT, R127, R10, PT ;  /* 0x0000000a7f00720c */ /* 0x000fc80003fa4070 */
[--C-:B------:R-:W-:Y:S01]  /*b030*/  @!P0 IMAD.IADD R6, R6, 0x1, -R127.reuse ;  /* 0x0000000106068824 */ /* 0x100fe200078e0a7f */
[C---:B------:R-:W-:Y:S02]  /*b040*/  ISETP.GT.U32.AND P0, PT, R127.reuse, R9, PT ;  /* 0x000000097f00720c */ /* 0x040fe40003f04070 */
[----:B------:R-:W-:Y:S02]  /*b050*/  ISETP.GT.U32.AND P3, PT, R126, R250, PT ;  /* 0x000000fa7e00720c */ /* 0x000fe40003f64070 */
[--C-:B------:R-:W-:Y:S02]  /*b060*/  @!P6 IMAD.IADD R4, R4, 0x1, -R127.reuse ;  /* 0x000000010404e824 */ /* 0x100fe400078e0a7f */
[----:B------:R-:W-:Y:S01]  /*b070*/  @!P4 IMAD.IADD R252, R252, 0x1, -R126 ;  /* 0x00000001fcfcc824 */ /* 0x000fe200078e0a7e */
[C---:B------:R-:W-:Y:S01]  /*b080*/  ISETP.GT.U32.AND P4, PT, R127.reuse, R5, PT ;  /* 0x000000057f00720c */ /* 0x040fe20003f84070 */
[----:B------:R-:W-:Y:S01]  /*b090*/  @!P5 IMAD.IADD R10, R10, 0x1, -R127 ;  /* 0x000000010a0ad824 */ /* 0x000fe200078e0a7f */
[C---:B------:R-:W-:Y:S01]  /*b0a0*/  ISETP.GT.U32.AND P6, PT, R127.reuse, R4, PT ;  /* 0x000000047f00720c */ /* 0x040fe20003fc4070 */
[----:B------:R-:W-:Y:S01]  /*b0b0*/  UIADD3 UR8, UR8, 0x1f, URZ ;  /* 0x0000001f08087890 */ /* 0x000fe2000fffe03f */
[----:B------:R-:W-:-:S02]  /*b0c0*/  ISETP.GT.U32.AND P5, PT, R127, R3, PT ;  /* 0x000000037f00720c */ /* 0x000fc40003fa4070 */
[--C-:B------:R-:W-:Y:S01]  /*b0d0*/  @!P0 IMAD.IADD R9, R9, 0x1, -R127.reuse ;  /* 0x0000000109098824 */ /* 0x100fe200078e0a7f */
[C---:B------:R-:W-:Y:S01]  /*b0e0*/  ISETP.GT.U32.AND P0, PT, R127.reuse, R2, PT ;  /* 0x000000027f00720c */ /* 0x040fe20003f04070 */
[----:B------:R-:W-:Y:S01]  /*b0f0*/  UISETP.GT.AND UP0, UPT, UR8, 0x1f, UPT ;  /* 0x0000001f0800788c */ /* 0x000fe2000bf04270 */
[----:B------:R-:W-:Y:S01]  /*b100*/  @!P3 IMAD.IADD R250, R250, 0x1, -R126 ;  /* 0x00000001fafab824 */ /* 0x000fe200078e0a7e */
[----:B------:R-:W-:Y:S02]  /*b110*/  ISETP.GT.U32.AND P3, PT, R127, R6, PT ;  /* 0x000000067f00720c */ /* 0x000fe40003f64070 */
[----:B------:R-:W-:Y:S01]  /*b120*/  USEL UR4, URZ, 0x4, !UP0 ;  /* 0x000000043f047887 */ /* 0x000fe2000c000000 */
[--C-:B------:R-:W-:Y:S01]  /*b130*/  @!P4 IMAD.IADD R5, R5, 0x1, -R127.reuse ;  /* 0x000000010505c824 */ /* 0x100fe200078e0a7f */
[----:B-1----:R-:W-:Y:S01]  /*b140*/  LOP3.LUT R249, R249, 0x1f, RZ, 0xc0, !PT ;  /* 0x0000001ff9f97812 */ /* 0x002fe200078ec0ff */
[--C-:B------:R-:W-:Y:S01]  /*b150*/  @!P6 IMAD.IADD R4, R4, 0x1, -R127.reuse ;  /* 0x000000010404e824 */ /* 0x100fe200078e0a7f */
[C---:B------:R-:W-:Y:S01]  /*b160*/  ISETP.GT.U32.AND P6, PT, R126.reuse, R246, PT ;  /* 0x000000f67e00720c */ /* 0x040fe20003fc4070 */
[--C-:B------:R-:W-:Y:S01]  /*b170*/  @!P5 IMAD.IADD R3, R3, 0x1, -R127.reuse ;  /* 0x000000010303d824 */ /* 0x100fe200078e0a7f */
[----:B------:R-:W-:Y:S01]  /*b180*/  ISETP.GE.AND P1, PT, R249, UR5, PT ;  /* 0x00000005f9007c0c */ /* 0x000fe2000bf26270 */
[----:B------:R-:W-:Y:S01]  /*b190*/  IMAD.U32 R249, RZ, RZ, UR4 ;  /* 0x00000004fff97e24 */ /* 0x000fe2000f8e00ff */
[----:B------:R-:W-:Y:S01]  /*b1a0*/  ISETP.GT.U32.AND P5, PT, R126, R247, PT ;  /* 0x000000f77e00720c */ /* 0x000fe20003fa4070 */
[--C-:B------:R-:W-:Y:S01]  /*b1b0*/  @!P0 IMAD.IADD R2, R2, 0x1, -R127.reuse ;  /* 0x0000000102028824 */ /* 0x100fe200078e0a7f */
[----:B------:R-:W-:Y:S01]  /*b1c0*/  ISETP.GT.U32.AND P0, PT, R126, R248, PT ;  /* 0x000000f87e00720c */ /* 0x000fe20003f04070 */
[----:B------:R-:W-:Y:S01]  /*b1d0*/  @!P3 IMAD.IADD R6, R6, 0x1, -R127 ;  /* 0x000000010606b824 */ /* 0x000fe200078e0a7f */
[----:B------:R-:W-:Y:S01]  /*b1e0*/  SEL R249, R249, RZ, !P1 ;  /* 0x000000fff9f97207 */ /* 0x000fe20004800000 */
[----:B------:R-:W-:Y:S01]  /*b1f0*/  ULDC.64 UR4, c[0x0][0x218] ;  /* 0x0000860000047ab9 */ /* 0x000fe20000000a00 */
[----:B------:R-:W-:-:S02]  /*b200*/  ISETP.GT.U32.AND P1, PT, R127, R3, PT ;  /* 0x000000037f00720c */ /* 0x000fc40003f24070 */
[----:B------:R-:W-:Y:S01]  /*b210*/  STL [R1+0x43fc], R6 ;  /* 0x0043fc0601007387 */ /* 0x000fe20000100800 */
[----:B------:R-:W-:-:S03]  /*b220*/  @!P6 IMAD.IADD R246, R246, 0x1, -R126 ;  /* 0x00000001f6f6e824 */ /* 0x000fc600078e0a7e */
[----:B------:R1:W-:Y:S01]  /*b230*/  STL [R1+0x43f8], R5 ;  /* 0x0043f80501007387 */ /* 0x0003e20000100800 */
[--C-:B------:R-:W-:Y:S02]  /*b240*/  @!P5 IMAD.IADD R247, R247, 0x1, -R126.reuse ;  /* 0x00000001f7f7d824 */ /* 0x100fe400078e0a7e */
[----:B------:R-:W-:Y:S01]  /*b250*/  @!P0 IMAD.IADD R248, R248, 0x1, -R126 ;  /* 0x00000001f8f88824 */ /* 0x000fe200078e0a7e */
[----:B-1----:R-:W4:Y:S04]  /*b260*/  LDL R5, [R1+0x4210] ;  /* 0x0042100001057983 */ /* 0x002f280000100800 */
[----:B------:R1:W-:Y:S04]  /*b270*/  STL [R1+0x43f4], R4 ;  /* 0x0043f40401007387 */ /* 0x0003e80000100800 */
[----:B------:R-:W5:Y:S01]  /*b280*/  LDL R6, [R1+0x4208] ;  /* 0x0042080001067983 */ /* 0x000f620000100800 */
[----:B------:R-:W-:-:S03]  /*b290*/  @!P1 IMAD.IADD R3, R3, 0x1, -R127 ;  /* 0x0000000103039824 */ /* 0x000fc600078e0a7f */
[----:B-1----:R-:W4:Y:S01]  /*b2a0*/  LDL R4, [R1+0x4308] ;  /* 0x0043080001047983 */ /* 0x002f220000100800 */
[----:B------:R-:W-:Y:S02]  /*b2b0*/  ISETP.NE.U32.AND P0, PT, R249, RZ, PT ;  /* 0x000000fff900720c */ /* 0x000fe40003f05070 */
[----:B---3--:R-:W-:-:S13]  /*b2c0*/  ISETP.GT.U32.AND P4, PT, R126, R7, PT ;  /* 0x000000077e00720c */ /* 0x008fda0003f84070 */
[----:B------:R-:W-:-:S05]  /*b2d0*/  @!P4 IMAD.IADD R7, R7, 0x1, -R126 ;  /* 0x000000010707c824 */ /* 0x000fca00078e0a7e */
[----:B------:R-:W-:Y:S04]  /*b2e0*/  @!P4 STL [R1+0x34], R7 ;  /* 0x000034070100c387 */ /* 0x000fe80000100800 */
[----:B------:R1:W-:Y:S04]  /*b2f0*/  STL [R1+0x14], R246 ;  /* 0x000014f601007387 */ /* 0x0003e80000100800 */
[----:B-1----:R-:W3:Y:S04]  /*b300*/  LDL.LU R246, [R1+0x4420] ;  /* 0x0044200001f67983 */ /* 0x002ee80000300800 */
[----:B------:R1:W-:Y:S04]  /*b310*/  STL [R1+0x10], R247 ;  /* 0x000010f701007387 */ /* 0x0003e80000100800 */
[----:B-1----:R-:W3:Y:S04]  /*b320*/  LDL.LU R247, [R1+0x441c] ;  /* 0x00441c0001f77983 */ /* 0x002ee80000300800 */
[----:B------:R1:W-:Y:S04]  /*b330*/  STL [R1+0xc], R248 ;  /* 0x00000cf801007387 */ /* 0x0003e80000100800 */
[----:B-1----:R-:W3:Y:S04]  /*b340*/  LDL.LU R248, [R1+0x4418] ;  /* 0x0044180001f87983 */ /* 0x002ee80000300800 */
[----:B------:R-:W3:Y:S04]  /*b350*/  LDL R7, [R1+0x4200] ;  /* 0x0042000001077983 */ /* 0x000ee80000100800 */
[----:B------:R-:W3:Y:S04]  /*b360*/  LDL.LU R249, [R1+0x4414] ;  /* 0x0044140001f97983 */ /* 0x000ee80000300800 */
[----:B------:R1:W-:Y:S04]  /*b370*/  STL [R1+0x43f0], R3 ;  /* 0x0043f00301007387 */ /* 0x0003e80000100800 */
[----:B-1----:R-:W2:Y:S01]  /*b380*/  LDL R3, [R1+0x2ec4] ;  /* 0x002ec40001037983 */ /* 0x002ea20000100800 */
[----:B------:R-:W-:-:S02]  /*b390*/  ISETP.GT.U32.AND P3, PT, R126, R0, PT ;  /* 0x000000007e00720c */ /* 0x000fc40003f64070 */
[----:B------:R-:W-:-:S11]  /*b3a0*/  ISETP.GT.U32.AND P4, PT, R126, R252, PT ;  /* 0x000000fc7e00720c */ /* 0x000fd60003f84070 */
[--C-:B------:R-:W-:Y:S01]  /*b3b0*/  @!P3 IMAD.IADD R0, R0, 0x1, -R126.reuse ;  /* 0x000000010000b824 */ /* 0x100fe200078e0a7e */
[----:B------:R-:W-:Y:S01]  /*b3c0*/  ISETP.GT.U32.AND P3, PT, R126, R250, PT ;  /* 0x000000fa7e00720c */ /* 0x000fe20003f64070 */
[----:B------:R-:W-:-:S12]  /*b3d0*/  @!P4 IMAD.IADD R252, R252, 0x1, -R126 ;  /* 0x00000001fcfcc824 */ /* 0x000fd800078e0a7e */
[----:B------:R-:W-:-:S05]  /*b3e0*/  @!P3 IMAD.IADD R250, R250, 0x1, -R126 ;  /* 0x00000001fafab824 */ /* 0x000fca00078e0a7e */
[----:B------:R1:W-:Y:S04]  /*b3f0*/  STL [R1+0x8], R250 ;  /* 0x000008fa01007387 */ /* 0x0003e80000100800 */
[----:B-1----:R-:W3:Y:S01]  /*b400*/  LDL.LU R250, [R1+0x4410] ;  /* 0x0044100001fa7983 */ /* 0x002ee20000300800 */
[----:B------:R-:W-:Y:S02]  /*b410*/  ISETP.GT.U32.AND P2, PT, R126, R251, PT ;  /* 0x000000fb7e00720c */ /* 0x000fe40003f44070 */
[----:B--2---:R-:W-:Y:S02]  /*b420*/  ISETP.GE.AND P1, PT, R3, RZ, PT ;  /* 0x000000ff0300720c */ /* 0x004fe40003f26270 */
[----:B------:R-:W2:Y:S04]  /*b430*/  LDL R3, [R1+0x41f4] ;  /* 0x0041f40001037983 */ /* 0x000ea80000100800 */
[----:B------:R1:W-:Y:S04]  /*b440*/  STL [R1+0x4], R252 ;  /* 0x000004fc01007387 */ /* 0x0003e80000100800 */
[----:B-1----:R-:W5:Y:S01]  /*b450*/  LDL.LU R252, [R1+0x440c] ;  /* 0x00440c0001fc7983 */ /* 0x002f620000300800 */
[----:B------:R-:W-:Y:S01]  /*b460*/  @!P2 IMAD.IADD R251, R251, 0x1, -R126 ;  /* 0x00000001fbfba824 */ /* 0x000fe200078e0a7e */
[----:B------:R-:W-:-:S02]  /*b470*/  ISETP.GT.U32.AND P2, PT, R127, R2, PT ;  /* 0x000000027f00720c */ /* 0x000fc40003f44070 */
[C---:B------:R-:W-:Y:S02]  /*b480*/  ISETP.GT.U32.AND P6, PT, R126.reuse, R0, PT ;  /* 0x000000007e00720c */ /* 0x040fe40003fc4070 */
[----:B------:R-:W-:-:S09]  /*b490*/  ISETP.GT.U32.AND P5, PT, R126, R251, PT ;  /* 0x000000fb7e00720c */ /* 0x000fd20003fa4070 */
[----:B------:R-:W-:Y:S02]  /*b4a0*/  @!P2 IMAD.IADD R2, R2, 0x1, -R127 ;  /* 0x000000010202a824 */ /* 0x000fe400078e0a7f */
[--C-:B------:R-:W-:Y:S02]  /*b4b0*/  @!P6 IMAD.IADD R0, R0, 0x1, -R126.reuse ;  /* 0x000000010000e824 */ /* 0x100fe400078e0a7e */
[----:B------:R-:W-:Y:S02]  /*b4c0*/  @!P5 IMAD.IADD R251, R251, 0x1, -R126 ;  /* 0x00000001fbfbd824 */ /* 0x000fe400078e0a7e */
[----:B------:R-:W1:Y:S03]  /*b4d0*/  LDC.64 R126, c[0x0][0x238] ;  /* 0x00008e00ff7e7b82 */ /* 0x000e660000000a00 */
[----:B------:R3:W-:Y:S01]  /*b4e0*/  STL [R1], R251 ;  /* 0x000000fb01007387 */ /* 0x0007e20000100800 */
[----:B------:R-:W-:-:S02]  /*b4f0*/  ISETP.GE.AND P4, PT, R8, RZ, PT ;  /* 0x000000ff0800720c */ /* 0x000fc40003f86270 */
[----:B----4-:R-:W-:Y:S01]  /*b500*/  ISETP.GE.AND P2, PT, R4, RZ, PT ;  /* 0x000000ff0400720c */ /* 0x010fe20003f46270 */
[----:B---3--:R-:W3:Y:S01]  /*b510*/  LDL.LU R251, [R1+0x4408] ;  /* 0x0044080001fb7983 */ /* 0x008ee20000300800 */
[----:B------:R-:W-:-:S03]  /*b520*/  ISETP.GE.AND P3, PT, R5, RZ, PT ;  /* 0x000000ff0500720c */ /* 0x000fc60003f66270 */
[----:B------:R-:W4:Y:S04]  /*b530*/  LDL R4, [R1+0x41f0] ;  /* 0x0041f00001047983 */ /* 0x000f280000100800 */
[----:B------:R1:W-:Y:S04]  /*b540*/  STL [R1+0x43d0], R0 ;  /* 0x0043d00001007387 */ /* 0x0003e80000100800 */
[----:B------:R-:W4:Y:S04]  /*b550*/  LDL R5, [R1+0x41ec] ;  /* 0x0041ec0001057983 */ /* 0x000f280000100800 */
[----:B-1----:R-:W2:Y:S01]  /*b560*/  LDL R0, [R1+0x41fc] ;  /* 0x0041fc0001007983 */ /* 0x002ea20000100800 */
[----:B-----5:R-:W-:-:S03]  /*b570*/  IMAD.MOV.U32 R8, RZ, RZ, R252 ;  /* 0x000000ffff087224 */ /* 0x020fc600078e00fc */
[----:B------:R-:W5:Y:S01]  /*b580*/  LDL R252, [R1+0x41f8] ;  /* 0x0041f80001fc7983 */ /* 0x000f620000100800 */
[----:B------:R-:W-:-:S03]  /*b590*/  @!P1 IMAD.MOV R8, RZ, RZ, -R8 ;  /* 0x000000ffff089224 */ /* 0x000fc600078e0a08 */
[----:B------:R1:W-:Y:S04]  /*b5a0*/  STL [R1+0x43d4], R127 ;  /* 0x0043d47f01007387 */ /* 0x0003e80000100800 */
[----:B-1----:R-:W4:Y:S04]  /*b5b0*/  LDL R127, [R1+0x4204] ;  /* 0x00420400017f7983 */ /* 0x002f280000100800 */
[----:B------:R-:W-:Y:S04]  /*b5c0*/  STL [R1+0x4370], R126 ;  /* 0x0043707e01007387 */ /* 0x000fe80000100800 */
[----:B------:R1:W-:Y:S04]  /*b5d0*/  STL [R1+0x3c], R8 ;  /* 0x00003c0801007387 */ /* 0x0003e80000100800 */
[----:B-1----:R-:W5:Y:S04]  /*b5e0*/  LDL R8, [R1+0x41e8] ;  /* 0x0041e80001087983 */ /* 0x002f680000100800 */
[----:B------:R-:W2:Y:S01]  /*b5f0*/  LDL.LU R126, [R1+0x30] ;  /* 0x00003000017e7983 */ /* 0x000ea20000300800 */
[----:B------:R-:W-:Y:S01]  /*b600*/  ISETP.GE.AND P5, PT, R6, RZ, PT ;  /* 0x000000ff0600720c */ /* 0x000fe20003fa6270 */
[----:B---3--:R-:W-:-:S04]  /*b610*/  IMAD.MOV.U32 R6, RZ, RZ, R251 ;  /* 0x000000ffff067224 */ /* 0x008fc800078e00fb */
[----:B------:R-:W-:-:S05]  /*b620*/  @!P2 IMAD.MOV R6, RZ, RZ, -R6 ;  /* 0x000000ffff06a224 */ /* 0x000fca00078e0a06 */
[----:B------:R1:W-:Y:S01]  /*b630*/  STL [R1+0x38], R6 ;  /* 0x0000380601007387 */ /* 0x0003e20000100800 */
[----:B------:R-:W-:-:S03]  /*b640*/  ISETP.GE.AND P2, PT, R7, RZ, PT ;  /* 0x000000ff0700720c */ /* 0x000fc60003f46270 */
[----:B-1----:R-:W3:Y:S04]  /*b650*/  LDL.LU R6, [R1+0x2c] ;  /* 0x00002c0001067983 */ /* 0x002ee80000300800 */
[----:B------:R-:W5:Y:S01]  /*b660*/  LDL R7, [R1+0x41e4] ;  /* 0x0041e40001077983 */ /* 0x000f620000100800 */
[----:B--2---:R-:W-:Y:S01]  /*b670*/  @!P3 IMAD.MOV R126, RZ, RZ, -R126 ;  /* 0x000000ffff7eb224 */ /* 0x004fe200078e0a7e */
[----:B------:R-:W-:Y:S02]  /*b680*/  ISETP.GE.AND P3, PT, R0, RZ, PT ;  /* 0x000000ff0000720c */ /* 0x000fe40003f66270 */
[----:B------:R-:W2:Y:S01]  /*b690*/  LDL.LU R0, [R1+0x28] ;  /* 0x0000280001007983 */ /* 0x000ea20000300800 */
[----:B----4-:R-:W-:-:S03]  /*b6a0*/  ISETP.GE.AND P1, PT, R127, RZ, PT ;  /* 0x000000ff7f00720c */ /* 0x010fc60003f26270 */
[----:B------:R-:W-:Y:S01]  /*b6b0*/  STL [R1+0x30], R126 ;  /* 0x0000307e01007387 */ /* 0x000fe20000100800 */
[----:B---3--:R-:W-:-:S05]  /*b6c0*/  @!P4 IMAD.MOV R6, RZ, RZ, -R6 ;  /* 0x000000ffff06c224 */ /* 0x008fca00078e0a06 */
[----:B------:R1:W-:Y:S04]  /*b6d0*/  STL [R1+0x2c], R6 ;  /* 0x00002c0601007387 */ /* 0x0003e80000100800 */
[----:B-1----:R-:W3:Y:S04]  /*b6e0*/  LDL R6, [R1+0x41e0] ;  /* 0x0041e00001067983 */ /* 0x002ee80000100800 */
[----:B------:R-:W4:Y:S01]  /*b6f0*/  LDL.LU R127, [R1+0x24] ;  /* 0x00002400017f7983 */ /* 0x000f220000300800 */
[----:B--2---:R-:W-:-:S05]  /*b700*/  @!P5 IMAD.MOV R0, RZ, RZ, -R0 ;  /* 0x000000ffff00d224 */ /* 0x004fca00078e0a00 */
[----:B------:R1:W-:Y:S04]  /*b710*/  STL [R1+0x28], R0 ;  /* 0x0000280001007387 */ /* 0x0003e80000100800 */
[----:B-1----:R-:W2:Y:S01]  /*b720*/  LDL.LU R0, [R1+0x20] ;  /* 0x0000200001007983 */ /* 0x002ea20000300800 */
[----:B------:R-:W-:-:S03]  /*b730*/  ISETP.GE.AND P5, PT, R3, RZ, PT ;  /* 0x000000ff0300720c */ /* 0x000fc60003fa6270 */
[----:B------:R-:W3:Y:S01]  /*b740*/  LDL R3, [R1+0x41d8] ;  /* 0x0041d80001037983 */ /* 0x000ee20000100800 */
[----:B-----5:R-:W-:Y:S01]  /*b750*/  ISETP.GE.AND P4, PT, R252, RZ, PT ;  /* 0x000000fffc00720c */ /* 0x020fe20003f86270 */
[----:B----4-:R-:W-:Y:S01]  /*b760*/  @!P1 IMAD.MOV R127, RZ, RZ, -R127 ;  /* 0x000000ffff7f9224 */ /* 0x010fe200078e0a7f */
[----:B------:R-:W-:-:S04]  /*b770*/  ISETP.GE.AND P1, PT, R4, RZ, PT ;  /* 0x000000ff0400720c */ /* 0x000fc80003f26270 */
[----:B------:R-:W-:Y:S04]  /*b780*/  STL [R1+0x43d8], R127 ;  /* 0x0043d87f01007387 */ /* 0x000fe80000100800 */
[----:B------:R-:W4:Y:S04]  /*b790*/  LDL.LU R126, [R1+0x1c] ;  /* 0x00001c00017e7983 */ /* 0x000f280000300800 */
[----:B------:R-:W5:Y:S01]  /*b7a0*/  LDL R4, [R1+0x41d4] ;  /* 0x0041d40001047983 */ /* 0x000f620000100800 */
[----:B--2---:R-:W-:-:S05]  /*b7b0*/  @!P2 IMAD.MOV R0, RZ, RZ, -R0 ;  /* 0x000000ffff00a224 */ /* 0x004fca00078e0a00 */
[----:B------:R1:W-:Y:S04]  /*b7c0*/  STL [R1+0x43dc], R0 ;  /* 0x0043dc0001007387 */ /* 0x0003e80000100800 */
[----:B-1----:R-:W2:Y:S04]  /*b7d0*/  LDL R0, [R1+0x41dc] ;  /* 0x0041dc0001007983 */ /* 0x002ea80000100800 */
[----:B------:R-:W3:Y:S04]  /*b7e0*/  LDL.LU R252, [R1+0x18] ;  /* 0x0000180001fc7983 */ /* 0x000ee80000300800 */
[----:B------:R-:W5:Y:S01]  /*b7f0*/  LDL R127, [R1+0x41d0] ;  /* 0x0041d000017f7983 */ /* 0x000f620000100800 */
[----:B----4-:R-:W-:Y:S01]  /*b800*/  @!P3 IMAD.MOV R126, RZ, RZ, -R126 ;  /* 0x000000ffff7eb224 */ /* 0x010fe200078e0a7e */
[----:B------:R-:W-:-:S04]  /*b810*/  ISETP.GE.AND P3, PT, R8, RZ, PT ;  /* 0x000000ff0800720c */ /* 0x000fc80003f66270 */
[----:B------:R1:W-:Y:S04]  /*b820*/  STL [R1+0x43e0], R126 ;  /* 0x0043e07e01007387 */ /* 0x0003e80000100800 */
[----:B------:R-:W4:Y:S01]  /*b830*/  LDL R8, [R1+0x41c8] ;  /* 0x0041c80001087983 */ /* 0x000f220000100800 */
[----:B------:R-:W-:-:S03]  /*b840*/  ISETP.GE.AND P2, PT, R5, RZ, PT ;  /* 0x000000ff0500720c */ /* 0x000fc60003f46270 */
[----:B------:R-:W4:Y:S01]  /*b850*/  LDL R5, [R1+0x41cc] ;  /* 0x0041cc0001057983 */ /* 0x000f220000100800 */
[----:B------:R-:W-:Y:S02]  /*b860*/  IMAD.MOV.U32 R251, RZ, RZ, R250 ;  /* 0x000000fffffb7224 */ /* 0x000fe400078e00fa */
[----:B---3--:R-:W-:Y:S01]  /*b870*/  @!P4 IMAD.MOV R252, RZ, RZ, -R252 ;  /* 0x000000fffffcc224 */ /* 0x008fe200078e0afc */
[----:B------:R-:W-:-:S04]  /*b880*/  ISETP.GE.AND P4, PT, R7, RZ, PT ;  /* 0x000000ff0700720c */ /* 0x000fc80003f86270 */
[----:B------:R-:W-:Y:S04]  /*b890*/  STL [R1+0x43e4], R252 ;  /* 0x0043e4fc01007387 */ /* 0x000fe80000100800 */
[----:B------:R-:W3:Y:S01]  /*b8a0*/  LDL R7, [R1+0x41c4] ;  /* 0x0041c40001077983 */ /* 0x000ee20000100800 */
[----:B------:R-:W-:Y:S02]  /*b8b0*/  IMAD.MOV.U32 R250, RZ, RZ, R249 ;  /* 0x000000fffffa7224 */ /* 0x000fe400078e00f9 */
[----:B------:R-:W-:Y:S02]  /*b8c0*/  @!P5 IMAD.MOV R251, RZ, RZ, -R251 ;  /* 0x000000fffffbd224 */ /* 0x000fe400078e0afb */
[----:B------:R-:W-:Y:S02]  /*b8d0*/  IMAD.MOV.U32 R249, RZ, RZ, R248 ;  /* 0x000000fffff97224 */ /* 0x000fe400078e00f8 */
[----:B------:R-:W-:Y:S01]  /*b8e0*/  @!P1 IMAD.MOV R250, RZ, RZ, -R250 ;  /* 0x000000fffffa9224 */ /* 0x000fe200078e0afa */
[----:B------:R-:W-:Y:S01]  /*b8f0*/  STL [R1+0x43e8], R251 ;  /* 0x0043e8fb01007387 */ /* 0x000fe20000100800 */
[----:B------:R-:W-:Y:S01]  /*b900*/  ISETP.GE.AND P5, PT, R6, RZ, PT ;  /* 0x000000ff0600720c */ /* 0x000fe20003fa6270 */
[----:B------:R-:W-:Y:S01]  /*b910*/  @!P2 IMAD.MOV R249, RZ, RZ, -R249 ;  /* 0x000000fffff9a224 */ /* 0x000fe200078e0af9 */
[----:B--2---:R-:W-:Y:S01]  /*b920*/  ISETP.GE.AND P1, PT, R0, RZ, PT ;  /* 0x000000ff0000720c */ /* 0x004fe20003f26270 */
[----:B------:R-:W2:Y:S01]  /*b930*/  LDL R6, [R1+0x41c0] ;  /* 0x0041c00001067983 */ /* 0x000ea20000100800 */
[----:B------:R-:W-:Y:S01]  /*b940*/  ISETP.GE.AND P2, PT, R3, RZ, PT ;  /* 0x000000ff0300720c */ /* 0x000fe20003f46270 */
[----:B------:R-:W-:-:S02]  /*b950*/  IMAD.MOV.U32 R248, RZ, RZ, R247 ;  /* 0x000000fffff87224 */ /* 0x000fc400078e00f7 */
[----:B------:R4:W-:Y:S04]  /*b960*/  STL [R1+0x43ec], R250 ;  /* 0x0043ecfa01007387 */ /* 0x0009e80000100800 */
[----:B------:R-:W2:Y:S04]  /*b970*/  LDL R0, [R1+0x41bc] ;  /* 0x0041bc0001007983 */ /* 0x000ea80000100800 */
[----:B------:R-:W2:Y:S01]  /*b980*/  LDL R3, [R1+0x41b8] ;  /* 0x0041b80001037983 */ /* 0x000ea20000100800 */
[----:B------:R-:W-:Y:S01]  /*b990*/  @!P3 IMAD.MOV R248, RZ, RZ, -R248 ;  /* 0x000000fffff8b224 */ /* 0x000fe200078e0af8 */
[----:B-----5:R-:W-:Y:S01]  /*b9a0*/  ISETP.GE.AND P3, PT, R4, RZ, PT ;  /* 0x000000ff0400720c */ /* 0x020fe20003f66270 */
[----:B------:R-:W-:Y:S01]  /*b9b0*/  IMAD.MOV.U32 R247, RZ, RZ, R246 ;  /* 0x000000fffff77224 */ /* 0x000fe200078e00f6 */
[----:B------:R-:W5:Y:S01]  /*b9c0*/  LDL R4, [R1+0x41b4] ;  /* 0x0041b40001047983 */ /* 0x000f620000100800 */
[----:B------:R-:W-:-:S02]  /*b9d0*/  IMAD.MOV.U32 R246, RZ, RZ, R245 ;  /* 0x000000fffff67224 */ /* 0x000fc400078e00f5 */
[----:B------:R-:W-:Y:S01]  /*b9e0*/  IMAD.MOV.U32 R245, RZ, RZ, R244 ;  /* 0x000000fffff57224 */ /* 0x000fe200078e00f4 */
[----:B-1----:R-:W5:Y:S01]  /*b9f0*/  LDL R126, [R1+0x42f8] ;  /* 0x0042f800017e7983 */ /* 0x002f620000100800 */
[----:B------:R-:W-:Y:S01]  /*ba00*/  @!P4 IMAD.MOV R247, RZ, RZ, -R247 ;  /* 0x000000fffff7c224 */ /* 0x000fe200078e0af7 */
[----:B------:R-:W-:Y:S01]  /*ba10*/  ISETP.GE.AND P4, PT, R127, RZ, PT ;  /* 0x000000ff7f00720c */ /* 0x000fe20003f86270 */
[----:B------:R-:W-:Y:S01]  /*ba20*/  @!P1 IMAD.MOV R245, RZ, RZ, -R245 ;  /* 0x000000fffff59224 */ /* 0x000fe200078e0af5 */
[----:B------:R-:W5:Y:S01]  /*ba30*/  LDL R127, [R1+0x41b0] ;  /* 0x0041b000017f7983 */ /* 0x000f620000100800 */
[----:B----4-:R-:W-:Y:S01]  /*ba40*/  ISETP.GE.AND P1, PT, R8, RZ, PT ;  /* 0x000000ff0800720c */ /* 0x010fe20003f26270 */
[----:B------:R-:W-:Y:S02]  /*ba50*/  IMAD.MOV.U32 R244, RZ, RZ, R243 ;  /* 0x000000fffff47224 */ /* 0x000fe400078e00f3 */
[----:B------:R-:W4:Y:S02]  /*ba60*/  LDL R8, [R1+0x41a8] ;  /* 0x0041a80001087983 */ /* 0x000f240000100800 */
[----:B------:R-:W-:-:S02]  /*ba70*/  @!P2 IMAD.MOV R244, RZ, RZ, -R244 ;  /* 0x000000fffff4a224 */ /* 0x000fc400078e0af4 */
[----:B------:R-:W4:Y:S01]  /*ba80*/  LDL R250, [R1+0x2ecc] ;  /* 0x002ecc0001fa7983 */ /* 0x000f220000100800 */
[----:B---3--:R-:W-:-:S03]  /*ba90*/  ISETP.GE.AND P2, PT, R7, RZ, PT ;  /* 0x000000ff0700720c */ /* 0x008fc60003f46270 */
[----:B------:R-:W3:Y:S01]  /*baa0*/  LDL R7, [R1+0x41a4] ;  /* 0x0041a40001077983 */ /* 0x000ee20000100800 */
[----:B------:R-:W-:Y:S01]  /*bab0*/  @!P5 IMAD.MOV R246, RZ, RZ, -R246 ;  /* 0x000000fffff6d224 */ /* 0x000fe200078e0af6 */
[----:B------:R-:W-:Y:S02]  /*bac0*/  ISETP.GE.AND P5, PT, R5, RZ, PT ;  /* 0x000000ff0500720c */ /* 0x000fe40003fa6270 */
[----:B------:R-:W3:Y:S01]  /*bad0*/  LDL R5, [R1+0x41ac] ;  /* 0x0041ac0001057983 */ /* 0x000ee20000100800 */
[----:B------:R-:W-:Y:S02]  /*bae0*/  IMAD.MOV.U32 R243, RZ, RZ, R242 ;  /* 0x000000fffff37224 */ /* 0x000fe400078e00f2 */
[----:B------:R-:W-:Y:S02]  /*baf0*/  IMAD.MOV.U32 R242, RZ, RZ, R241 ;  /* 0x000000fffff27224 */ /* 0x000fe400078e00f1 */
[----:B------:R-:W-:Y:S02]  /*bb00*/  IMAD.MOV.U32 R241, RZ, RZ, R240 ;  /* 0x000000fffff17224 */ /* 0x000fe400078e00f0 */
[----:B------:R-:W-:Y:S01]  /*bb10*/  @!P3 IMAD.MOV R243, RZ, RZ, -R243 ;  /* 0x000000fffff3b224 */ /* 0x000fe200078e0af3 */
[----:B--2---:R-:W-:Y:S01]  /*bb20*/  ISETP.GE.AND P3, PT, R6, RZ, PT ;  /* 0x000000ff0600720c */ /* 0x004fe20003f66270 */
[----:B------:R-:W-:Y:S01]  /*bb30*/  @!P4 IMAD.MOV R242, RZ, RZ, -R242 ;  /* 0x000000fffff2c224 */ /* 0x000fe200078e0af2 */
[----:B------:R-:W2:Y:S01]  /*bb40*/  LDL R6, [R1+0x41a0] ;  /* 0x0041a00001067983 */ /* 0x000ea20000100800 */
[----:B------:R-:W-:Y:S01]  /*bb50*/  @!P5 IMAD.MOV R241, RZ, RZ, -R241 ;  /* 0x000000fffff1d224 */ /* 0x000fe200078e0af1 */
[----:B------:R-:W-:Y:S01]  /*bb60*/  ISETP.GE.AND P4, PT, R0, RZ, PT ;  /* 0x000000ff0000720c */ /* 0x000fe20003f86270 */
[----:B------:R-:W-:Y:S01]  /*bb70*/  IMAD.MOV.U32 R240, RZ, RZ, R239 ;  /* 0x000000fffff07224 */ /* 0x000fe200078e00ef */
[----:B------:R-:W2:Y:S01]  /*bb80*/  LDL R0, [R1+0x419c] ;  /* 0x00419c0001007983 */ /* 0x000ea20000100800 */
[----:B------:R-:W-:-:S03]  /*bb90*/  ISETP.GE.AND P5, PT, R3, RZ, PT ;  /* 0x000000ff0300720c */ /* 0x000fc60003fa6270 */
[----:B------:R-:W2:Y:S01]  /*bba0*/  LDL R3, [R1+0x4198] ;  /* 0x0041980001037983 */ /* 0x000ea20000100800 */
[----:B------:R-:W-:Y:S01]  /*bbb0*/  @!P1 IMAD.MOV R240, RZ, RZ, -R240 ;  /* 0x000000fffff09224 */ /* 0x000fe200078e0af0 */
[----:B-----5:R-:W-:Y:S01]  /*bbc0*/  ISETP.GE.AND P1, PT, R4, RZ, PT ;  /* 0x000000ff0400720c */ /* 0x020fe20003f26270 */
[----:B------:R-:W-:Y:S01]  /*bbd0*/  IMAD.MOV.U32 R239, RZ, RZ, R238 ;  /* 0x000000ffffef7224 */ /* 0x000fe200078e00ee */
[----:B------:R-:W5:Y:S01]  /*bbe0*/  LDL R4, [R1+0x4194] ;  /* 0x0041940001047983 */ /* 0x000f620000100800 */
[----:B------:R-:W-:Y:S02]  /*bbf0*/  IMAD.MOV.U32 R238, RZ, RZ, R237 ;  /* 0x000000ffffee7224 */ /* 0x000fe400078e00ed */
[----:B------:R-:W-:Y:S02]  /*bc00*/  IMAD.MOV.U32 R237, RZ, RZ, R236 ;  /* 0x000000ffffed7224 */ /* 0x000fe400078e00ec */
[----:B------:R-:W-:Y:S01]  /*bc10*/  @!P2 IMAD.MOV R239, RZ, RZ, -R239 ;  /* 0x000000ffffefa224 */ /* 0x000fe200078e0aef */
[----:B------:R-:W-:Y:S01]  /*bc20*/  ISETP.GE.AND P2, PT, R127, RZ, PT ;  /* 0x000000ff7f00720c */ /* 0x000fe20003f46270 */
[----:B------:R-:W-:Y:S01]  /*bc30*/  @!P4 IMAD.MOV R237, RZ, RZ, -R237 ;  /* 0x000000ffffedc224 */ /* 0x000fe200078e0aed */
[----:B------:R-:W5:Y:S01]  /*bc40*/  LDL R127, [R1+0x4190] ;  /* 0x00419000017f7983 */ /* 0x000f620000100800 */
[----:B----4-:R-:W-:Y:S01]  /*bc50*/  ISETP.GE.AND P4, PT, R8, RZ, PT ;  /* 0x000000ff0800720c */ /* 0x010fe20003f86270 */
[----:B------:R-:W-:-:S02]  /*bc60*/  IMAD.MOV.U32 R236, RZ, RZ, R235 ;  /* 0x000000ffffec7224 */ /* 0x000fc400078e00eb */
[----:B------:R-:W4:Y:S02]  /*bc70*/  LDL R8, [R1+0x4188] ;  /* 0x0041880001087983 */ /* 0x000f240000100800 */
[----:B------:R-:W-:Y:S02]  /*bc80*/  @!P5 IMAD.MOV R236, RZ, RZ, -R236 ;  /* 0x000000ffffecd224 */ /* 0x000fe400078e0aec */
[----:B------:R-:W4:Y:S01]  /*bc90*/  LDL R235, [R1+0x3f0c] ;  /* 0x003f0c0001eb7983 */ /* 0x000f220000100800 */
[----:B---3--:R-:W-:-:S03]  /*bca0*/  ISETP.GE.AND P5, PT, R7, RZ, PT ;  /* 0x000000ff0700720c */ /* 0x008fc60003fa6270 */
[----:B------:R-:W3:Y:S01]  /*bcb0*/  LDL R7, [R1+0x4184] ;  /* 0x0041840001077983 */ /* 0x000ee20000100800 */
[----:B------:R-:W-:Y:S01]  /*bcc0*/  @!P3 IMAD.MOV R238, RZ, RZ, -R238 ;  /* 0x000000ffffeeb224 */ /* 0x000fe200078e0aee */
[----:B------:R-:W-:Y:S02]  /*bcd0*/  ISETP.GE.AND P3, PT, R5, RZ, PT ;  /* 0x000000ff0500720c */ /* 0x000fe40003f66270 */
[----:B------:R-:W3:Y:S01]  /*bce0*/  LDL R5, [R1+0x418c] ;  /* 0x00418c0001057983 */ /* 0x000ee20000100800 */
[----:B------:R-:W-:Y:S02]  /*bcf0*/  @!P1 IMAD.MOV R234, RZ, RZ, -R234 ;  /* 0x000000ffffea9224 */ /* 0x000fe400078e0aea */
[----:B------:R-:W-:Y:S01]  /*bd00*/  @!P2 IMAD.MOV R233, RZ, RZ, -R233 ;  /* 0x000000ffffe9a224 */ /* 0x000fe200078e0ae9 */
[----:B--2---:R-:W-:Y:S02]  /*bd10*/  ISETP.GE.AND P1, PT, R6, RZ, PT ;  /* 0x000000ff0600720c */ /* 0x004fe40003f26270 */
[----:B------:R-:W2:Y:S05]  /*bd20*/  LDL R6, [R1+0x4180] ;  /* 0x0041800001067983 */ /* 0x000eaa0000100800 */
[----:B------:R-:W-:Y:S01]  /*bd30*/  @!P3 IMAD.MOV R232, RZ, RZ, -R232 ;  /* 0x000000ffffe8b224 */ /* 0x000fe200078e0ae8 */
[----:B------:R-:W-:-:S02]  /*bd40*/  ISETP.GE.AND P2, PT, R0, RZ, PT ;  /* 0x000000ff0000720c */ /* 0x000fc40003f46270 */
[----:B------:R-:W2:Y:S01]  /*bd50*/  LDL R0, [R1+0x417c] ;  /* 0x00417c0001007983 */ /* 0x000ea20000100800 */
[----:B------:R-:W-:-:S03]  /*bd60*/  ISETP.GE.AND P3, PT, R3, RZ, PT ;  /* 0x000000ff0300720c */ /* 0x000fc60003f66270 */
[----:B------:R-:W2:Y:S01]  /*bd70*/  LDL R3, [R1+0x4178] ;  /* 0x0041780001037983 */ /* 0x000ea20000100800 */
[----:B------:R-:W-:Y:S01]  /*bd80*/  @!P4 IMAD.MOV R231, RZ, RZ, -R231 ;  /* 0x000000ffffe7c224 */ /* 0x000fe200078e0ae7 */
[----:B-----5:R-:W-:Y:S02]  /*bd90*/  ISETP.GE.AND P4, PT, R4, RZ, PT ;  /* 0x000000ff0400720c */ /* 0x020fe40003f86270 */
[----:B------:R-:W5:Y:S01]  /*bda0*/  LDL R4, [R1+0x4174] ;  /* 0x0041740001047983 */ /* 0x000f620000100800 */
[----:B------:R-:W-:Y:S02]  /*bdb0*/  @!P5 IMAD.MOV R230, RZ, RZ, -R230 ;  /* 0x000000ffffe6d224 */ /* 0x000fe400078e0ae6 */
[----:B------:R-:W-:Y:S01]  /*bdc0*/  @!P2 IMAD.MOV R228, RZ, RZ, -R228 ;  /* 0x000000ffffe4a224 */ /* 0x000fe200078e0ae4 */
[----:B------:R-:W-:Y:S02]  /*bdd0*/  ISETP.GE.AND P5, PT, R127, RZ, PT ;  /* 0x000000ff7f00720c */ /* 0x000fe40003fa6270 */
[----:B------:R-:W5:Y:S01]  /*bde0*/  LDL R127, [R1+0x4170] ;  /* 0x00417000017f7983 */ /* 0x000f620000100800 */
[----:B----4-:R-:W-:-:S03]  /*bdf0*/  ISETP.GE.AND P2, PT, R8, RZ, PT ;  /* 0x000000ff0800720c */ /* 0x010fc60003f46270 */
[----:B------:R-:W4:Y:S01]  /*be00*/  LDL R8, [R1+0x4168] ;  /* 0x0041680001087983 */ /* 0x000f220000100800 */
[----:B------:R-:W-:Y:S01]  /*be10*/  @!P3 IMAD.MOV R227, RZ, RZ, -R227 ;  /* 0x000000ffffe3b224 */ /* 0x000fe200078e0ae3 */
[----:B---3--:R-:W-:Y:S02]  /*be20*/  ISETP.GE.AND P3, PT, R7, RZ, PT ;  /* 0x000000ff0700720c */ /* 0x008fe40003f66270 */
[----:B------:R-:W3:Y:S01]  /*be30*/  LDL R7, [R1+0x4164] ;  /* 0x0041640001077983 */ /* 0x000ee20000100800 */
[----:B------:R-:W-:Y:S01]  /*be40*/  @!P1 IMAD.MOV R229, RZ, RZ, -R229 ;  /* 0x000000ffffe59224 */ /* 0x000fe200078e0ae5 */
[----:B------:R-:W-:Y:S02]  /*be50*/  ISETP.GE.AND P1, PT, R5, RZ, PT ;  /* 0x000000ff0500720c */ /* 0x000fe40003f26270 */
[----:B------:R-:W3:Y:S01]  /*be60*/  LDL R5, [R1+0x416c] ;  /* 0x00416c0001057983 */ /* 0x000ee20000100800 */
[----:B------:R-:W-:Y:S02]  /*be70*/  @!P4 IMAD.MOV R226, RZ, RZ, -R226 ;  /* 0x000000ffffe2c224 */ /* 0x000fe400078e0ae2 */
[----:B------:R-:W-:Y:S01]  /*be80*/  @!P5 IMAD.MOV R225, RZ, RZ, -R225 ;  /* 0x000000ffffe1d224 */ /* 0x000fe200078e0ae1 */
[----:B--2---:R-:W-:-:S02]  /*be90*/  ISETP.GE.AND P4, PT, R6, RZ, PT ;  /* 0x000000ff0600720c */ /* 0x004fc40003f86270 */
[----:B------:R-:W2:Y:S05]  /*bea0*/  LDL R6, [R1+0x4160] ;  /* 0x0041600001067983 */ /* 0x000eaa0000100800 */
[----:B------:R-:W-:Y:S01]  /*beb0*/  @!P1 IMAD.MOV R224, RZ, RZ, -R224 ;  /* 0x000000ffffe09224 */ /* 0x000fe200078e0ae0 */
[----:B------:R-:W-:Y:S02]  /*bec0*/  ISETP.GE.AND P5, PT, R0, RZ, PT ;  /* 0x000000ff0000720c */ /* 0x000fe40003fa6270 */
        /* <DEDUP_REMOVED lines=575> */
[----:B------:R-:W-:Y:S01]  /*e2c0*/  ISETP.GE.AND P2, PT, R0, RZ, PT ;  /* 0x000000ff0000720c */ /* 0x000fe20003f46270 */
[----:B------:R-:W-:Y:S01]  /*e2d0*/  @!P4 IMAD.MOV R29, RZ, RZ, -R29 ;  /* 0x000000ffff1dc224 */ /* 0x000fe200078e0a1d */
[----:B------:R-:W2:Y:S01]  /*e2e0*/  LDL R0, [R1+0x42fc] ;  /* 0x0042fc0001007983 */ /* 0x000ea20000100800 */
[----:B------:R-:W-:-:S03]  /*e2f0*/  ISETP.GE.AND P3, PT, R3, RZ, PT ;  /* 0x000000ff0300720c */ /* 0x000fc60003f66270 */
[----:B------:R-:W2:Y:S01]  /*e300*/  LDL R3, [R1+0x4304] ;  /* 0x0043040001037983 */ /* 0x000ea20000100800 */
[----:B-----5:R-:W-:-:S03]  /*e310*/  ISETP.GE.AND P4, PT, R4, RZ, PT ;  /* 0x000000ff0400720c */ /* 0x020fc60003f86270 */
        /* <DEDUP_REMOVED lines=13> */
[----:B------:R-:W-:Y:S01]  /*e3f0*/  @!P4 IMAD.MOV R24, RZ, RZ, -R24 ;  /* 0x000000ffff18c224 */ /* 0x000fe200078e0a18 */
[----:B--2---:R-:W-:-:S02]  /*e400*/  ISETP.GE.AND P4, PT, R6, RZ, PT ;  /* 0x000000ff0600720c */ /* 0x004fc40003f86270 */
[----:B------:R-:W2:Y:S07]  /*e410*/  LDL R6, [R1+0x42dc] ;  /* 0x0042dc0001067983 */ /* 0x000eae0000100800 */
[----:B------:R-:W-:Y:S01]  /*e420*/  @!P1 IMAD.MOV R22, RZ, RZ, -R22 ;  /* 0x000000ffff169224 */ /* 0x000fe200078e0a16 */
[----:B------:R-:W-:Y:S01]  /*e430*/  ISETP.GE.AND P1, PT, R3, RZ, PT ;  /* 0x000000ff0300720c */ /* 0x000fe20003f26270 */
[----:B------:R-:W-:Y:S01]  /*e440*/  @!P2 IMAD.MOV R21, RZ, RZ, -R21 ;  /* 0x000000ffff15a224 */ /* 0x000fe200078e0a15 */
[----:B------:R-:W2:Y:S01]  /*e450*/  LDL R3, [R1+0x42d0] ;  /* 0x0042d00001037983 */ /* 0x000ea20000100800 */
[----:B-----5:R-:W-:-:S03]  /*e460*/  ISETP.GE.AND P2, PT, R4, RZ, PT ;  /* 0x000000ff0400720c */ /* 0x020fc60003f46270 */
[----:B------:R-:W5:Y:S01]  /*e470*/  LDL R4, [R1+0x42cc] ;  /* 0x0042cc0001047983 */ /* 0x000f620000100800 */
[----:B------:R-:W-:Y:S01]  /*e480*/  @!P3 IMAD.MOV R20, RZ, RZ, -R20 ;  /* 0x000000ffff14b224 */ /* 0x000fe200078e0a14 */
[----:B------:R-:W-:Y:S01]  /*e490*/  ISETP.GE.AND P3, PT, R0, RZ, PT ;  /* 0x000000ff0000720c */ /* 0x000fe20003f66270 */
[----:B------:R-:W-:Y:S01]  /*e4a0*/  @!P4 IMAD.MOV R19, RZ, RZ, -R19 ;  /* 0x000000ffff13c224 */ /* 0x000fe200078e0a13 */
[----:B------:R-:W5:Y:S01]  /*e4b0*/  LDL R0, [R1+0x42c4] ;  /* 0x0042c40001007983 */ /* 0x000f620000100800 */
[----:B------:R-:W-:Y:S02]  /*e4c0*/  ISETP.GE.AND P4, PT, R127, RZ, PT ;  /* 0x000000ff7f00720c */ /* 0x000fe40003f86270 */
[----:B------:R-:W-:Y:S01]  /*e4d0*/  @!P1 IMAD.MOV R17, RZ, RZ, -R17 ;  /* 0x000000ffff119224 */ /* 0x000fe200078e0a11 */
[----:B------:R-:W5:Y:S01]  /*e4e0*/  LDL R127, [R1+0x42bc] ;  /* 0x0042bc00017f7983 */ /* 0x000f620000100800 */
[----:B----4-:R-:W-:-:S03]  /*e4f0*/  ISETP.GE.AND P1, PT, R8, RZ, PT ;  /* 0x000000ff0800720c */ /* 0x010fc60003f26270 */
[----:B------:R-:W4:Y:S01]  /*e500*/  LDL R8, [R1+0x42b8] ;  /* 0x0042b80001087983 */ /* 0x000f220000100800 */
[----:B------:R-:W-:Y:S01]  /*e510*/  @!P2 IMAD.MOV R16, RZ, RZ, -R16 ;  /* 0x000000ffff10a224 */ /* 0x000fe200078e0a10 */
[----:B---3--:R-:W-:Y:S02]  /*e520*/  ISETP.GE.AND P2, PT, R7, RZ, PT ;  /* 0x000000ff0700720c */ /* 0x008fe40003f46270 */
[----:B------:R-:W3:Y:S01]  /*e530*/  LDL R7, [R1+0x42b4] ;  /* 0x0042b40001077983 */ /* 0x000ee20000100800 */
[----:B------:R-:W-:Y:S01]  /*e540*/  @!P5 IMAD.MOV R23, RZ, RZ, -R23 ;  /* 0x000000ffff17d224 */ /* 0x000fe200078e0a17 */
[----:B------:R-:W-:Y:S01]  /*e550*/  ISETP.GE.AND P5, PT, R126, RZ, PT ;  /* 0x000000ff7e00720c */ /* 0x000fe20003fa6270 */
[----:B------:R-:W-:-:S12]  /*e560*/  @!P3 IMAD.MOV R15, RZ, RZ, -R15 ;  /* 0x000000ffff0fb224 */ /* 0x000fd800078e0a0f */
[----:B------:R-:W-:Y:S01]  /*e570*/  @!P5 IMAD.MOV R18, RZ, RZ, -R18 ;  /* 0x000000ffff12d224 */ /* 0x000fe200078e0a12 */
[----:B------:R-:W-:Y:S02]  /*e580*/  ISETP.GE.AND P5, PT, R5, RZ, PT ;  /* 0x000000ff0500720c */ /* 0x000fe40003fa6270 */
[----:B--2---:R-:W-:Y:S01]  /*e590*/  ISETP.GE.AND P3, PT, R6, RZ, PT ;  /* 0x000000ff0600720c */ /* 0x004fe20003f66270 */
[----:B------:R-:W-:Y:S01]  /*e5a0*/  @!P4 IMAD.MOV R14, RZ, RZ, -R14 ;  /* 0x000000ffff0ec224 */ /* 0x000fe200078e0a0e */
[----:B------:R-:W2:Y:S01]  /*e5b0*/  LDL R6, [R1+0x42ac] ;  /* 0x0042ac0001067983 */ /* 0x000ea20000100800 */
[----:B------:R-:W-:-:S03]  /*e5c0*/  ISETP.GE.AND P4, PT, R3, RZ, PT ;  /* 0x000000ff0300720c */ /* 0x000fc60003f86270 */
[----:B------:R-:W2:Y:S01]  /*e5d0*/  LDL R5, [R1+0x42a0] ;  /* 0x0042a00001057983 */ /* 0x000ea20000100800 */
[----:B------:R-:W-:-:S03]  /*e5e0*/  @!P1 IMAD.MOV R12, RZ, RZ, -R12 ;  /* 0x000000ffff0c9224 */ /* 0x000fc600078e0a0c */
[----:B------:R-:W2:Y:S01]  /*e5f0*/  LDL R3, [R1+0x2ec8] ;  /* 0x002ec80001037983 */ /* 0x000ea20000100800 */
[----:B------:R-:W-:Y:S01]  /*e600*/  @!P5 IMAD.MOV R13, RZ, RZ, -R13 ;  /* 0x000000ffff0dd224 */ /* 0x000fe200078e0a0d */
[----:B-----5:R-:W-:Y:S02]  /*e610*/  ISETP.GE.AND P5, PT, R4, RZ, PT ;  /* 0x000000ff0400720c */ /* 0x020fe40003fa6270 */
[----:B------:R-:W5:Y:S01]  /*e620*/  LDL R4, [R1+0x2ec0] ;  /* 0x002ec00001047983 */ /* 0x000f620000100800 */
[----:B------:R-:W-:Y:S01]  /*e630*/  ISETP.GE.AND P1, PT, R0, RZ, PT ;  /* 0x000000ff0000720c */ /* 0x000fe20003f26270 */
[----:B------:R-:W-:Y:S02]  /*e640*/  @!P2 IMAD.MOV R11, RZ, RZ, -R11 ;  /* 0x000000ffff0ba224 */ /* 0x000fe400078e0a0b */
[----:B------:R-:W2:Y:S01]  /*e650*/  LDL.LU R251, [R1+0x3c] ;  /* 0x00003c0001fb7983 */ /* 0x000ea20000300800 */
[----:B------:R-:W-:Y:S01]  /*e660*/  ISETP.GE.AND P2, PT, R127, RZ, PT ;  /* 0x000000ff7f00720c */ /* 0x000fe20003f46270 */
[----:B------:R-:W-:-:S02]  /*e670*/  @!P3 IMAD.MOV R10, RZ, RZ, -R10 ;  /* 0x000000ffff0ab224 */ /* 0x000fc400078e0a0a */
[----:B------:R-:W2:Y:S01]  /*e680*/  LDL.LU R252, [R1+0x38] ;  /* 0x0000380001fc7983 */ /* 0x000ea20000300800 */
[----:B----4-:R-:W-:-:S03]  /*e690*/  ISETP.GE.AND P3, PT, R8, RZ, PT ;  /* 0x000000ff0800720c */ /* 0x010fc60003f66270 */
[----:B------:R-:W4:Y:S04]  /*e6a0*/  LDL.LU R126, [R1+0x30] ;  /* 0x00003000017e7983 */ /* 0x000f280000300800 */
[----:B------:R-:W4:Y:S04]  /*e6b0*/  LDL.LU R0, [R1+0x2c] ;  /* 0x00002c0001007983 */ /* 0x000f280000300800 */
[----:B------:R-:W4:Y:S04]  /*e6c0*/  LDL.LU R127, [R1+0x28] ;  /* 0x00002800017f7983 */ /* 0x000f280000300800 */
[----:B------:R-:W2:Y:S01]  /*e6d0*/  LDL.LU R8, [R1+0x4404] ;  /* 0x0044040001087983 */ /* 0x000ea20000300800 */
[----:B------:R-:W-:Y:S01]  /*e6e0*/  @!P4 IMAD.MOV R9, RZ, RZ, -R9 ;  /* 0x000000ffff09c224 */ /* 0x000fe200078e0a09 */
[----:B---3--:R-:W-:-:S02]  /*e6f0*/  ISETP.GE.AND P4, PT, R7, RZ, PT ;  /* 0x000000ff0700720c */ /* 0x008fc40003f86270 */
[----:B------:R-:W3:Y:S01]  /*e700*/  LDL.LU R7, [R1+0x4400] ;  /* 0x0044000001077983 */ /* 0x000ee20000300800 */
[----:B-----5:R-:W-:Y:S01]  /*e710*/  ISETP.GE.AND P6, PT, R4, RZ, PT ;  /* 0x000000ff0400720c */ /* 0x020fe20003fc6270 */
[----:B--2---:R-:W-:Y:S01]  /*e720*/  @!P5 IMAD.MOV R8, RZ, RZ, -R8 ;  /* 0x000000ffff08d224 */ /* 0x004fe200078e0a08 */
[----:B------:R-:W-:Y:S02]  /*e730*/  ISETP.GE.AND P5, PT, R6, RZ, PT ;  /* 0x000000ff0600720c */ /* 0x000fe40003fa6270 */
[----:B------:R-:W2:Y:S01]  /*e740*/  LDL.LU R6, [R1+0x43fc] ;  /* 0x0043fc0001067983 */ /* 0x000ea20000300800 */
[----:B---3--:R-:W-:Y:S01]  /*e750*/  @!P1 IMAD.MOV R7, RZ, RZ, -R7 ;  /* 0x000000ffff079224 */ /* 0x008fe200078e0a07 */
[----:B------:R-:W-:Y:S02]  /*e760*/  ISETP.GE.AND P1, PT, R5, RZ, PT ;  /* 0x000000ff0500720c */ /* 0x000fe40003f26270 */
[----:B------:R-:W3:Y:S04]  /*e770*/  LDL.LU R5, [R1+0x43f8] ;  /* 0x0043f80001057983 */ /* 0x000ee80000300800 */
[----:B------:R-:W5:Y:S01]  /*e780*/  LDL.LU R4, [R1+0x43f4] ;  /* 0x0043f40001047983 */ /* 0x000f620000300800 */
[----:B--2---:R-:W-:Y:S01]  /*e790*/  @!P2 IMAD.MOV R6, RZ, RZ, -R6 ;  /* 0x000000ffff06a224 */ /* 0x004fe200078e0a06 */
[----:B------:R-:W-:-:S02]  /*e7a0*/  ISETP.NE.AND P2, PT, R235, RZ, PT ;  /* 0x000000ffeb00720c */ /* 0x000fc40003f45270 */
[----:B------:R-:W-:-:S04]  /*e7b0*/  LOP3.LUT R235, RZ, R235, RZ, 0x33, !PT ;  /* 0x000000ebffeb7212 */ /* 0x000fc800078e33ff */
[C---:B------:R-:W-:Y:S02]  /*e7c0*/  SEL R251, R235.reuse, R251, !P2 ;  /* 0x000000fbebfb7207 */ /* 0x040fe40005000000 */
[C---:B------:R-:W-:Y:S02]  /*e7d0*/  SEL R252, R235.reuse, R252, !P2 ;  /* 0x000000fcebfc7207 */ /* 0x040fe40005000000 */
[C---:B----4-:R-:W-:Y:S02]  /*e7e0*/  SEL R126, R235.reuse, R126, !P2 ;  /* 0x0000007eeb7e7207 */ /* 0x050fe40005000000 */
[C---:B------:R-:W-:Y:S02]  /*e7f0*/  SEL R0, R235.reuse, R0, !P2 ;  /* 0x00000000eb007207 */ /* 0x040fe40005000000 */
[----:B------:R-:W-:Y:S01]  /*e800*/  SEL R127, R235, R127, !P2 ;  /* 0x0000007feb7f7207 */ /* 0x000fe20005000000 */
[----:B---3--:R-:W-:Y:S01]  /*e810*/  @!P3 IMAD.MOV R5, RZ, RZ, -R5 ;  /* 0x000000ffff05b224 */ /* 0x008fe200078e0a05 */
[----:B------:R-:W-:-:S02]  /*e820*/  ISETP.GE.AND P3, PT, R3, RZ, PT ;  /* 0x000000ff0300720c */ /* 0x000fc40003f66270 */
[----:B------:R-:W2:Y:S01]  /*e830*/  LDL.LU R3, [R1+0x43f0] ;  /* 0x0043f00001037983 */ /* 0x000ea20000300800 */
[----:B-----5:R-:W-:Y:S01]  /*e840*/  @!P4 IMAD.MOV R4, RZ, RZ, -R4 ;  /* 0x000000ffff04c224 */ /* 0x020fe200078e0a04 */
[----:B------:R-:W-:Y:S02]  /*e850*/  ISETP.GE.AND P4, PT, R250, RZ, PT ;  /* 0x000000fffa00720c */ /* 0x000fe40003f86270 */
[----:B------:R-:W3:Y:S04]  /*e860*/  LDL.LU R250, [R1+0x43ec] ;  /* 0x0043ec0001fa7983 */ /* 0x000ee80000300800 */
[----:B------:R1:W-:Y:S04]  /*e870*/  STL [R1+0x150], R251 ;  /* 0x000150fb01007387 */ /* 0x0003e80000100800 */
[----:B-1----:R-:W4:Y:S04]  /*e880*/  LDL.LU R251, [R1+0x43e8] ;  /* 0x0043e80001fb7983 */ /* 0x002f280000300800 */
[----:B------:R1:W-:Y:S04]  /*e890*/  STL [R1+0x38], R252 ;  /* 0x000038fc01007387 */ /* 0x0003e80000100800 */
[----:B-1----:R-:W5:Y:S04]  /*e8a0*/  LDL.LU R252, [R1+0x43e4] ;  /* 0x0043e40001fc7983 */ /* 0x002f680000300800 */
[----:B------:R1:W-:Y:S04]  /*e8b0*/  STL [R1+0x14c], R126 ;  /* 0x00014c7e01007387 */ /* 0x0003e80000100800 */
[----:B-1----:R-:W2:Y:S04]  /*e8c0*/  LDL.LU R126, [R1+0x43e0] ;  /* 0x0043e000017e7983 */ /* 0x002ea80000300800 */
[----:B------:R1:W-:Y:S04]  /*e8d0*/  STL [R1+0x148], R0 ;  /* 0x0001480001007387 */ /* 0x0003e80000100800 */
[----:B-1----:R-:W3:Y:S04]  /*e8e0*/  LDL.LU R0, [R1+0x43dc] ;  /* 0x0043dc0001007983 */ /* 0x002ee80000300800 */
[----:B------:R1:W-:Y:S04]  /*e8f0*/  STL [R1+0x144], R127 ;  /* 0x0001447f01007387 */ /* 0x0003e80000100800 */
[----:B-1----:R-:W3:Y:S01]  /*e900*/  LDL.LU R127, [R1+0x43d8] ;  /* 0x0043d800017f7983 */ /* 0x002ee20000300800 */
[----:B------:R-:W-:-:S02]  /*e910*/  SEL R249, R235, R249, !P2 ;  /* 0x000000f9ebf97207 */ /* 0x000fc40005000000 */
[C---:B------:R-:W-:Y:S02]  /*e920*/  SEL R248, R235.reuse, R248, !P2 ;  /* 0x000000f8ebf87207 */ /* 0x040fe40005000000 */
[C---:B------:R-:W-:Y:S02]  /*e930*/  SEL R246, R235.reuse, R246, !P2 ;  /* 0x000000f6ebf67207 */ /* 0x040fe40005000000 */
[C---:B------:R-:W-:Y:S02]  /*e940*/  SEL R245, R235.reuse, R245, !P2 ;  /* 0x000000f5ebf57207 */ /* 0x040fe40005000000 */
[C---:B------:R-:W-:Y:S02]  /*e950*/  SEL R243, R235.reuse, R243, !P2 ;  /* 0x000000f3ebf37207 */ /* 0x040fe40005000000 */
[C---:B------:R-:W-:Y:S02]  /*e960*/  SEL R242, R235.reuse, R242, !P2 ;  /* 0x000000f2ebf27207 */ /* 0x040fe40005000000 */
        /* <DEDUP_REMOVED lines=37> */
[C---:B------:R-:W-:Y:S01]  /*ebc0*/  SEL R176, R235.reuse, R176, !P2 ;  /* 0x000000b0ebb07207 */ /* 0x040fe20005000000 */
[----:B------:R-:W-:Y:S01]  /*ebd0*/  @!P1 IMAD.MOV R2, RZ, RZ, -R2 ;  /* 0x000000ffff029224 */ /* 0x000fe200078e0a02 */
[C---:B----4-:R-:W-:Y:S02]  /*ebe0*/  SEL R251, R235.reuse, R251, !P2 ;  /* 0x000000fbebfb7207 */ /* 0x050fe40005000000 */
[C---:B-----5:R-:W-:Y:S02]  /*ebf0*/  SEL R252, R235.reuse, R252, !P2 ;  /* 0x000000fcebfc7207 */ /* 0x060fe40005000000 */
[C---:B--2---:R-:W-:Y:S02]  /*ec00*/  SEL R126, R235.reuse, R126, !P2 ;  /* 0x0000007eeb7e7207 */ /* 0x044fe40005000000 */
[C---:B---3--:R-:W-:Y:S02]  /*ec10*/  SEL R0, R235.reuse, R0, !P2 ;  /* 0x00000000eb007207 */ /* 0x048fe40005000000 */
[----:B------:R-:W-:-:S05]  /*ec20*/  SEL R127, R235, R127, !P2 ;  /* 0x0000007feb7f7207 */ /* 0x000fca0005000000 */
[----:B------:R1:W-:Y:S04]  /*ec30*/  STL [R1+0x140], R127 ;  /* 0x0001407f01007387 */ /* 0x0003e80000100800 */
[----:B-1----:R-:W2:Y:S04]  /*ec40*/  LDL.LU R127, [R1+0x43d4] ;  /* 0x0043d400017f7983 */ /* 0x002ea80000300800 */
[----:B------:R1:W-:Y:S04]  /*ec50*/  STL [R1+0x13c], R0 ;  /* 0x00013c0001007387 */ /* 0x0003e80000100800 */
[----:B-1----:R-:W3:Y:S04]  /*ec60*/  LDL.LU R0, [R1+0x43d0] ;  /* 0x0043d00001007983 */ /* 0x002ee80000300800 */
[----:B------:R1:W-:Y:S04]  /*ec70*/  STL [R1+0x138], R126 ;  /* 0x0001387e01007387 */ /* 0x0003e80000100800 */
[----:B------:R-:W-:Y:S01]  /*ec80*/  STL [R1+0x134], R252 ;  /* 0x000134fc01007387 */ /* 0x000fe20000100800 */
[----:B-1----:R-:W-:-:S03]  /*ec90*/  SEL R126, R235, R250, !P2 ;  /* 0x000000faeb7e7207 */ /* 0x002fc60005000000 */
[----:B------:R-:W-:Y:S04]  /*eca0*/  STL [R1+0x130], R251 ;  /* 0x000130fb01007387 */ /* 0x000fe80000100800 */
        /* <DEDUP_REMOVED lines=80> */
[----:B------:R1:W-:Y:S02]  /*f1b0*/  STL [R1+0x3c], R126 ;  /* 0x00003c7e01007387 */ /* 0x0003e40000100800 */
[----:B-1----:R-:W-:-:S05]  /*f1c0*/  SEL R126, R235, R181, !P2 ;  /* 0x000000b5eb7e7207 */ /* 0x002fca0005000000 */
[----:B------:R1:W-:Y:S04]  /*f1d0*/  STL [R1+0x30], R126 ;  /* 0x0000307e01007387 */ /* 0x0003e80000100800 */
[----:B------:R-:W-:Y:S01]  /*f1e0*/  STL [R1+0x2c], R180 ;  /* 0x00002cb401007387 */ /* 0x000fe20000100800 */
[----:B-1----:R-:W-:-:S03]  /*f1f0*/  SEL R126, R235, R178, !P2 ;  /* 0x000000b2eb7e7207 */ /* 0x002fc60005000000 */
[----:B------:R-:W-:Y:S04]  /*f200*/  STL [R1+0x28], R179 ;  /* 0x000028b301007387 */ /* 0x000fe80000100800 */
[----:B------:R1:W-:Y:S04]  /*f210*/  STL [R1+0x24], R126 ;  /* 0x0000247e01007387 */ /* 0x0003e80000100800 */
[----:B------:R-:W-:Y:S04]  /*f220*/  STL [R1+0x20], R177 ;  /* 0x000020b101007387 */ /* 0x000fe80000100800 */
[----:B------:R-:W4:Y:S01]  /*f230*/  LDL R218, [R1+0x2ed0] ;  /* 0x002ed00001da7983 */ /* 0x000f220000100800 */
[----:B-1----:R-:W-:-:S03]  /*f240*/  SEL R126, R235, R175, !P2 ;  /* 0x000000afeb7e7207 */ /* 0x002fc60005000000 */
[----:B------:R-:W-:Y:S04]  /*f250*/  STL [R1+0x1c], R176 ;  /* 0x00001cb001007387 */ /* 0x000fe80000100800 */
[----:B------:R-:W5:Y:S04]  /*f260*/  LDL R221, [R1+0x2ee0] ;  /* 0x002ee00001dd7983 */ /* 0x000f680000100800 */
[----:B------:R1:W-:Y:S04]  /*f270*/  STL [R1+0x18], R126 ;  /* 0x0000187e01007387 */ /* 0x0003e80000100800 */
[----:B------:R-:W2:Y:S01]  /*f280*/  LDL R240, [R1+0x2edc] ;  /* 0x002edc0001f07983 */ /* 0x000ea20000100800 */
[----:B------:R-:W-:Y:S01]  /*f290*/  @!P5 IMAD.MOV R3, RZ, RZ, -R3 ;  /* 0x000000ffff03d224 */ /* 0x000fe200078e0a03 */
[----:B------:R-:W-:-:S02]  /*f2a0*/  SEL R234, R235, R187, !P2 ;  /* 0x000000bbebea7207 */ /* 0x000fc40005000000 */
[C---:B------:R-:W-:Y:S01]  /*f2b0*/  SEL R239, R235.reuse, R186, !P2 ;  /* 0x000000baebef7207 */ /* 0x040fe20005000000 */
[----:B------:R-:W3:Y:S01]  /*f2c0*/  LDL R224, [R1+0x2ed4] ;  /* 0x002ed40001e07983 */ /* 0x000ee20000100800 */
[C---:B------:R-:W-:Y:S02]  /*f2d0*/  SEL R246, R235.reuse, R184, !P2 ;  /* 0x000000b8ebf67207 */ /* 0x040fe40005000000 */
[C---:B------:R-:W-:Y:S01]  /*f2e0*/  SEL R249, R235.reuse, R183, !P2 ;  /* 0x000000b7ebf97207 */ /* 0x040fe20005000000 */
[----:B------:R-:W3:Y:S01]  /*f2f0*/  LDL R231, [R1+0x2ed8] ;  /* 0x002ed80001e77983 */ /* 0x000ee20000100800 */
[C---:B------:R-:W-:Y:S02]  /*f300*/  SEL R251, R235.reuse, R174, !P2 ;  /* 0x000000aeebfb7207 */ /* 0x040fe40005000000 */
[C---:B------:R-:W-:Y:S01]  /*f310*/  SEL R248, R235.reuse, R172, !P2 ;  /* 0x000000acebf87207 */ /* 0x040fe20005000000 */
[----:B-1----:R-:W5:Y:S01]  /*f320*/  LDL R126, [R1+0x3f08] ;  /* 0x003f0800017e7983 */ /* 0x002f620000100800 */
        /* <DEDUP_REMOVED lines=171> */
[----:B------:R-:W-:Y:S02]  /*fde0*/  SEL R235, R235, R2, !P2 ;  /* 0x00000002ebeb7207 */ /* 0x000fe40005000000 */
[----:B------:R-:W3:Y:S04]  /*fdf0*/  LDL.LU R2, [R1+0x34] ;  /* 0x0000340001027983 */ /* 0x000ee80000300800 */
[----:B------:R-:W3:Y:S04]  /*fe00*/  LDL.LU R3, [R1+0x14] ;  /* 0x0000140001037983 */ /* 0x000ee80000300800 */
[----:B------:R-:W3:Y:S04]  /*fe10*/  LDL.LU R4, [R1+0x10] ;  /* 0x0000100001047983 */ /* 0x000ee80000300800 */
[----:B------:R-:W3:Y:S04]  /*fe20*/  LDL.LU R5, [R1+0xc] ;  /* 0x00000c0001057983 */ /* 0x000ee80000300800 */
[----:B------:R-:W3:Y:S04]  /*fe30*/  LDL.LU R7, [R1+0x8] ;  /* 0x0000080001077983 */ /* 0x000ee80000300800 */
[----:B------:R-:W3:Y:S04]  /*fe40*/  LDL.LU R9, [R1+0x4] ;  /* 0x0000040001097983 */ /* 0x000ee80000300800 */
[----:B------:R-:W3:Y:S01]  /*fe50*/  LDL.LU R10, [R1] ;  /* 0x00000000010a7983 */ /* 0x000ee20000300800 */
[----:B--2---:R-:W-:-:S02]  /*fe60*/  ISETP.GE.AND P5, PT, R240, RZ, PT ;  /* 0x000000fff000720c */ /* 0x004fc40003fa6270 */
[----:B------:R-:W1:Y:S01]  /*fe70*/  S2R R240, SR_TID.X ;  /* 0x0000000000f07919 */ /* 0x000e620000002100 */
[----:B----4-:R-:W-:Y:S02]  /*fe80*/  ISETP.GE.AND P2, PT, R218, RZ, PT ;  /* 0x000000ffda00720c */ /* 0x010fe40003f46270 */
[----:B-----5:R-:W-:Y:S02]  /*fe90*/  LOP3.LUT R8, RZ, R126, RZ, 0x33, !PT ;  /* 0x0000007eff087212 */ /* 0x020fe400078e33ff */
[----:B------:R-:W-:Y:S02]  /*fea0*/  ISETP.GE.AND P1, PT, R221, RZ, PT ;  /* 0x000000ffdd00720c */ /* 0x000fe40003f26270 */
[----:B-1----:R-:W-:-:S05]  /*feb0*/  LOP3.LUT R240, R240, 0x1f, RZ, 0xc0, !PT ;  /* 0x0000001ff0f07812 */ /* 0x002fca00078ec0ff */
[----:B------:R-:W-:Y:S02]  /*fec0*/  IMAD R127, R240, R127, RZ ;  /* 0x0000007ff07f7224 */ /* 0x000fe400078e02ff */
[----:B---3--:R-:W-:Y:S01]  /*fed0*/  @!P4 IMAD.MOV R4, RZ, RZ, -R4 ;  /* 0x000000ffff04c224 */ /* 0x008fe200078e0a04 */
[----:B------:R-:W-:Y:S01]  /*fee0*/  ISETP.GE.AND P4, PT, R231, RZ, PT ;  /* 0x000000ffe700720c */ /* 0x000fe20003f86270 */
[----:B------:R-:W-:Y:S02]  /*fef0*/  @!P3 IMAD.MOV R3, RZ, RZ, -R3 ;  /* 0x000000ffff03b224 */ /* 0x000fe400078e0a03 */
[----:B------:R-:W-:Y:S01]  /*ff00*/  @!P2 IMAD.MOV R5, RZ, RZ, -R5 ;  /* 0x000000ffff05a224 */ /* 0x000fe200078e0a05 */
[----:B------:R-:W-:Y:S01]  /*ff10*/  ISETP.NE.AND P2, PT, R126, RZ, PT ;  /* 0x000000ff7e00720c */ /* 0x000fe20003f45270 */
[----:B------:R-:W2:Y:S01]  /*ff20*/  LDL.LU R231, [R1+0x38] ;  /* 0x0000380001e77983 */ /* 0x000ea20000300800 */
[----:B------:R-:W-:Y:S01]  /*ff30*/  ISETP.GE.AND P3, PT, R224, RZ, PT ;  /* 0x000000ffe000720c */ /* 0x000fe20003f66270 */
[----:B------:R-:W-:-:S06]  /*ff40*/  @!P5 IMAD.MOV R9, RZ, RZ, -R9 ;  /* 0x000000ffff09d224 */ /* 0x000fcc00078e0a09 */
[----:B------:R-:W-:Y:S01]  /*ff50*/  @!P4 IMAD.MOV R10, RZ, RZ, -R10 ;  /* 0x000000ffff0ac224 */ /* 0x000fe200078e0a0a */
[----:B------:R-:W-:-:S04]  /*ff60*/  SEL R11, R8, R9, !P2 ;  /* 0x00000009080b7207 */ /* 0x000fc80005000000 */
[----:B------:R-:W-:Y:S01]  /*ff70*/  SEL R9, R8, R10, !P2 ;  /* 0x0000000a08097207 */ /* 0x000fe20005000000 */
[----:B------:R-:W-:Y:S04]  /*ff80*/  STL [R1+0x548], R11 ;  /* 0x0005480b01007387 */ /* 0x000fe80000100800 */
[----:B------:R-:W3:Y:S04]  /*ff90*/  LDL.LU R240, [R1+0x150] ;  /* 0x0001500001f07983 */ /* 0x000ee80000300800 */
[----:B------:R-:W-:Y:S04]  /*ffa0*/  STL [R1+0x54c], R9 ;  /* 0x00054c0901007387 */ /* 0x000fe80000100800 */
[----:B------:R-:W4:Y:S04]  /*ffb0*/  LDL.LU R224, [R1+0x14c] ;  /* 0x00014c0001e07983 */ /* 0x000f280000300800 */
[----:B------:R-:W5:Y:S01]  /*ffc0*/  LDL.LU R221, [R1+0x148] ;  /* 0x0001480001dd7983 */ /* 0x000f620000300800 */
[----:B------:R-:W-:-:S03]  /*ffd0*/  @!P3 IMAD.MOV R0, RZ, RZ, -R0 ;  /* 0x000000ffff00b224 */ /* 0x000fc600078e0a00 */
[----:B------:R-:W5:Y:S04]  /*ffe0*/  LDL.LU R218, [R1+0x144] ;  /* 0x0001440001da7983 */ /* 0x000f680000300800 */
[----:B------:R-:W5:Y:S04]  /*fff0*/  LDL.LU R215, [R1+0x140] ;  /* 0x0001400001d77983 */ /* 0x000f680000300800 */
[----:B------:R-:W5:Y:S04]  /*10000*/  LDL.LU R212, [R1+0x13c] ;  /* 0x00013c0001d47983 */ /* 0x000f680000300800 */
[----:B------:R-:W5:Y:S04]  /*10010*/  LDL.LU R209, [R1+0x138] ;  /* 0x0001380001d17983 */ /* 0x000f680000300800 */
[----:B------:R-:W5:Y:S01]  /*10020*/  LDL.LU R206, [R1+0x134] ;  /* 0x0001340001ce7983 */ /* 0x000f620000300800 */
[----:B------:R-:W-:-:S03]  /*10030*/  SEL R126, R8, R0, !P2 ;  /* 0x00000000087e7207 */ /* 0x000fc60005000000 */
[----:B------:R-:W5:Y:S04]  /*10040*/  LDL.LU R203, [R1+0x130] ;  /* 0x0001300001cb7983 */ /* 0x000f680000300800 */
[----:B------:R-:W5:Y:S04]  /*10050*/  LDL.LU R200, [R1+0x12c] ;  /* 0x00012c0001c87983 */ /* 0x000f680000300800 */
[----:B------:R-:W5:Y:S04]  /*10060*/  LDL.LU R197, [R1+0x128] ;  /* 0x0001280001c57983 */ /* 0x000f680000300800 */
[----:B------:R-:W5:Y:S04]  /*10070*/  LDL.LU R194, [R1+0x124] ;  /* 0x0001240001c27983 */ /* 0x000f680000300800 */
[----:B------:R-:W5:Y:S04]  /*10080*/  LDL.LU R191, [R1+0x120] ;  /* 0x0001200001bf7983 */ /* 0x000f680000300800 */
[----:B------:R-:W5:Y:S04]  /*10090*/  LDL.LU R188, [R1+0x11c] ;  /* 0x00011c0001bc7983 */ /* 0x000f680000300800 */
[----:B------:R-:W4:Y:S04]  /*100a0*/  LDL.LU R185, [R1+0x118] ;  /* 0x0001180001b97983 */ /* 0x000f280000300800 */
[----:B------:R-:W2:Y:S04]  /*100b0*/  LDL.LU R182, [R1+0x114] ;  /* 0x0001140001b67983 */ /* 0x000ea80000300800 */
[----:B------:R-:W-:Y:S04]  /*100c0*/  STL [R1+0x4374], R126 ;  /* 0x0043747e01007387 */ /* 0x000fe80000100800 */
[----:B------:R-:W3:Y:S04]  /*100d0*/  LDL.LU R179, [R1+0x110] ;  /* 0x0001100001b37983 */ /* 0x000ee80000300800 */
[----:B------:R-:W5:Y:S04]  /*100e0*/  LDL.LU R176, [R1+0x10c] ;  /* 0x00010c0001b07983 */ /* 0x000f680000300800 */
[----:B------:R-:W4:Y:S04]  /*100f0*/  LDL.LU R173, [R1+0x108] ;  /* 0x0001080001ad7983 */ /* 0x000f280000300800 */
[----:B------:R-:W5:Y:S04]  /*10100*/  LDL.LU R170, [R1+0x104] ;  /* 0x0001040001aa7983 */ /* 0x000f680000300800 */
[----:B------:R-:W5:Y:S04]  /*10110*/  LDL.LU R167, [R1+0x100] ;  /* 0x0001000001a77983 */ /* 0x000f680000300800 */
[----:B------:R-:W2:Y:S04]  /*10120*/  LDL.LU R164, [R1+0xfc] ;  /* 0x0000fc0001a47983 */ /* 0x000ea80000300800 */
[----:B------:R-:W3:Y:S04]  /*10130*/  LDL.LU R39, [R1+0xf8] ;  /* 0x0000f80001277983 */ /* 0x000ee80000300800 */
[----:B------:R-:W4:Y:S04]  /*10140*/  LDL.LU R49, [R1+0xf4] ;  /* 0x0000f40001317983 */ /* 0x000f280000300800 */
[----:B------:R-:W5:Y:S04]  /*10150*/  LDL.LU R48, [R1+0xf0] ;  /* 0x0000f00001307983 */ /* 0x000f680000300800 */
[----:B------:R-:W2:Y:S04]  /*10160*/  LDL.LU R47, [R1+0xec] ;  /* 0x0000ec00012f7983 */ /* 0x000ea80000300800 */
[----:B------:R-:W2:Y:S04]  /*10170*/  LDL.LU R46, [R1+0xe8] ;  /* 0x0000e800012e7983 */ /* 0x000ea80000300800 */
[----:B------:R-:W2:Y:S04]  /*10180*/  LDL.LU R45, [R1+0xe4] ;  /* 0x0000e400012d7983 */ /* 0x000ea80000300800 */
[----:B------:R-:W2:Y:S04]  /*10190*/  LDL.LU R44, [R1+0xe0] ;  /* 0x0000e000012c7983 */ /* 0x000ea80000300800 */
[----:B------:R-:W2:Y:S04]  /*101a0*/  LDL.LU R43, [R1+0xdc] ;  /* 0x0000dc00012b7983 */ /* 0x000ea80000300800 */
[----:B------:R-:W2:Y:S04]  /*101b0*/  LDL.LU R42, [R1+0xd8] ;  /* 0x0000d800012a7983 */ /* 0x000ea80000300800 */
[----:B------:R-:W2:Y:S04]  /*101c0*/  LDL.LU R41, [R1+0xd4] ;  /* 0x0000d40001297983 */ /* 0x000ea80000300800 */
[----:B------:R-:W2:Y:S01]  /*101d0*/  LDL.LU R40, [R1+0xd0] ;  /* 0x0000d00001287983 */ /* 0x000ea20000300800 */
[----:B------:R-:W-:Y:S01]  /*101e0*/  @!P1 IMAD.MOV R7, RZ, RZ, -R7 ;  /* 0x000000ffff079224 */ /* 0x000fe200078e0a07 */
[----:B------:R-:W-:Y:S01]  /*101f0*/  LEA R6, P1, R127, UR4, 0x2 ;  /* 0x000000047f067c11 */ /* 0x000fe2000f8210ff */
[----:B------:R-:W-:-:S03]  /*10200*/  ULDC UR4, c[0x0][0x240] ;  /* 0x0000900000047ab9 */ /* 0x000fc60000000800 */
[----:B------:R-:W-:Y:S01]  /*10210*/  LEA.HI.X.SX32 R0, R127, UR5, 0x2, P1 ;  /* 0x000000057f007c11 */ /* 0x000fe200088f16ff */
[----:B------:R-:W-:Y:S01]  /*10220*/  ULDC UR5, c[0x0][0x240] ;  /* 0x0000900000057ab9 */ /* 0x000fe20000000800 */
[----:B---3--:R-:W-:Y:S02]  /*10230*/  IMAD R127, R39, UR11, RZ ;  /* 0x0000000b277f7c24 */ /* 0x008fe4000f8e02ff */
[----:B----4-:R-:W-:Y:S01]  /*10240*/  IMAD R49, R49, UR10, RZ ;  /* 0x0000000a31317c24 */ /* 0x010fe2000f8e02ff */
[----:B------:R-:W3:Y:S01]  /*10250*/  LDL.LU R39, [R1+0xcc] ;  /* 0x0000cc0001277983 */ /* 0x000ee20000300800 */
[----:B-----5:R-:W-:-:S03]  /*10260*/  IMAD R48, R48, UR9, RZ ;  /* 0x0000000930307c24 */ /* 0x020fc6000f8e02ff */
[----:B------:R-:W4:Y:S01]  /*10270*/  LDL.LU R38, [R1+0xc8] ;  /* 0x0000c80001267983 */ /* 0x000f220000300800 */
[----:B--2---:R-:W-:-:S03]  /*10280*/  IMAD R43, R43, UR59, RZ ;  /* 0x0000003b2b2b7c24 */ /* 0x004fc6000f8e02ff */
[----:B------:R1:W-:Y:S01]  /*10290*/  STL.64 [R1+0x43c8], R48 ;  /* 0x0043c83001007387 */ /* 0x0003e20000100a00 */
[----:B------:R-:W-:Y:S02]  /*102a0*/  IMAD R45, R45, UR5, RZ ;  /* 0x000000052d2d7c24 */ /* 0x000fe4000f8e02ff */
[----:B------:R-:W-:Y:S01]  /*102b0*/  IMAD R42, R42, UR58, RZ ;  /* 0x0000003a2a2a7c24 */ /* 0x000fe2000f8e02ff */
[----:B------:R-:W2:Y:S01]  /*102c0*/  LDL.LU R37, [R1+0xc4] ;  /* 0x0000c40001257983 */ /* 0x000ea20000300800 */
[----:B------:R-:W-:Y:S02]  /*102d0*/  IMAD R44, R44, UR4, RZ ;  /* 0x000000042c2c7c24 */ /* 0x000fe4000f8e02ff */
[----:B------:R-:W-:Y:S01]  /*102e0*/  IMAD R41, R41, UR57, RZ ;  /* 0x0000003929297c24 */ /* 0x000fe2000f8e02ff */
[----:B------:R-:W5:Y:S01]  /*102f0*/  LDL.LU R36, [R1+0xc0] ;  /* 0x0000c00001247983 */ /* 0x000f620000300800 */
[----:B------:R-:W-:-:S03]  /*10300*/  IMAD R40, R40, UR56, RZ ;  /* 0x0000003828287c24 */ /* 0x000fc6000f8e02ff */
[----:B------:R-:W5:Y:S01]  /*10310*/  LDL.LU R35, [R1+0xbc] ;  /* 0x0000bc0001237983 */ /* 0x000f620000300800 */
[----:B------:R-:W-:Y:S01]  /*10320*/  @!P6 IMAD.MOV R2, RZ, RZ, -R2 ;  /* 0x000000ffff02e224 */ /* 0x000fe200078e0a02 */
[C---:B------:R-:W-:Y:S02]  /*10330*/  SEL R7, R8.reuse, R7, !P2 ;  /* 0x0000000708077207 */ /* 0x040fe40005000000 */
[C---:B------:R-:W-:Y:S01]  /*10340*/  SEL R5, R8.reuse, R5, !P2 ;  /* 0x0000000508057207 */ /* 0x040fe20005000000 */
[----:B------:R1:W-:Y:S01]  /*10350*/  STL.64 [R1+0x43c0], R44 ;  /* 0x0043c02c01007387 */ /* 0x0003e20000100a00 */
[C---:B------:R-:W-:Y:S02]  /*10360*/  SEL R4, R8.reuse, R4, !P2 ;  /* 0x0000000408047207 */ /* 0x040fe40005000000 */
[----:B------:R-:W-:Y:S01]  /*10370*/  SEL R3, R8, R3, !P2 ;  /* 0x0000000308037207 */ /* 0x000fe20005000000 */
[----:B------:R-:W5:Y:S01]  /*10380*/  LDL.LU R34, [R1+0xb8] ;  /* 0x0000b80001227983 */ /* 0x000f620000300800 */
[----:B------:R-:W-:Y:S01]  /*10390*/  IMAD R46, R46, UR6, RZ ;  /* 0x000000062e2e7c24 */ /* 0x000fe2000f8e02ff */
[----:B------:R-:W-:Y:S01]  /*103a0*/  SEL R2, R8, R2, !P2 ;  /* 0x0000000208027207 */ /* 0x000fe20005000000 */
[----:B-1----:R-:W-:Y:S01]  /*103b0*/  IMAD.MOV.U32 R48, RZ, RZ, R7 ;  /* 0x000000ffff307224 */ /* 0x002fe200078e0007 */
[----:B------:R-:W5:Y:S01]  /*103c0*/  LDL.LU R33, [R1+0xb4] ;  /* 0x0000b40001217983 */ /* 0x000f620000300800 */
[----:B------:R-:W-:Y:S01]  /*103d0*/  IMAD.MOV.U32 R49, RZ, RZ, R3 ;  /* 0x000000ffff317224 */ /* 0x000fe200078e0003 */
[----:B------:R-:W-:Y:S01]  /*103e0*/  ULDC UR6, c[0x0][0x240] ;  /* 0x0000900000067ab9 */ /* 0x000fe20000000800 */
[----:B------:R-:W-:Y:S01]  /*103f0*/  IMAD R164, R164, UR12, RZ ;  /* 0x0000000ca4a47c24 */ /* 0x000fe2000f8e02ff */
[----:B------:R-:W-:Y:S01]  /*10400*/  STL.64 [R1+0x43b8], R42 ;  /* 0x0043b82a01007387 */ /* 0x000fe20000100a00 */
[----:B------:R-:W-:Y:S01]  /*10410*/  IMAD.MOV.U32 R45, RZ, RZ, R5 ;  /* 0x000000ffff2d7224 */ /* 0x000fe200078e0005 */
[----:B------:R-:W-:Y:S01]  /*10420*/  ULDC UR12, c[0x0][0x240] ;  /* 0x00009000000c7ab9 */ /* 0x000fe20000000800 */
[----:B------:R-:W-:Y:S01]  /*10430*/  IMAD R47, R47, UR7, RZ ;  /* 0x000000072f2f7c24 */ /* 0x000fe2000f8e02ff */
[----:B------:R-:W5:Y:S01]  /*10440*/  LDL.LU R32, [R1+0xb0] ;  /* 0x0000b00001207983 */ /* 0x000f620000300800 */
[----:B------:R-:W-:Y:S01]  /*10450*/  IMAD.MOV.U32 R44, RZ, RZ, R4 ;  /* 0x000000ffff2c7224 */ /* 0x000fe200078e0004 */
[----:B------:R-:W-:Y:S01]  /*10460*/  ULDC UR7, c[0x0][0x240] ;  /* 0x0000900000077ab9 */ /* 0x000fe20000000800 */
[----:B------:R-:W-:Y:S01]  /*10470*/  IMAD R182, R182, UR18, RZ ;  /* 0x00000012b6b67c24 */ /* 0x000fe2000f8e02ff */
[----:B------:R-:W5:Y:S01]  /*10480*/  LDL.LU R31, [R1+0xac] ;  /* 0x0000ac00011f7983 */ /* 0x000f620000300800 */
[----:B------:R-:W-:Y:S01]  /*10490*/  IMAD.MOV.U32 R126, RZ, RZ, R2 ;  /* 0x000000ffff7e7224 */ /* 0x000fe200078e0002 */
[----:B------:R-:W-:Y:S01]  /*104a0*/  ULDC UR18, c[0x0][0x240] ;  /* 0x0000900000127ab9 */ /* 0x000fe20000000800 */
[----:B------:R-:W-:Y:S01]  /*104b0*/  IMAD R231, R231, UR21, RZ ;  /* 0x00000015e7e77c24 */ /* 0x000fe2000f8e02ff */
[----:B------:R-:W-:Y:S01]  /*104c0*/  STL.64 [R1+0x43b0], R40 ;  /* 0x0043b02801007387 */ /* 0x000fe20000100a00 */
[----:B------:R-:W-:Y:S01]  /*104d0*/  ULDC UR21, c[0x0][0x240] ;  /* 0x0000900000157ab9 */ /* 0x000fe20000000800 */
[----:B------:R-:W-:Y:S01]  /*104e0*/  IMAD R173, R173, UR15, RZ ;  /* 0x0000000fadad7c24 */ /* 0x000fe2000f8e02ff */
[----:B------:R-:W-:Y:S01]  /*104f0*/  ULDC UR15, c[0x0][0x240] ;  /* 0x00009000000f7ab9 */ /* 0x000fe20000000800 */
[----:B------:R-:W5:Y:S01]  /*10500*/  LDL.LU R30, [R1+0xa8] ;  /* 0x0000a800011e7983 */ /* 0x000f620000300800 */
[----:B------:R-:W-:Y:S01]  /*10510*/  IMAD R179, R179, UR17, RZ ;  /* 0x00000011b3b37c24 */ /* 0x000fe2000f8e02ff */
[----:B------:R-:W-:Y:S01]  /*10520*/  ULDC UR17, c[0x0][0x240] ;  /* 0x0000900000117ab9 */ /* 0x000fe20000000800 */
[----:B------:R-:W-:Y:S01]  /*10530*/  IMAD R167, R167, UR13, RZ ;  /* 0x0000000da7a77c24 */ /* 0x000fe2000f8e02ff */
[----:B------:R-:W5:Y:S01]  /*10540*/  LDL.LU R29, [R1+0xa4] ;  /* 0x0000a400011d7983 */ /* 0x000f620000300800 */
[----:B------:R-:W-:Y:S01]  /*10550*/  IMAD R240, R240, UR20, RZ ;  /* 0x00000014f0f07c24 */ /* 0x000fe2000f8e02ff */
[----:B------:R-:W-:Y:S01]  /*10560*/  ULDC UR13, c[0x0][0x240] ;  /* 0x00009000000d7ab9 */ /* 0x000fe20000000800 */
[----:B------:R-:W-:Y:S01]  /*10570*/  IMAD R185, R185, UR19, RZ ;  /* 0x00000013b9b97c24 */ /* 0x000fe2000f8e02ff */
[----:B------:R-:W5:Y:S01]  /*10580*/  LDL.LU R28, [R1+0xa0] ;  /* 0x0000a000011c7983 */ /* 0x000f620000300800 */
[----:B------:R-:W-:Y:S01]  /*10590*/  ULDC UR11, c[0x0][0x240] ;  /* 0x00009000000b7ab9 */ /* 0x000fe20000000800 */
[----:B------:R-:W-:Y:S01]  /*105a0*/  IMAD R170, R170, UR14, RZ ;  /* 0x0000000eaaaa7c24 */ /* 0x000fe2000f8e02ff */
[----:B------:R-:W-:Y:S01]  /*105b0*/  ULDC UR19, c[0x0][0x240] ;  /* 0x0000900000137ab9 */ /* 0x000fe20000000800 */
[----:B------:R-:W-:Y:S01]  /*105c0*/  ULDC UR9, c[0x0][0x240] ;  /* 0x0000900000097ab9 */ /* 0x000fe20000000800 */
[----:B------:R-:W-:Y:S01]  /*105d0*/  IMAD R224, R224, UR20, RZ ;  /* 0x00000014e0e07c24 */ /* 0x000fe2000f8e02ff */
        /* <DEDUP_REMOVED lines=15> */
[----:B---3--:R-:W-:Y:S01]  /*106d0*/  IMAD R39, R39, UR55, RZ ;  /* 0x0000003727277c24 */ /* 0x008fe2000f8e02ff */
[----:B------:R-:W-:Y:S01]  /*106e0*/  ULDC UR55, c[0x0][0x240] ;  /* 0x0000900000377ab9 */ /* 0x000fe20000000800 */
[----:B----4-:R-:W-:Y:S01]  /*106f0*/  IMAD R38, R38, UR54, RZ ;  /* 0x0000003626267c24 */ /* 0x010fe2000f8e02ff */
[----:B------:R-:W-:-:S04]  /*10700*/  ULDC UR54, c[0x0][0x240] ;  /* 0x0000900000367ab9 */ /* 0x000fc80000000800 */
[----:B------:R1:W-:Y:S04]  /*10710*/  STL.64 [R1+0x43a8], R38 ;  /* 0x0043a82601007387 */ /* 0x0003e80000100a00 */
[----:B------:R-:W3:Y:S04]  /*10720*/  LDL.LU R27, [R1+0x9c] ;  /* 0x00009c00011b7983 */ /* 0x000ee80000300800 */
[----:B------:R-:W4:Y:S01]  /*10730*/  LDL.LU R26, [R1+0x98] ;  /* 0x00009800011a7983 */ /* 0x000f220000300800 */
[----:B--2---:R-:W-:Y:S01]  /*10740*/  IMAD R37, R37, UR53, RZ ;  /* 0x0000003525257c24 */ /* 0x004fe2000f8e02ff */
[----:B------:R-:W-:Y:S01]  /*10750*/  ULDC UR53, c[0x0][0x240] ;  /* 0x0000900000357ab9 */ /* 0x000fe20000000800 */
[----:B-----5:R-:W-:Y:S01]  /*10760*/  IMAD R36, R36, UR52, RZ ;  /* 0x0000003424247c24 */ /* 0x020fe2000f8e02ff */
[----:B------:R-:W-:Y:S01]  /*10770*/  ULDC UR52, c[0x0][0x240] ;  /* 0x0000900000347ab9 */ /* 0x000fe20000000800 */
[----:B------:R-:W-:-:S03]  /*10780*/  IMAD R35, R35, UR51, RZ ;  /* 0x0000003323237c24 */ /* 0x000fc6000f8e02ff */
[----:B------:R2:W-:Y:S01]  /*10790*/  STL.64 [R1+0x43a0], R36 ;  /* 0x0043a02401007387 */ /* 0x0005e20000100a00 */
[----:B------:R-:W-:-:S03]  /*107a0*/  ULDC UR51, c[0x0][0x240] ;  /* 0x0000900000337ab9 */ /* 0x000fc60000000800 */
[----:B------:R-:W5:Y:S01]  /*107b0*/  LDL.LU R25, [R1+0x94] ;  /* 0x0000940001197983 */ /* 0x000f620000300800 */
[----:B------:R-:W-:-:S03]  /*107c0*/  IMAD R34, R34, UR50, RZ ;  /* 0x0000003222227c24 */ /* 0x000fc6000f8e02ff */
[----:B------:R-:W5:Y:S01]  /*107d0*/  LDL.LU R24, [R1+0x90] ;  /* 0x0000900001187983 */ /* 0x000f620000300800 */
[----:B------:R-:W-:Y:S01]  /*107e0*/  ULDC UR50, c[0x0][0x240] ;  /* 0x0000900000327ab9 */ /* 0x000fe20000000800 */
[----:B------:R-:W-:Y:S02]  /*107f0*/  IMAD R33, R33, UR49, RZ ;  /* 0x0000003121217c24 */ /* 0x000fe4000f8e02ff */
[----:B------:R-:W5:Y:S01]  /*10800*/  LDL.LU R23, [R1+0x8c] ;  /* 0x00008c0001177983 */ /* 0x000f620000300800 */
[----:B------:R-:W-:-:S03]  /*10810*/  IMAD R31, R31, UR47, RZ ;  /* 0x0000002f1f1f7c24 */ /* 0x000fc6000f8e02ff */
[----:B------:R-:W-:Y:S01]  /*10820*/  STL.64 [R1+0x4398], R34 ;  /* 0x0043982201007387 */ /* 0x000fe20000100a00 */
[----:B------:R-:W-:-:S03]  /*10830*/  IMAD R30, R30, UR46, RZ ;  /* 0x0000002e1e1e7c24 */ /* 0x000fc6000f8e02ff */
[----:B------:R-:W5:Y:S01]  /*10840*/  LDL.LU R22, [R1+0x88] ;  /* 0x0000880001167983 */ /* 0x000f620000300800 */
[----:B------:R-:W-:-:S03]  /*10850*/  IMAD R29, R29, UR45, RZ ;  /* 0x0000002d1d1d7c24 */ /* 0x000fc6000f8e02ff */
[----:B------:R-:W-:Y:S01]  /*10860*/  STL [R1+0x4388], R33 ;  /* 0x0043882101007387 */ /* 0x000fe20000100800 */
[----:B------:R-:W-:-:S03]  /*10870*/  IMAD R28, R28, UR44, RZ ;  /* 0x0000002c1c1c7c24 */ /* 0x000fc6000f8e02ff */
[----:B------:R-:W5:Y:S01]  /*10880*/  LDL.LU R21, [R1+0x84] ;  /* 0x0000840001157983 */ /* 0x000f620000300800 */
[----:B------:R-:W-:Y:S01]  /*10890*/  IMAD R236, R236, UR51, RZ ;  /* 0x00000033ecec7c24 */ /* 0x000fe2000f8e02ff */
[----:B------:R-:W-:Y:S01]  /*108a0*/  ULDC UR49, c[0x0][0x240] ;  /* 0x0000900000317ab9 */ /* 0x000fe20000000800 */
[----:B------:R-:W-:Y:S01]  /*108b0*/  ULDC UR47, c[0x0][0x240] ;  /* 0x00009000002f7ab9 */ /* 0x000fe20000000800 */
[----:B------:R-:W-:Y:S01]  /*108c0*/  STL.64 [R1+0x4380], R30 ;  /* 0x0043801e01007387 */ /* 0x000fe20000100a00 */
[----:B------:R-:W-:Y:S01]  /*108d0*/  ULDC UR51, c[0x0][0x240] ;  /* 0x0000900000337ab9 */ /* 0x000fe20000000800 */
[----:B------:R-:W-:Y:S01]  /*108e0*/  IMAD R233, R233, UR50, RZ ;  /* 0x00000032e9e97c24 */ /* 0x000fe2000f8e02ff */
[----:B------:R-:W-:Y:S01]  /*108f0*/  ULDC UR50, c[0x0][0x240] ;  /* 0x0000900000327ab9 */ /* 0x000fe20000000800 */
[----:B------:R-:W5:Y:S01]  /*10900*/  LDL.LU R20, [R1+0x80] ;  /* 0x0000800001147983 */ /* 0x000f620000300800 */
[----:B------:R-:W-:Y:S01]  /*10910*/  ULDC UR45, c[0x0][0x240] ;  /* 0x00009000002d7ab9 */ /* 0x000fe20000000800 */
[----:B------:R-:W-:Y:S01]  /*10920*/  IMAD R32, R32, UR48, RZ ;  /* 0x0000003020207c24 */ /* 0x000fe2000f8e02ff */
[----:B------:R-:W-:Y:S01]  /*10930*/  ULDC UR48, c[0x0][0x240] ;  /* 0x0000900000307ab9 */ /* 0x000fe20000000800 */
[----:B------:R-:W5:Y:S01]  /*10940*/  LDL.LU R19, [R1+0x7c] ;  /* 0x00007c0001137983 */ /* 0x000f620000300800 */
[----:B------:R-:W-:Y:S01]  /*10950*/  ULDC UR46, c[0x0][0x240] ;  /* 0x00009000002e7ab9 */ /* 0x000fe20000000800 */
[----:B------:R-:W-:-:S02]  /*10960*/  ULDC UR44, c[0x0][0x240] ;  /* 0x00009000002c7ab9 */ /* 0x000fc40000000800 */
[----:B------:R2:W-:Y:S04]  /*10970*/  STL.64 [R1+0x4390], R28 ;  /* 0x0043901c01007387 */ /* 0x0005e80000100a00 */
[----:B------:R-:W5:Y:S04]  /*10980*/  LDL.LU R18, [R1+0x78] ;  /* 0x0000780001127983 */ /* 0x000f680000300800 */
        /* <DEDUP_REMOVED lines=15> */
[----:B-1----:R-:W5:Y:S04]  /*10a80*/  LDL.LU R38, [R1+0x30] ;  /* 0x0000300001267983 */ /* 0x002f680000300800 */
[----:B--2---:R-:W2:Y:S04]  /*10a90*/  LDL.LU R37, [R1+0x2c] ;  /* 0x00002c0001257983 */ /* 0x004ea80000300800 */
[----:B------:R-:W2:Y:S04]  /*10aa0*/  LDL.LU R41, [R1+0x28] ;  /* 0x0000280001297983 */ /* 0x000ea80000300800 */
[----:B------:R-:W2:Y:S04]  /*10ab0*/  LDL.LU R39, [R1+0x24] ;  /* 0x0000240001277983 */ /* 0x000ea80000300800 */
[----:B------:R-:W2:Y:S04]  /*10ac0*/  LDL.LU R40, [R1+0x20] ;  /* 0x0000200001287983 */ /* 0x000ea80000300800 */
[----:B------:R-:W2:Y:S04]  /*10ad0*/  LDL.LU R42, [R1+0x1c] ;  /* 0x00001c00012a7983 */ /* 0x000ea80000300800 */
[----:B------:R-:W2:Y:S01]  /*10ae0*/  LDL.LU R43, [R1+0x18] ;  /* 0x00001800012b7983 */ /* 0x000ea20000300800 */
        /* <DEDUP_REMOVED lines=10> */
[----:B------:R-:W-:-:S02]  /*10b90*/  IMAD R29, R163, UR51, RZ ;  /* 0x00000033a31d7c24 */ /* 0x000fc4000f8e02ff */
        /* <DEDUP_REMOVED lines=46> */
[----:B------:R-:W-:Y:S02]  /*10e80*/  IMAD R197, R197, UR20, RZ ;  /* 0x00000014c5c57c24 */ /* 0x000fe4000f8e02ff */
[----:B------:R-:W-:Y:S02]  /*10e90*/  IMAD R194, R194, UR20, RZ ;  /* 0x00000014c2c27c24 */ /* 0x000fe4000f8e02ff */
[----:B----4-:R-:W-:Y:S01]  /*10ea0*/  IMAD R26, R26, UR42, RZ ;  /* 0x0000002a1a1a7c24 */ /* 0x010fe2000f8e02ff */
[----:B------:R-:W-:Y:S02]  /*10eb0*/  ULDC UR42, c[0x0][0x240] ;  /* 0x00009000002a7ab9 */ /* 0x000fe40000000800 */
[----:B------:R-:W-:Y:S01]  /*10ec0*/  IMAD R155, R155, UR42, RZ ;  /* 0x0000002a9b9b7c24 */ /* 0x000fe2000f8e02ff */
[----:B------:R-:W-:Y:S02]  /*10ed0*/  ULDC UR42, c[0x0][0x240] ;  /* 0x00009000002a7ab9 */ /* 0x000fe40000000800 */
[----:B------:R-:W-:Y:S01]  /*10ee0*/  IMAD R96, R96, UR42, RZ ;  /* 0x0000002a60607c24 */ /* 0x000fe2000f8e02ff */
[----:B------:R-:W-:Y:S01]  /*10ef0*/  ULDC UR42, c[0x0][0x240] ;  /* 0x00009000002a7ab9 */ /* 0x000fe20000000800 */
[----:B---3--:R-:W-:Y:S01]  /*10f00*/  IMAD R27, R27, UR43, RZ ;  /* 0x0000002b1b1b7c24 */ /* 0x008fe2000f8e02ff */
[----:B------:R-:W-:Y:S01]  /*10f10*/  ULDC UR43, c[0x0][0x240] ;  /* 0x00009000002b7ab9 */ /* 0x000fe20000000800 */
[----:B-----5:R-:W-:Y:S01]  /*10f20*/  IMAD R25, R25, UR41, RZ ;  /* 0x0000002919197c24 */ /* 0x020fe2000f8e02ff */
[----:B------:R-:W-:-:S02]  /*10f30*/  ULDC UR41, c[0x0][0x240] ;  /* 0x0000900000297ab9 */ /* 0x000fc40000000800 */
[----:B------:R-:W-:Y:S01]  /*10f40*/  IMAD R154, R154, UR41, RZ ;  /* 0x000000299a9a7c24 */ /* 0x000fe2000f8e02ff */
[----:B------:R-:W-:Y:S02]  /*10f50*/  ULDC UR41, c[0x0][0x240] ;  /* 0x0000900000297ab9 */ /* 0x000fe40000000800 */
[----:B------:R-:W-:Y:S01]  /*10f60*/  IMAD R95, R95, UR41, RZ ;  /* 0x000000295f5f7c24 */ /* 0x000fe2000f8e02ff */
[----:B------:R-:W-:Y:S01]  /*10f70*/  ULDC UR41, c[0x0][0x240] ;  /* 0x0000900000297ab9 */ /* 0x000fe20000000800 */
[----:B------:R-:W-:Y:S01]  /*10f80*/  IMAD R23, R23, UR60, RZ ;  /* 0x0000003c17177c24 */ /* 0x000fe2000f8e02ff */
[----:B------:R-:W-:Y:S02]  /*10f90*/  ULDC UR60, c[0x0][0x240] ;  /* 0x00009000003c7ab9 */ /* 0x000fe40000000800 */
[----:B------:R-:W-:Y:S01]  /*10fa0*/  IMAD R152, R152, UR60, RZ ;  /* 0x0000003c98987c24 */ /* 0x000fe2000f8e02ff */
[----:B------:R-:W-:Y:S01]  /*10fb0*/  ULDC UR60, c[0x0][0x240] ;  /* 0x00009000003c7ab9 */ /* 0x000fe20000000800 */
[----:B------:R-:W-:-:S02]  /*10fc0*/  IMAD R163, R178, UR41, RZ ;  /* 0x00000029b2a37c24 */ /* 0x000fc4000f8e02ff */
[----:B------:R-:W-:Y:S01]  /*10fd0*/  IMAD R93, R93, UR60, RZ ;  /* 0x0000003c5d5d7c24 */ /* 0x000fe2000f8e02ff */
[----:B------:R-:W-:Y:S01]  /*10fe0*/  ULDC UR60, c[0x0][0x240] ;  /* 0x00009000003c7ab9 */ /* 0x000fe20000000800 */
        /* <DEDUP_REMOVED lines=8> */
[----:B------:R-:W-:Y:S01]  /*11070*/  IMAD R20, R20, UR38, RZ ;  /* 0x0000002614147c24 */ /* 0x000fe2000f8e02ff */
[----:B------:R-:W-:-:S02]  /*11080*/  ULDC UR38, c[0x0][0x240] ;  /* 0x0000900000267ab9 */ /* 0x000fc40000000800 */
        /* <DEDUP_REMOVED lines=8> */
[----:B------:R-:W-:Y:S02]  /*11110*/  IMAD R183, R183, UR40, RZ ;  /* 0x00000028b7b77c24 */ /* 0x000fe4000f8e02ff */
        /* <DEDUP_REMOVED lines=10> */
[----:B------:R-:W-:Y:S02]  /*111c0*/  ULDC UR27, c[0x0][0x240] ;  /* 0x00009000001b7ab9 */ /* 0x000fe40000000800 */
[----:B------:R-:W-:Y:S01]  /*111d0*/  IMAD R138, R138, UR27, RZ ;  /* 0x0000001b8a8a7c24 */ /* 0x000fe2000f8e02ff */
[----:B------:R-:W-:-:S02]  /*111e0*/  ULDC UR27, c[0x0][0x240] ;  /* 0x00009000001b7ab9 */ /* 0x000fc40000000800 */
[----:B------:R-:W-:Y:S01]  /*111f0*/  IMAD R79, R79, UR27, RZ ;  /* 0x0000001b4f4f7c24 */ /* 0x000fe2000f8e02ff */
[----:B------:R-:W-:Y:S01]  /*11200*/  ULDC UR27, c[0x0][0x240] ;  /* 0x00009000001b7ab9 */ /* 0x000fe20000000800 */
[----:B------:R-:W-:Y:S01]  /*11210*/  IMAD R5, R5, UR24, RZ ;  /* 0x0000001805057c24 */ /* 0x000fe2000f8e02ff */
[----:B------:R-:W-:Y:S01]  /*11220*/  ULDC UR24, c[0x0][0x240] ;  /* 0x0000900000187ab9 */ /* 0x000fe20000000800 */
[----:B------:R-:W-:Y:S01]  /*11230*/  IMAD R4, R4, UR23, RZ ;  /* 0x0000001704047c24 */ /* 0x000fe2000f8e02ff */
[----:B------:R-:W-:Y:S02]  /*11240*/  ULDC UR23, c[0x0][0x240] ;  /* 0x0000900000177ab9 */ /* 0x000fe40000000800 */
[----:B------:R-:W-:Y:S01]  /*11250*/  IMAD R134, R134, UR23, RZ ;  /* 0x0000001786867c24 */ /* 0x000fe2000f8e02ff */
[----:B------:R-:W-:Y:S01]  /*11260*/  ULDC UR23, c[0x0][0x240] ;  /* 0x0000900000177ab9 */ /* 0x000fe20000000800 */
[----:B------:R-:W-:Y:S01]  /*11270*/  IMAD R3, R3, UR22, RZ ;  /* 0x0000001603037c24 */ /* 0x000fe2000f8e02ff */
[----:B------:R-:W-:Y:S01]  /*11280*/  ULDC UR22, c[0x0][0x240] ;  /* 0x0000900000167ab9 */ /* 0x000fe20000000800 */
[----:B------:R-:W-:Y:S01]  /*11290*/  IMAD R2, R2, UR21, RZ ;  /* 0x0000001502027c24 */ /* 0x000fe2000f8e02ff */
[----:B------:R-:W-:Y:S01]  /*112a0*/  ULDC UR21, c[0x0][0x240] ;  /* 0x0000900000157ab9 */ /* 0x000fe20000000800 */
[----:B--2---:R-:W-:Y:S01]  /*112b0*/  IMAD R33, R37, UR12, RZ ;  /* 0x0000000c25217c24 */ /* 0x004fe2000f8e02ff */
[----:B------:R-:W-:Y:S01]  /*112c0*/  ULDC UR12, c[0x0][0x240] ;  /* 0x00009000000c7ab9 */ /* 0x000fe20000000800 */
[----:B------:R-:W-:-:S02]  /*112d0*/  IMAD.MOV.U32 R37, RZ, RZ, R48 ;  /* 0x000000ffff257224 */ /* 0x000fc400078e0030 */
[----:B------:R-:W-:Y:S02]  /*112e0*/  IMAD R48, R165, UR50, RZ ;  /* 0x00000032a5307c24 */ /* 0x000fe4000f8e02ff */
[----:B------:R-:W-:Y:S01]  /*112f0*/  IMAD R38, R38, UR13, RZ ;  /* 0x0000000d26267c24 */ /* 0x000fe2000f8e02ff */
[----:B------:R-:W-:Y:S01]  /*11300*/  ULDC UR13, c[0x0][0x240] ;  /* 0x00009000000d7ab9 */ /* 0x000fe20000000800 */
[----:B------:R-:W-:Y:S01]  /*11310*/  IMAD R133, R133, UR22, RZ ;  /* 0x0000001685857c24 */ /* 0x000fe2000f8e02ff */
[----:B------:R-:W-:Y:S01]  /*11320*/  ULDC UR22, c[0x0][0x240] ;  /* 0x0000900000167ab9 */ /* 0x000fe20000000800 */
[----:B------:R-:W-:Y:S01]  /*11330*/  IMAD R28, R43, UR6, RZ ;  /* 0x000000062b1c7c24 */ /* 0x000fe2000f8e02ff */
[----:B------:R-:W-:Y:S01]  /*11340*/  ULDC UR6, c[0x0][0x240] ;  /* 0x0000900000067ab9 */ /* 0x000fe20000000800 */
[----:B------:R-:W-:Y:S02]  /*11350*/  IMAD.MOV.U32 R43, RZ, RZ, R44 ;  /* 0x000000ffff2b7224 */ /* 0x000fe400078e002c */
[----:B------:R-:W-:Y:S01]  /*11360*/  IMAD R44, R230, UR49, RZ ;  /* 0x00000031e62c7c24 */ /* 0x000fe2000f8e02ff */
[----:B------:R-:W-:Y:S01]  /*11370*/  ULDC UR49, c[0x0][0x240] ;  /* 0x0000900000317ab9 */ /* 0x000fe20000000800 */
[----:B------:R-:W-:Y:S01]  /*11380*/  IMAD R34, R42, UR7, RZ ;  /* 0x000000072a227c24 */ /* 0x000fe2000f8e02ff */
[----:B------:R-:W-:Y:S01]  /*11390*/  ULDC UR7, c[0x0][0x240] ;  /* 0x0000900000077ab9 */ /* 0x000fe20000000800 */
[----:B------:R-:W-:Y:S01]  /*113a0*/  IMAD R103, R103, UR49, RZ ;  /* 0x0000003167677c24 */ /* 0x000fe2000f8e02ff */
[----:B------:R-:W-:Y:S01]  /*113b0*/  ULDC UR49, c[0x0][0x240] ;  /* 0x0000900000317ab9 */ /* 0x000fe20000000800 */
[----:B------:R-:W-:-:S02]  /*113c0*/  IMAD.MOV.U32 R42, RZ, RZ, R45 ;  /* 0x000000ffff2a7224 */ /* 0x000fc400078e002d */
[----:B------:R-:W-:Y:S02]  /*113d0*/  IMAD.MOV.U32 R165, RZ, RZ, R28 ;  /* 0x000000ffffa57224 */ /* 0x000fe400078e001c */
[----:B------:R-:W-:Y:S02]  /*113e0*/  IMAD.MOV.U32 R45, RZ, RZ, R49 ;  /* 0x000000ffff2d7224 */ /* 0x000fe400078e0031 */
[----:B------:R-:W-:Y:S02]  /*113f0*/  IMAD R49, R166, UR49, RZ ;  /* 0x00000031a6317c24 */ /* 0x000fe4000f8e02ff */
[----:B------:R-:W-:Y:S02]  /*11400*/  IMAD R28, R169, UR47, RZ ;  /* 0x0000002fa91c7c24 */ /* 0x000fe4000f8e02ff */
[----:B------:R-:W-:Y:S02]  /*11410*/  IMAD.MOV.U32 R166, RZ, RZ, R37 ;  /* 0x000000ffffa67224 */ /* 0x000fe400078e0025 */
[----:B------:R-:W-:-:S02]  /*11420*/  IMAD.MOV.U32 R169, RZ, RZ, R29 ;  /* 0x000000ffffa97224 */ /* 0x000fc400078e001d */
[----:B------:R-:W-:Y:S02]  /*11430*/  IMAD R37, R172, UR45, RZ ;  /* 0x0000002dac257c24 */ /* 0x000fe4000f8e02ff */
[----:B------:R-:W-:Y:S02]  /*11440*/  IMAD R29, R177, UR42, RZ ;  /* 0x0000002ab11d7c24 */ /* 0x000fe4000f8e02ff */
[----:B------:R-:W-:Y:S02]  /*11450*/  IMAD.MOV.U32 R172, RZ, RZ, R126 ;  /* 0x000000ffffac7224 */ /* 0x000fe400078e007e */
[----:B------:R-:W-:Y:S02]  /*11460*/  IMAD R177, R202, UR27, RZ ;  /* 0x0000001bcab17c24 */ /* 0x000fe4000f8e02ff */
        /* <DEDUP_REMOVED lines=8> */
[----:B------:R-:W-:Y:S02]  /*114f0*/  IMAD.MOV.U32 R168, RZ, RZ, R42 ;  /* 0x000000ffffa87224 */ /* 0x000fe400078e002a */
[----:B------:R-:W-:Y:S02]  /*11500*/  IMAD.MOV.U32 R171, RZ, RZ, R43 ;  /* 0x000000ffffab7224 */ /* 0x000fe400078e002b */
[----:B------:R-:W-:Y:S01]  /*11510*/  IMAD R122, R122, UR13, RZ ;  /* 0x0000000d7a7a7c24 */ /* 0x000fe2000f8e02ff */
[----:B------:R-:W-:Y:S01]  /*11520*/  ULDC UR13, c[0x0][0x240] ;  /* 0x00009000000d7ab9 */ /* 0x000fe20000000800 */
[----:B------:R-:W-:Y:S01]  /*11530*/  IMAD R74, R74, UR22, RZ ;  /* 0x000000164a4a7c24 */ /* 0x000fe2000f8e02ff */
[----:B------:R-:W-:Y:S01]  /*11540*/  ULDC UR22, c[0x0][0x240] ;  /* 0x0000900000167ab9 */ /* 0x000fe20000000800 */
[----:B------:R-:W-:Y:S01]  /*11550*/  IMAD R42, R184, UR39, RZ ;  /* 0x00000027b82a7c24 */ /* 0x000fe2000f8e02ff */
[----:B------:R1:W-:Y:S01]  /*11560*/  STL [R1+0x4e4], R177 ;  /* 0x0004e4b101007387 */ /* 0x0003e20000100800 */
[----:B------:R-:W-:Y:S01]  /*11570*/  IMAD R76, R76, UR24, RZ ;  /* 0x000000184c4c7c24 */ /* 0x000fe2000f8e02ff */
[----:B------:R-:W-:Y:S01]  /*11580*/  ULDC UR24, c[0x0][0x240] ;  /* 0x0000900000187ab9 */ /* 0x000fe20000000800 */
[----:B------:R-:W-:Y:S01]  /*11590*/  IMAD R73, R73, UR21, RZ ;  /* 0x0000001549497c24 */ /* 0x000fe2000f8e02ff */
[----:B------:R-:W-:Y:S01]  /*115a0*/  ULDC UR21, c[0x0][0x240] ;  /* 0x0000900000157ab9 */ /* 0x000fe20000000800 */
[----:B------:R-:W-:-:S02]  /*115b0*/  IMAD R43, R186, UR38, RZ ;  /* 0x00000026ba2b7c24 */ /* 0x000fc4000f8e02ff */
[----:B------:R-:W-:Y:S02]  /*115c0*/  IMAD R184, R208, UR23, RZ ;  /* 0x00000017d0b87c24 */ /* 0x000fe4000f8e02ff */
[----:B------:R-:W-:Y:S02]  /*115d0*/  IMAD.MOV.U32 R208, RZ, RZ, R126 ;  /* 0x000000ffffd07224 */ /* 0x000fe400078e007e */
[----:B------:R-:W-:Y:S01]  /*115e0*/  IMAD R186, R216, UR18, RZ ;  /* 0x00000012d8ba7c24 */ /* 0x000fe2000f8e02ff */
[----:B------:R-:W-:Y:S01]  /*115f0*/  LEA R216, P1, R240, R6, 0x2 ;  /* 0x00000006f0d87211 */ /* 0x000fe200078210ff */
[----:B------:R-:W-:Y:S01]  /*11600*/  IMAD R65, R65, UR13, RZ ;  /* 0x0000000d41417c24 */ /* 0x000fe2000f8e02ff */
[----:B------:R-:W-:Y:S01]  /*11610*/  ULDC UR13, c[0x0][0x240] ;  /* 0x00009000000d7ab9 */ /* 0x000fe20000000800 */
[----:B-1----:R-:W-:Y:S02]  /*11620*/  IMAD.MOV.U32 R177, RZ, RZ, R171 ;  /* 0x000000ffffb17224 */ /* 0x002fe400078e00ab */
[----:B------:R-:W-:-:S02]  /*11630*/  IMAD R126, R210, UR22, RZ ;  /* 0x00000016d27e7c24 */ /* 0x000fc4000f8e02ff */
[----:B------:R-:W-:Y:S02]  /*11640*/  IMAD R171, R207, UR24, RZ ;  /* 0x00000018cfab7c24 */ /* 0x000fe4000f8e02ff */
[----:B------:R-:W-:Y:S02]  /*11650*/  IMAD.MOV.U32 R210, RZ, RZ, R163 ;  /* 0x000000ffffd27224 */ /* 0x000fe400078e00a3 */
[----:B------:R-:W-:Y:S02]  /*11660*/  IMAD R181, R211, UR21, RZ ;  /* 0x00000015d3b57c24 */ /* 0x000fe4000f8e02ff */
[----:B------:R-:W-:Y:S02]  /*11670*/  IMAD.MOV.U32 R207, RZ, RZ, R165 ;  /* 0x000000ffffcf7224 */ /* 0x000fe400078e00a5 */
[----:B------:R-:W-:Y:S02]  /*11680*/  IMAD.MOV.U32 R211, RZ, RZ, R183 ;  /* 0x000000ffffd37224 */ /* 0x000fe400078e00b7 */
[----:B------:R-:W-:-:S02]  /*11690*/  IMAD R163, R220, UR15, RZ ;  /* 0x0000000fdca37c24 */ /* 0x000fc4000f8e02ff */
[----:B------:R-:W-:Y:S01]  /*116a0*/  IMAD R165, R217, UR17, RZ ;  /* 0x00000011d9a57c24 */ /* 0x000fe2000f8e02ff */
[----:B------:R-:W-:Y:S01]  /*116b0*/  LEA.HI.X.SX32 R217, R240, R0, 0x2, P1 ;  /* 0x00000000f0d97211 */ /* 0x000fe200008f16ff */
[----:B------:R-:W-:Y:S01]  /*116c0*/  IMAD R183, R223, UR13, RZ ;  /* 0x0000000ddfb77c24 */ /* 0x000fe2000f8e02ff */
[----:B------:R-:W-:Y:S01]  /*116d0*/  STL [R1+0x4378], R126 ;  /* 0x0043787e01007387 */ /* 0x000fe20000100800 */
[----:B------:R-:W-:Y:S01]  /*116e0*/  IMAD R7, R7, UR25, RZ ;  /* 0x0000001907077c24 */ /* 0x000fe2000f8e02ff */
[----:B------:R-:W-:Y:S01]  /*116f0*/  ULDC UR25, c[0x0][0x240] ;  /* 0x0000900000197ab9 */ /* 0x000fe20000000800 */
[----:B------:R-:W-:Y:S01]  /*11700*/  IMAD R41, R41, UR11, RZ ;  /* 0x0000000b29297c24 */ /* 0x000fe2000f8e02ff */
[----:B------:R-:W-:Y:S01]  /*11710*/  ULDC UR11, c[0x0][0x240] ;  /* 0x00009000000b7ab9 */ /* 0x000fe20000000800 */
[----:B------:R-:W-:Y:S01]  /*11720*/  IMAD.MOV.U32 R174, RZ, RZ, R28 ;  /* 0x000000ffffae7224 */ /* 0x000fe200078e001c */
[----:B------:R-:W-:Y:S01]  /*11730*/  STL [R1+0x51c], R163 ;  /* 0x00051ca301007387 */ /* 0x000fe20000100800 */
[----:B------:R-:W-:Y:S01]  /*11740*/  IMAD R136, R136, UR25, RZ ;  /* 0x0000001988887c24 */ /* 0x000fe2000f8e02ff */
[----:B------:R-:W-:Y:S01]  /*11750*/  ULDC UR25, c[0x0][0x240] ;  /* 0x0000900000197ab9 */ /* 0x000fe20000000800 */
[----:B------:R-:W-:Y:S01]  /*11760*/  IMAD R8, R8, UR26, RZ ;  /* 0x0000001a08087c24 */ /* 0x000fe2000f8e02ff */
[----:B------:R-:W-:Y:S01]  /*11770*/  STL [R1+0x52c], R183 ;  /* 0x00052cb701007387 */ /* 0x000fe20000100800 */
[----:B------:R-:W-:Y:S01]  /*11780*/  IMAD R120, R120, UR11, RZ ;  /* 0x0000000b78787c24 */ /* 0x000fe2000f8e02ff */
[----:B------:R-:W-:Y:S01]  /*11790*/  ULDC UR26, c[0x0][0x240] ;  /* 0x00009000001a7ab9 */ /* 0x000fe20000000800 */
[----:B------:R-:W-:Y:S01]  /*117a0*/  ULDC UR11, c[0x0][0x240] ;  /* 0x00009000000b7ab9 */ /* 0x000fe20000000800 */
[----:B------:R1:W-:Y:S01]  /*117b0*/  STL.64 [R1+0x470], R216 ;  /* 0x000470d801007387 */ /* 0x0003e20000100a00 */
[----:B------:R-:W-:-:S02]  /*117c0*/  IMAD R28, R175, UR43, RZ ;  /* 0x0000002baf1c7c24 */ /* 0x000fc4000f8e02ff */
[----:B------:R-:W-:Y:S01]  /*117d0*/  IMAD R40, R40, UR9, RZ ;  /* 0x0000000928287c24 */ /* 0x000fe2000f8e02ff */
[----:B------:R-:W-:Y:S01]  /*117e0*/  ULDC UR9, c[0x0][0x240] ;  /* 0x0000900000097ab9 */ /* 0x000fe20000000800 */
[----:B------:R-:W-:Y:S01]  /*117f0*/  IMAD R94, R94, UR61, RZ ;  /* 0x0000003d5e5e7c24 */ /* 0x000fe2000f8e02ff */
[----:B------:R-:W-:Y:S01]  /*11800*/  ULDC UR61, c[0x0][0x240] ;  /* 0x00009000003d7ab9 */ /* 0x000fe20000000800 */
[----:B------:R-:W-:Y:S01]  /*11810*/  IMAD R77, R77, UR25, RZ ;  /* 0x000000194d4d7c24 */ /* 0x000fe2000f8e02ff */
[----:B------:R-:W-:Y:S01]  /*11820*/  ULDC UR25, c[0x0][0x240] ;  /* 0x0000900000197ab9 */ /* 0x000fe20000000800 */
[----:B------:R-:W-:Y:S02]  /*11830*/  IMAD.MOV.U32 R175, RZ, RZ, R174 ;  /* 0x000000ffffaf7224 */ /* 0x000fe400078e00ae */
[----:B-1----:R-:W-:Y:S02]  /*11840*/  IMAD.MOV.U32 R216, RZ, RZ, R210 ;  /* 0x000000ffffd87224 */ /* 0x002fe400078e00d2 */
[----:B------:R-:W-:Y:S01]  /*11850*/  IMAD.MOV.U32 R210, RZ, RZ, R230 ;  /* 0x000000ffffd27224 */ /* 0x000fe200078e00e6 */
[----:B------:R-:W-:Y:S01]  /*11860*/  LEA R230, P1, R231, R6, 0x2 ;  /* 0x00000006e7e67211 */ /* 0x000fe200078210ff */
[----:B------:R-:W-:Y:S01]  /*11870*/  IMAD R137, R137, UR26, RZ ;  /* 0x0000001a89897c24 */ /* 0x000fe2000f8e02ff */
[----:B------:R-:W-:Y:S01]  /*11880*/  ULDC UR26, c[0x0][0x240] ;  /* 0x00009000001a7ab9 */ /* 0x000fe20000000800 */
[----:B------:R-:W-:Y:S01]  /*11890*/  IMAD R121, R121, UR12, RZ ;  /* 0x0000000c79797c24 */ /* 0x000fe2000f8e02ff */
[----:B------:R-:W-:Y:S01]  /*118a0*/  ULDC UR12, c[0x0][0x240] ;  /* 0x00009000000c7ab9 */ /* 0x000fe20000000800 */
[----:B------:R-:W-:Y:S01]  /*118b0*/  IMAD R63, R63, UR11, RZ ;  /* 0x0000000b3f3f7c24 */ /* 0x000fe2000f8e02ff */
[----:B------:R-:W-:Y:S01]  /*118c0*/  ULDC UR11, c[0x0][0x240] ;  /* 0x00009000000b7ab9 */ /* 0x000fe20000000800 */
[----:B------:R-:W-:-:S02]  /*118d0*/  IMAD.MOV.U32 R174, RZ, RZ, R172 ;  /* 0x000000ffffae7224 */ /* 0x000fc400078e00ac */
[----:B------:R-:W-:Y:S01]  /*118e0*/  IMAD R117, R117, UR7, RZ ;  /* 0x0000000775757c24 */ /* 0x000fe2000f8e02ff */
[----:B------:R-:W-:Y:S01]  /*118f0*/  ULDC UR7, c[0x0][0x240] ;  /* 0x0000900000077ab9 */ /* 0x000fe20000000800 */
[----:B------:R-:W-:Y:S02]  /*11900*/  IMAD.MOV.U32 R172, RZ, RZ, R166 ;  /* 0x000000ffffac7224 */ /* 0x000fe400078e00a6 */
[----:B------:R-:W-:Y:S01]  /*11910*/  IMAD R39, R39, UR10, RZ ;  /* 0x0000000a27277c24 */ /* 0x000fe2000f8e02ff */
[----:B------:R-:W-:Y:S01]  /*11920*/  ULDC UR10, c[0x0][0x240] ;  /* 0x00009000000a7ab9 */ /* 0x000fe20000000800 */
[----:B------:R-:W-:Y:S02]  /*11930*/  IMAD R30, R180, UR61, RZ ;  /* 0x0000003db41e7c24 */ /* 0x000fe4000f8e02ff */
[----:B------:R-:W-:Y:S01]  /*11940*/  IMAD R166, R205, UR25, RZ ;  /* 0x00000019cda67c24 */ /* 0x000fe2000f8e02ff */
[----:B------:R-:W-:Y:S01]  /*11950*/  LEA.HI.X.SX32 R231, R231, R0, 0x2, P1 ;  /* 0x00000000e7e77211 */ /* 0x000fe200008f16ff */
[----:B------:R-:W-:Y:S01]  /*11960*/  IMAD R78, R78, UR26, RZ ;  /* 0x0000001a4e4e7c24 */ /* 0x000fe2000f8e02ff */
[----:B------:R-:W-:Y:S01]  /*11970*/  ULDC UR26, c[0x0][0x240] ;  /* 0x00009000001a7ab9 */ /* 0x000fe20000000800 */
[----:B------:R-:W-:Y:S01]  /*11980*/  IMAD R64, R64, UR12, RZ ;  /* 0x0000000c40407c24 */ /* 0x000fe2000f8e02ff */
[----:B------:R-:W-:Y:S01]  /*11990*/  ULDC UR12, c[0x0][0x240] ;  /* 0x00009000000c7ab9 */ /* 0x000fe20000000800 */
[----:B------:R-:W-:-:S02]  /*119a0*/  IMAD.MOV.U32 R205, RZ, RZ, R169 ;  /* 0x000000ffffcd7224 */ /* 0x000fc400078e00a9 */
[----:B------:R-:W-:Y:S02]  /*119b0*/  IMAD R180, R226, UR11, RZ ;  /* 0x0000000be2b47c24 */ /* 0x000fe4000f8e02ff */
[----:B------:R-:W-:Y:S01]  /*119c0*/  IMAD.MOV.U32 R223, RZ, RZ, R40 ;  /* 0x000000ffffdf7224 */ /* 0x000fe200078e0028 */
[-C--:B------:R-:W-:Y:S01]  /*119d0*/  LEA R40, P3, R224, R6.reuse, 0x2 ;  /* 0x00000006e0287211 */ /* 0x080fe200078610ff */
[----:B------:R-:W-:Y:S01]  /*119e0*/  IMAD R60, R60, UR7, RZ ;  /* 0x000000073c3c7c24 */ /* 0x000fe2000f8e02ff */
[----:B------:R-:W-:Y:S01]  /*119f0*/  ULDC UR7, c[0x0][0x240] ;  /* 0x0000900000077ab9 */ /* 0x000fe20000000800 */
[----:B------:R-:W-:Y:S02]  /*11a00*/  IMAD R169, R214, UR19, RZ ;  /* 0x00000013d6a97c24 */ /* 0x000fe4000f8e02ff */
[----:B------:R-:W-:Y:S01]  /*11a10*/  IMAD.MOV.U32 R226, RZ, RZ, R44 ;  /* 0x000000ffffe27224 */ /* 0x000fe200078e002c */
[----:B------:R-:W-:Y:S01]  /*11a20*/  LEA R44, P4, R221, R6, 0x2 ;  /* 0x00000006dd2c7211 */ /* 0x000fe200078810ff */
[----:B------:R-:W-:Y:S01]  /*11a30*/  IMAD R119, R119, UR10, RZ ;  /* 0x0000000a77777c24 */ /* 0x000fe2000f8e02ff */
[----:B------:R-:W-:Y:S01]  /*11a40*/  ULDC UR10, c[0x0][0x240] ;  /* 0x00009000000a7ab9 */ /* 0x000fe20000000800 */
[----:B------:R-:W-:-:S02]  /*11a50*/  IMAD.MOV.U32 R178, RZ, RZ, R168 ;  /* 0x000000ffffb27224 */ /* 0x000fc400078e00a8 */
[----:B------:R-:W-:Y:S02]  /*11a60*/  IMAD.MOV.U32 R214, RZ, RZ, R208 ;  /* 0x000000ffffd67224 */ /* 0x000fe400078e00d0 */
[----:B------:R-:W-:Y:S01]  /*11a70*/  IMAD.MOV.U32 R220, RZ, RZ, R38 ;  /* 0x000000ffffdc7224 */ /* 0x000fe200078e0026 */
[----:B------:R-:W-:Y:S01]  /*11a80*/  LEA R38, P5, R218, R6, 0x2 ;  /* 0x00000006da267211 */ /* 0x000fe200078a10ff */
[----:B------:R-:W-:Y:S01]  /*11a90*/  IMAD R118, R118, UR9, RZ ;  /* 0x0000000976767c24 */ /* 0x000fe2000f8e02ff */
[----:B------:R-:W-:Y:S01]  /*11aa0*/  ULDC UR9, c[0x0][0x240] ;  /* 0x0000900000097ab9 */ /* 0x000fe20000000800 */
[----:B------:R-:W-:Y:S02]  /*11ab0*/  IMAD R168, R204, UR26, RZ ;  /* 0x0000001acca87c24 */ /* 0x000fe4000f8e02ff */
[----:B------:R-:W-:Y:S02]  /*11ac0*/  IMAD R163, R225, UR12, RZ ;  /* 0x0000000ce1a37c24 */ /* 0x000fe4000f8e02ff */
[----:B------:R-:W-:-:S02]  /*11ad0*/  IMAD.MOV.U32 R217, RZ, RZ, R211 ;  /* 0x000000ffffd97224 */ /* 0x000fc400078e00d3 */
[----:B------:R-:W-:Y:S01]  /*11ae0*/  IMAD.MOV.U32 R208, RZ, RZ, R34 ;  /* 0x000000ffffd07224 */ /* 0x000fe200078e0022 */
[-C--:B------:R-:W-:Y:S01]  /*11af0*/  LEA R34, P6, R215, R6.reuse, 0x2 ;  /* 0x00000006d7227211 */ /* 0x080fe200078c10ff */
[----:B------:R-:W-:Y:S01]  /*11b00*/  IMAD R204, R228, UR7, RZ ;  /* 0x00000007e4cc7c24 */ /* 0x000fe2000f8e02ff */
[----:B------:R-:W-:Y:S01]  /*11b10*/  LEA R228, P1, R212, R6, 0x2 ;  /* 0x00000006d4e47211 */ /* 0x000fe200078210ff */
[----:B------:R-:W-:Y:S02]  /*11b20*/  IMAD.MOV.U32 R211, RZ, RZ, R175 ;  /* 0x000000ffffd37224 */ /* 0x000fe400078e00af */
[----:B------:R-:W-:Y:S01]  /*11b30*/  IMAD.MOV.U32 R225, RZ, RZ, R41 ;  /* 0x000000ffffe17224 */ /* 0x000fe200078e0029 */
[-C--:B------:R-:W-:Y:S01]  /*11b40*/  LEA.HI.X.SX32 R41, R224, R0.reuse, 0x2, P3 ;  /* 0x00000000e0297211 */ /* 0x080fe200018f16ff */
[----:B------:R-:W-:Y:S01]  /*11b50*/  IMAD R62, R62, UR10, RZ ;  /* 0x0000000a3e3e7c24 */ /* 0x000fe2000f8e02ff */
[----:B------:R-:W-:Y:S01]  /*11b60*/  ULDC UR10, c[0x0][0x240] ;  /* 0x00009000000a7ab9 */ /* 0x000fe20000000800 */
[----:B------:R-:W-:Y:S01]  /*11b70*/  IMAD R126, R222, UR14, RZ ;  /* 0x0000000ede7e7c24 */ /* 0x000fe2000f8e02ff */
[----:B------:R1:W-:Y:S01]  /*11b80*/  STL.64 [R1+0x4320], R230 ;  /* 0x004320e601007387 */ /* 0x0003e20000100a00 */
[----:B------:R-:W-:Y:S01]  /*11b90*/  IMAD.MOV.U32 R175, RZ, RZ, R45 ;  /* 0x000000ffffaf7224 */ /* 0x000fe200078e002d */
[-C--:B------:R-:W-:Y:S01]  /*11ba0*/  LEA.HI.X.SX32 R45, R221, R0.reuse, 0x2, P4 ;  /* 0x00000000dd2d7211 */ /* 0x080fe200020f16ff */
[----:B------:R-:W-:Y:S01]  /*11bb0*/  IMAD R61, R61, UR9, RZ ;  /* 0x000000093d3d7c24 */ /* 0x000fe2000f8e02ff */
[----:B------:R-:W-:Y:S01]  /*11bc0*/  ULDC UR9, c[0x0][0x240] ;  /* 0x0000900000097ab9 */ /* 0x000fe20000000800 */
[----:B------:R-:W-:Y:S01]  /*11bd0*/  IMAD.MOV.U32 R222, RZ, RZ, R39 ;  /* 0x000000ffffde7224 */ /* 0x000fe200078e0027 */
[-C--:B------:R-:W-:Y:S01]  /*11be0*/  LEA.HI.X.SX32 R39, R218, R0.reuse, 0x2, P5 ;  /* 0x00000000da277211 */ /* 0x080fe200028f16ff */
[----:B------:R-:W-:Y:S01]  /*11bf0*/  IMAD R183, R229, UR10, RZ ;  /* 0x0000000ae5b77c24 */ /* 0x000fe2000f8e02ff */
[----:B------:R2:W-:Y:S01]  /*11c00*/  STL [R1+0x450], R34 ;  /* 0x0004502201007387 */ /* 0x0005e20000100800 */
[----:B------:R-:W-:Y:S01]  /*11c10*/  IMAD R202, R227, UR9, RZ ;  /* 0x00000009e3ca7c24 */ /* 0x000fe2000f8e02ff */
[-C--:B------:R-:W-:Y:S01]  /*11c20*/  LEA.HI.X.SX32 R229, R212, R0.reuse, 0x2, P1 ;  /* 0x00000000d4e57211 */ /* 0x080fe200008f16ff */
[----:B-1----:R-:W-:Y:S01]  /*11c30*/  IMAD.MOV.U32 R231, RZ, RZ, R35 ;  /* 0x000000ffffe77224 */ /* 0x002fe200078e0023 */
[----:B------:R-:W-:Y:S01]  /*11c40*/  LEA.HI.X.SX32 R231, R215, R0, 0x2, P6 ;  /* 0x00000000d7e77211 */ /* 0x000fe200030f16ff */
[----:B------:R-:W-:Y:S01]  /*11c50*/  IMAD.MOV.U32 R230, RZ, RZ, R34 ;  /* 0x000000ffffe67224 */ /* 0x000fe200078e0022 */
[----:B------:R1:W-:Y:S01]  /*11c60*/  STL.64 [R1+0x468], R40 ;  /* 0x0004682801007387 */ /* 0x0003e20000100a00 */
[----:B------:R-:W-:Y:S01]  /*11c70*/  IMAD.MOV.U32 R227, RZ, RZ, R226 ;  /* 0x000000ffffe37224 */ /* 0x000fe200078e00e2 */
[----:B--2---:R-:W-:-:S02]  /*11c80*/  LEA R34, P2, R209, R6, 0x2 ;  /* 0x00000006d1227211 */ /* 0x004fc400078410ff */
[----:B------:R2:W-:Y:S01]  /*11c90*/  STL.64 [R1+0x460], R44 ;  /* 0x0004602c01007387 */ /* 0x0005e20000100a00 */
[----:B------:R-:W-:Y:S02]  /*11ca0*/  IMAD.MOV.U32 R226, RZ, RZ, R223 ;  /* 0x000000ffffe27224 */ /* 0x000fe400078e00df */
[----:B------:R-:W-:Y:S01]  /*11cb0*/  IMAD.MOV.U32 R223, RZ, RZ, R220 ;  /* 0x000000ffffdf7224 */ /* 0x000fe200078e00dc */
[----:B------:R3:W-:Y:S01]  /*11cc0*/  STL.64 [R1+0x458], R38 ;  /* 0x0004582601007387 */ /* 0x0007e20000100a00 */
[----:B------:R-:W-:Y:S01]  /*11cd0*/  IMAD.MOV.U32 R220, RZ, RZ, R207 ;  /* 0x000000ffffdc7224 */ /* 0x000fe200078e00cf */
[-C--:B-1----:R-:W-:Y:S02]  /*11ce0*/  LEA R40, P3, R206, R6.reuse, 0x2 ;  /* 0x00000006ce287211 */ /* 0x082fe400078610ff */
[----:B------:R-:W-:Y:S01]  /*11cf0*/  STL [R1+0x454], R231 ;  /* 0x000454e701007387 */ /* 0x000fe20000100800 */
[-C--:B------:R-:W-:Y:S02]  /*11d00*/  LEA R230, P6, R197, R6.reuse, 0x2 ;  /* 0x00000006c5e67211 */ /* 0x080fe400078c10ff */
[----:B--2---:R-:W-:Y:S01]  /*11d10*/  LEA R44, P4, R203, R6, 0x2 ;  /* 0x00000006cb2c7211 */ /* 0x004fe200078810ff */
[----:B------:R1:W-:Y:S01]  /*11d20*/  STL.64 [R1+0x448], R228 ;  /* 0x000448e401007387 */ /* 0x0003e20000100a00 */
[----:B------:R-:W-:Y:S01]  /*11d30*/  IMAD.MOV.U32 R207, RZ, RZ, R48 ;  /* 0x000000ffffcf7224 */ /* 0x000fe200078e0030 */
[----:B------:R-:W-:-:S02]  /*11d40*/  LEA.HI.X.SX32 R35, R209, R0, 0x2, P2 ;  /* 0x00000000d1237211 */ /* 0x000fc400010f16ff */
[-C--:B---3--:R-:W-:Y:S02]  /*11d50*/  LEA R38, P5, R200, R6.reuse, 0x2 ;  /* 0x00000006c8267211 */ /* 0x088fe400078a10ff */
[----:B------:R-:W-:Y:S02]  /*11d60*/  LEA R48, P1, R194, R6, 0x2 ;  /* 0x00000006c2307211 */ /* 0x000fe400078210ff */
[-C--:B------:R-:W-:Y:S02]  /*11d70*/  LEA.HI.X.SX32 R41, R206, R0.reuse, 0x2, P3 ;  /* 0x00000000ce297211 */ /* 0x080fe400018f16ff */
[-C--:B------:R-:W-:Y:S01]  /*11d80*/  LEA.HI.X.SX32 R45, R203, R0.reuse, 0x2, P4 ;  /* 0x00000000cb2d7211 */ /* 0x080fe200020f16ff */
[----:B-1----:R-:W-:Y:S01]  /*11d90*/  IMAD.MOV.U32 R229, RZ, RZ, R225 ;  /* 0x000000ffffe57224 */ /* 0x002fe200078e00e1 */
[-C--:B------:R-:W-:Y:S01]  /*11da0*/  LEA.HI.X.SX32 R39, R200, R0.reuse, 0x2, P5 ;  /* 0x00000000c8277211 */ /* 0x080fe200028f16ff */
[----:B------:R-:W-:Y:S01]  /*11db0*/  IMAD.MOV.U32 R225, RZ, RZ, R222 ;  /* 0x000000ffffe17224 */ /* 0x000fe200078e00de */
[-C--:B------:R-:W-:Y:S01]  /*11dc0*/  LEA.HI.X.SX32 R231, R197, R0.reuse, 0x2, P6 ;  /* 0x00000000c5e77211 */ /* 0x080fe200030f16ff */
[----:B------:R-:W-:Y:S01]  /*11dd0*/  IMAD.MOV.U32 R222, RZ, RZ, R208 ;  /* 0x000000ffffde7224 */ /* 0x000fe200078e00d0 */
[----:B------:R-:W-:Y:S01]  /*11de0*/  STL.64 [R1+0x440], R34 ;  /* 0x0004402201007387 */ /* 0x000fe20000100a00 */
[----:B------:R-:W-:Y:S01]  /*11df0*/  IMAD.MOV.U32 R208, RZ, RZ, R49 ;  /* 0x000000ffffd07224 */ /* 0x000fe200078e0031 */
[----:B------:R-:W-:-:S02]  /*11e00*/  LEA.HI.X.SX32 R49, R194, R0, 0x2, P1 ;  /* 0x00000000c2317211 */ /* 0x000fc400008f16ff */
[----:B------:R-:W-:Y:S04]  /*11e10*/  STL.64 [R1+0x438], R40 ;  /* 0x0004382801007387 */ /* 0x000fe80000100a00 */
[----:B------:R-:W-:Y:S04]  /*11e20*/  STL.64 [R1+0x430], R44 ;  /* 0x0004302c01007387 */ /* 0x000fe80000100a00 */
[----:B------:R-:W-:Y:S04]  /*11e30*/  STL.64 [R1+0x428], R38 ;  /* 0x0004282601007387 */ /* 0x000fe80000100a00 */
[----:B------:R-:W-:Y:S04]  /*11e40*/  STL.64 [R1+0x420], R230 ;  /* 0x000420e601007387 */ /* 0x000fe80000100a00 */
[----:B------:R1:W-:Y:S04]  /*11e50*/  STL.64 [R1+0x418], R48 ;  /* 0x0004183001007387 */ /* 0x0003e80000100a00 */
[----:B-1----:R-:W2:Y:S01]  /*11e60*/  LDL.LU.64 R48, [R1+0x43c8] ;  /* 0x0043c80001307983 */ /* 0x002ea20000300a00 */
[----:B------:R-:W-:-:S02]  /*11e70*/  IMAD R191, R191, UR20, RZ ;  /* 0x00000014bfbf7c24 */ /* 0x000fc4000f8e02ff */
[----:B------:R-:W-:Y:S01]  /*11e80*/  IMAD R188, R188, UR20, RZ ;  /* 0x00000014bcbc7c24 */ /* 0x000fe2000f8e02ff */
[-C--:B------:R-:W-:Y:S01]  /*11e90*/  LEA R44, P4, R185, R6.reuse, 0x2 ;  /* 0x00000006b92c7211 */ /* 0x080fe200078810ff */
[----:B------:R-:W-:Y:S01]  /*11ea0*/  IMAD R176, R176, UR16, RZ ;  /* 0x00000010b0b07c24 */ /* 0x000fe2000f8e02ff */
[-C--:B------:R-:W-:Y:S01]  /*11eb0*/  LEA R34, P2, R191, R6.reuse, 0x2 ;  /* 0x00000006bf227211 */ /* 0x080fe200078410ff */
[----:B------:R-:W-:Y:S01]  /*11ec0*/  IMAD.MOV.U32 R240, RZ, RZ, R227 ;  /* 0x000000fffff07224 */ /* 0x000fe200078e00e3 */
[-C--:B------:R-:W-:Y:S02]  /*11ed0*/  LEA R40, P3, R188, R6.reuse, 0x2 ;  /* 0x00000006bc287211 */ /* 0x080fe400078610ff */
[-C--:B------:R-:W-:Y:S01]  /*11ee0*/  LEA R38, P5, R182, R6.reuse, 0x2 ;  /* 0x00000006b6267211 */ /* 0x080fe200078a10ff */
[----:B------:R-:W-:Y:S01]  /*11ef0*/  IMAD.MOV.U32 R227, RZ, RZ, R226 ;  /* 0x000000ffffe37224 */ /* 0x000fe200078e00e2 */
[----:B------:R-:W-:Y:S01]  /*11f00*/  LEA R230, P6, R179, R6, 0x2 ;  /* 0x00000006b3e67211 */ /* 0x000fe200078c10ff */
[----:B------:R-:W-:Y:S01]  /*11f10*/  IMAD.MOV.U32 R228, RZ, RZ, R229 ;  /* 0x000000ffffe47224 */ /* 0x000fe200078e00e5 */
[-C--:B------:R-:W-:Y:S01]  /*11f20*/  LEA.HI.X.SX32 R35, R191, R0.reuse, 0x2, P2 ;  /* 0x00000000bf237211 */ /* 0x080fe200010f16ff */
[----:B------:R-:W-:Y:S01]  /*11f30*/  IMAD.MOV.U32 R226, RZ, RZ, R223 ;  /* 0x000000ffffe27224 */ /* 0x000fe200078e00df */
[-C--:B------:R-:W-:Y:S01]  /*11f40*/  LEA.HI.X.SX32 R41, R188, R0.reuse, 0x2, P3 ;  /* 0x00000000bc297211 */ /* 0x080fe200018f16ff */
[----:B------:R-:W-:Y:S01]  /*11f50*/  IMAD.MOV.U32 R223, RZ, RZ, R220 ;  /* 0x000000ffffdf7224 */ /* 0x000fe200078e00dc */
[-C--:B------:R-:W-:Y:S01]  /*11f60*/  LEA.HI.X.SX32 R45, R185, R0.reuse, 0x2, P4 ;  /* 0x00000000b92d7211 */ /* 0x080fe200020f16ff */
[----:B------:R-:W-:Y:S01]  /*11f70*/  IMAD.MOV.U32 R220, RZ, RZ, R42 ;  /* 0x000000ffffdc7224 */ /* 0x000fe200078e002a */
[-C--:B------:R-:W-:Y:S01]  /*11f80*/  LEA.HI.X.SX32 R39, R182, R0.reuse, 0x2, P5 ;  /* 0x00000000b6277211 */ /* 0x080fe200028f16ff */
[----:B------:R1:W-:Y:S01]  /*11f90*/  STL.64 [R1+0x410], R34 ;  /* 0x0004102201007387 */ /* 0x0003e20000100a00 */
[----:B------:R-:W-:Y:S01]  /*11fa0*/  LEA.HI.X.SX32 R231, R179, R0, 0x2, P6 ;  /* 0x00000000b3e77211 */ /* 0x000fe200030f16ff */
[----:B------:R-:W-:Y:S01]  /*11fb0*/  IMAD.MOV.U32 R229, RZ, RZ, R225 ;  /* 0x000000ffffe57224 */ /* 0x000fe200078e00e1 */
[C---:B------:R-:W-:Y:S01]  /*11fc0*/  LEA R42, P1, R176.reuse, R6, 0x2 ;  /* 0x00000006b02a7211 */ /* 0x040fe200078210ff */
[----:B------:R3:W-:Y:S01]  /*11fd0*/  STL.64 [R1+0x408], R40 ;  /* 0x0004082801007387 */ /* 0x0007e20000100a00 */
[----:B------:R-:W-:Y:S01]  /*11fe0*/  IMAD.MOV.U32 R225, RZ, RZ, R222 ;  /* 0x000000ffffe17224 */ /* 0x000fe200078e00de */
[----:B------:R-:W-:Y:S01]  /*11ff0*/  ULDC UR20, c[0x0][0x240] ;  /* 0x0000900000147ab9 */ /* 0x000fe20000000800 */
[----:B------:R-:W-:Y:S01]  /*12000*/  IMAD.MOV.U32 R222, RZ, RZ, R43 ;  /* 0x000000ffffde7224 */ /* 0x000fe200078e002b */
[----:B------:R4:W-:Y:S01]  /*12010*/  STL.64 [R1+0x400], R44 ;  /* 0x0004002c01007387 */ /* 0x0009e20000100a00 */
[----:B------:R-:W-:Y:S01]  /*12020*/  LEA.HI.X.SX32 R43, R176, R0, 0x2, P1 ;  /* 0x00000000b02b7211 */ /* 0x000fe200008f16ff */
[----:B------:R-:W-:Y:S01]  /*12030*/  IMAD R19, R19, UR37, RZ ;  /* 0x0000002513137c24 */ /* 0x000fe2000f8e02ff */
[----:B------:R-:W-:Y:S01]  /*12040*/  ULDC UR16, c[0x0][0x240] ;  /* 0x0000900000107ab9 */ /* 0x000fe20000000800 */
[-C--:B-1----:R-:W-:Y:S01]  /*12050*/  LEA R34, P2, R173, R6.reuse, 0x2 ;  /* 0x00000006ad227211 */ /* 0x082fe200078410ff */
[----:B------:R1:W-:Y:S01]  /*12060*/  STL.64 [R1+0x3f8], R38 ;  /* 0x0003f82601007387 */ /* 0x0003e20000100a00 */
[----:B---3--:R-:W-:-:S03]  /*12070*/  LEA R40, P3, R170, R6, 0x2 ;  /* 0x00000006aa287211 */ /* 0x008fc600078610ff */
[----:B------:R3:W-:Y:S01]  /*12080*/  STL.64 [R1+0x3f0], R230 ;  /* 0x0003f0e601007387 */ /* 0x0007e20000100a00 */
[----:B------:R-:W-:Y:S01]  /*12090*/  LEA.HI.X.SX32 R35, R173, R0, 0x2, P2 ;  /* 0x00000000ad237211 */ /* 0x000fe200010f16ff */
[----:B------:R-:W-:Y:S01]  /*120a0*/  IMAD R18, R18, UR36, RZ ;  /* 0x0000002412127c24 */ /* 0x000fe2000f8e02ff */
[----:B----4-:R-:W-:Y:S01]  /*120b0*/  LEA R44, P4, R167, R6, 0x2 ;  /* 0x00000006a72c7211 */ /* 0x010fe200078810ff */
[----:B------:R-:W-:Y:S01]  /*120c0*/  IMAD R17, R17, UR35, RZ ;  /* 0x0000002311117c24 */ /* 0x000fe2000f8e02ff */
[-C--:B------:R-:W-:Y:S01]  /*120d0*/  LEA.HI.X.SX32 R41, R170, R0.reuse, 0x2, P3 ;  /* 0x00000000aa297211 */ /* 0x080fe200018f16ff */
[----:B------:R-:W-:Y:S01]  /*120e0*/  STL.64 [R1+0x3e8], R42 ;  /* 0x0003e82a01007387 */ /* 0x000fe20000100a00 */
[----:B------:R-:W-:Y:S01]  /*120f0*/  LEA.HI.X.SX32 R45, R167, R0, 0x2, P4 ;  /* 0x00000000a72d7211 */ /* 0x000fe200020f16ff */
[----:B------:R-:W-:Y:S01]  /*12100*/  IMAD R16, R16, UR34, RZ ;  /* 0x0000002210107c24 */ /* 0x000fe2000f8e02ff */
[----:B-1----:R-:W-:Y:S01]  /*12110*/  LEA R38, P5, R164, R6, 0x2 ;  /* 0x00000006a4267211 */ /* 0x002fe200078a10ff */
[----:B------:R-:W-:Y:S01]  /*12120*/  IMAD R15, R15, UR33, RZ ;  /* 0x000000210f0f7c24 */ /* 0x000fe2000f8e02ff */
[----:B------:R-:W-:Y:S01]  /*12130*/  ULDC UR37, c[0x0][0x240] ;  /* 0x0000900000257ab9 */ /* 0x000fe20000000800 */
[----:B---3--:R-:W-:Y:S01]  /*12140*/  IMAD.MOV.U32 R230, RZ, RZ, R228 ;  /* 0x000000ffffe67224 */ /* 0x008fe200078e00e4 */
[----:B------:R-:W-:Y:S01]  /*12150*/  STL.64 [R1+0x3e0], R34 ;  /* 0x0003e02201007387 */ /* 0x000fe20000100a00 */
[----:B------:R-:W-:-:S02]  /*12160*/  IMAD.MOV.U32 R228, RZ, RZ, R229 ;  /* 0x000000ffffe47224 */ /* 0x000fc400078e00e5 */
[----:B------:R-:W-:Y:S01]  /*12170*/  IMAD.MOV.U32 R231, RZ, RZ, R227 ;  /* 0x000000ffffe77224 */ /* 0x000fe200078e00e3 */
[----:B------:R-:W-:Y:S01]  /*12180*/  LEA.HI.X.SX32 R39, R164, R0, 0x2, P5 ;  /* 0x00000000a4277211 */ /* 0x000fe200028f16ff */
[----:B------:R-:W-:Y:S01]  /*12190*/  IMAD.MOV.U32 R229, RZ, RZ, R225 ;  /* 0x000000ffffe57224 */ /* 0x000fe200078e00e1 */
[----:B------:R-:W-:Y:S01]  /*121a0*/  ULDC UR36, c[0x0][0x240] ;  /* 0x0000900000247ab9 */ /* 0x000fe20000000800 */
[----:B------:R-:W-:Y:S01]  /*121b0*/  IMAD.MOV.U32 R225, RZ, RZ, R222 ;  /* 0x000000ffffe17224 */ /* 0x000fe200078e00de */
[----:B------:R-:W-:Y:S01]  /*121c0*/  ULDC UR35, c[0x0][0x240] ;  /* 0x0000900000237ab9 */ /* 0x000fe20000000800 */
[----:B------:R-:W-:Y:S01]  /*121d0*/  IMAD.MOV.U32 R222, RZ, RZ, R217 ;  /* 0x000000ffffde7224 */ /* 0x000fe200078e00d9 */
[----:B------:R1:W-:Y:S01]  /*121e0*/  STL.64 [R1+0x3d8], R40 ;  /* 0x0003d82801007387 */ /* 0x0003e20000100a00 */
[----:B------:R-:W-:Y:S01]  /*121f0*/  IMAD.MOV.U32 R217, RZ, RZ, R30 ;  /* 0x000000ffffd97224 */ /* 0x000fe200078e001e */
[C---:B------:R-:W-:Y:S01]  /*12200*/  LEA R30, P6, R127.reuse, R6, 0x2 ;  /* 0x000000067f1e7211 */ /* 0x040fe200078c10ff */
[----:B------:R-:W-:Y:S01]  /*12210*/  IMAD.MOV.U32 R227, RZ, RZ, R226 ;  /* 0x000000ffffe37224 */ /* 0x000fe200078e00e2 */
[----:B------:R3:W-:Y:S01]  /*12220*/  STL.64 [R1+0x3d0], R44 ;  /* 0x0003d02c01007387 */ /* 0x0007e20000100a00 */
[----:B------:R-:W-:Y:S01]  /*12230*/  IMAD.MOV.U32 R226, RZ, RZ, R223 ;  /* 0x000000ffffe27224 */ /* 0x000fe200078e00df */
[----:B------:R-:W-:Y:S01]  /*12240*/  ULDC UR34, c[0x0][0x240] ;  /* 0x0000900000227ab9 */ /* 0x000fe20000000800 */
[----:B------:R-:W-:Y:S01]  /*12250*/  IMAD.MOV.U32 R223, RZ, RZ, R220 ;  /* 0x000000ffffdf7224 */ /* 0x000fe200078e00dc */
[----:B------:R-:W-:Y:S01]  /*12260*/  ULDC UR33, c[0x0][0x240] ;  /* 0x0000900000217ab9 */ /* 0x000fe20000000800 */
[----:B------:R-:W-:Y:S01]  /*12270*/  IMAD.MOV.U32 R220, RZ, RZ, R31 ;  /* 0x000000ffffdc7224 */ /* 0x000fe200078e001f */
[----:B------:R-:W-:-:S02]  /*12280*/  LEA.HI.X.SX32 R31, R127, R0, 0x2, P6 ;  /* 0x000000007f1f7211 */ /* 0x000fc400030f16ff */
[C---:B-1----:R-:W-:Y:S01]  /*12290*/  LEA R40, P3, R47.reuse, R6, 0x2 ;  /* 0x000000062f287211 */ /* 0x042fe200078610ff */
[----:B---3--:R-:W3:Y:S03]  /*122a0*/  LDL.LU.64 R44, [R1+0x43c0] ;  /* 0x0043c000012c7983 */ /* 0x008ee60000300a00 */
[----:B------:R-:W-:Y:S01]  /*122b0*/  LEA.HI.X.SX32 R41, R47, R0, 0x2, P3 ;  /* 0x000000002f297211 */ /* 0x000fe200018f16ff */
[----:B------:R-:W-:Y:S04]  /*122c0*/  STL.64 [R1+0x3c8], R38 ;  /* 0x0003c82601007387 */ /* 0x000fe80000100a00 */
[----:B------:R-:W-:Y:S01]  /*122d0*/  STL.64 [R1+0x3c0], R30 ;  /* 0x0003c01e01007387 */ /* 0x000fe20000100a00 */
[----:B--2---:R-:W-:-:S02]  /*122e0*/  LEA R42, P1, R49, R6, 0x2 ;  /* 0x00000006312a7211 */ /* 0x004fc400078210ff */
[C---:B------:R-:W-:Y:S02]  /*122f0*/  LEA R34, P2, R48.reuse, R6, 0x2 ;  /* 0x0000000630227211 */ /* 0x040fe400078410ff */
[-C--:B------:R-:W-:Y:S02]  /*12300*/  LEA.HI.X.SX32 R43, R49, R0.reuse, 0x2, P1 ;  /* 0x00000000312b7211 */ /* 0x080fe400008f16ff */
[----:B------:R-:W-:-:S03]  /*12310*/  LEA.HI.X.SX32 R35, R48, R0, 0x2, P2 ;  /* 0x0000000030237211 */ /* 0x000fc600010f16ff */
[----:B------:R1:W-:Y:S04]  /*12320*/  STL.64 [R1+0x3b8], R42 ;  /* 0x0003b82a01007387 */ /* 0x0003e80000100a00 */
[----:B-1----:R-:W2:Y:S04]  /*12330*/  LDL.LU.64 R42, [R1+0x43b8] ;  /* 0x0043b800012a7983 */ /* 0x002ea80000300a00 */
[----:B------:R-:W-:Y:S04]  /*12340*/  STL.64 [R1+0x3b0], R34 ;  /* 0x0003b02201007387 */ /* 0x000fe80000100a00 */
[----:B------:R1:W-:Y:S04]  /*12350*/  STL.64 [R1+0x3a8], R40 ;  /* 0x0003a82801007387 */ /* 0x0003e80000100a00 */
[----:B-1----:R-:W4:Y:S01]  /*12360*/  LDL.LU.64 R40, [R1+0x43b0] ;  /* 0x0043b00001287983 */ /* 0x002f220000300a00 */
[----:B------:R-:W-:-:S02]  /*12370*/  IMAD.MOV.U32 R224, RZ, RZ, R231 ;  /* 0x000000ffffe07224 */ /* 0x000fc400078e00e7 */
[----:B------:R-:W-:Y:S02]  /*12380*/  IMAD.MOV.U32 R231, RZ, RZ, R227 ;  /* 0x000000ffffe77224 */ /* 0x000fe400078e00e3 */
[----:B------:R-:W-:Y:S02]  /*12390*/  IMAD.MOV.U32 R227, RZ, RZ, R226 ;  /* 0x000000ffffe37224 */ /* 0x000fe400078e00e2 */
[----:B------:R-:W-:Y:S02]  /*123a0*/  IMAD.MOV.U32 R226, RZ, RZ, R223 ;  /* 0x000000ffffe27224 */ /* 0x000fe400078e00df */
[----:B------:R-:W-:Y:S02]  /*123b0*/  IMAD.MOV.U32 R221, RZ, RZ, R230 ;  /* 0x000000ffffdd7224 */ /* 0x000fe400078e00e6 */
[----:B------:R-:W-:Y:S02]  /*123c0*/  IMAD.MOV.U32 R223, RZ, RZ, R220 ;  /* 0x000000ffffdf7224 */ /* 0x000fe400078e00dc */
[----:B------:R-:W-:-:S02]  /*123d0*/  IMAD.MOV.U32 R230, RZ, RZ, R228 ;  /* 0x000000ffffe67224 */ /* 0x000fc400078e00e4 */
[----:B------:R-:W-:Y:S02]  /*123e0*/  IMAD.MOV.U32 R220, RZ, RZ, R216 ;  /* 0x000000ffffdc7224 */ /* 0x000fe400078e00d8 */
[----:B------:R-:W-:Y:S02]  /*123f0*/  IMAD.MOV.U32 R228, RZ, RZ, R229 ;  /* 0x000000ffffe47224 */ /* 0x000fe400078e00e5 */
[----:B------:R-:W-:Y:S01]  /*12400*/  IMAD.MOV.U32 R216, RZ, RZ, R28 ;  /* 0x000000ffffd87224 */ /* 0x000fe200078e001c */
[----:B------:R-:W-:Y:S01]  /*12410*/  LEA R28, P4, R46, R6, 0x2 ;  /* 0x000000062e1c7211 */ /* 0x000fe200078810ff */
[----:B------:R-:W-:Y:S02]  /*12420*/  IMAD.MOV.U32 R229, RZ, RZ, R225 ;  /* 0x000000ffffe57224 */ /* 0x000fe400078e00e1 */
[----:B------:R-:W-:Y:S02]  /*12430*/  IMAD.MOV.U32 R225, RZ, RZ, R222 ;  /* 0x000000ffffe17224 */ /* 0x000fe400078e00de */
[----:B------:R-:W-:-:S02]  /*12440*/  IMAD.MOV.U32 R222, RZ, RZ, R217 ;  /* 0x000000ffffde7224 */ /* 0x000fc400078e00d9 */
[----:B------:R-:W-:Y:S02]  /*12450*/  IMAD.MOV.U32 R218, RZ, RZ, R221 ;  /* 0x000000ffffda7224 */ /* 0x000fe400078e00dd */
[----:B------:R-:W-:Y:S01]  /*12460*/  IMAD.MOV.U32 R217, RZ, RZ, R29 ;  /* 0x000000ffffd97224 */ /* 0x000fe200078e001d */
[----:B------:R-:W-:Y:S01]  /*12470*/  LEA.HI.X.SX32 R29, R46, R0, 0x2, P4 ;  /* 0x000000002e1d7211 */ /* 0x000fe200020f16ff */
[----:B------:R-:W-:Y:S02]  /*12480*/  IMAD.MOV.U32 R221, RZ, RZ, R230 ;  /* 0x000000ffffdd7224 */ /* 0x000fe400078e00e6 */
[----:B------:R-:W-:Y:S01]  /*12490*/  IMAD.MOV.U32 R230, RZ, RZ, R228 ;  /* 0x000000ffffe67224 */ /* 0x000fe200078e00e4 */
[C---:B---3--:R-:W-:Y:S01]  /*124a0*/  LEA R38, P5, R45.reuse, R6, 0x2 ;  /* 0x000000062d267211 */ /* 0x048fe200078a10ff */
[----:B------:R-:W-:Y:S02]  /*124b0*/  IMAD.MOV.U32 R228, RZ, RZ, R229 ;  /* 0x000000ffffe47224 */ /* 0x000fe400078e00e5 */
[----:B------:R-:W-:Y:S01]  /*124c0*/  IMAD.MOV.U32 R229, RZ, RZ, R225 ;  /* 0x000000ffffe57224 */ /* 0x000fe200078e00e1 */
[----:B------:R-:W-:Y:S01]  /*124d0*/  LEA.HI.X.SX32 R39, R45, R0, 0x2, P5 ;  /* 0x000000002d277211 */ /* 0x000fe200028f16ff */
[----:B------:R-:W-:Y:S01]  /*124e0*/  IMAD.MOV.U32 R225, RZ, RZ, R222 ;  /* 0x000000ffffe17224 */ /* 0x000fe200078e00de */
[----:B------:R-:W-:Y:S01]  /*124f0*/  STL.64 [R1+0x3a0], R28 ;  /* 0x0003a01c01007387 */ /* 0x000fe20000100a00 */
[----:B------:R-:W-:-:S02]  /*12500*/  IMAD.MOV.U32 R215, RZ, RZ, R231 ;  /* 0x000000ffffd77224 */ /* 0x000fc400078e00e7 */
[----:B------:R-:W-:Y:S01]  /*12510*/  IMAD.MOV.U32 R222, RZ, RZ, R217 ;  /* 0x000000ffffde7224 */ /* 0x000fe200078e00d9 */
[----:B------:R-:W-:Y:S01]  /*12520*/  LEA R30, P6, R44, R6, 0x2 ;  /* 0x000000062c1e7211 */ /* 0x000fe200078c10ff */
[----:B------:R-:W-:Y:S01]  /*12530*/  IMAD.MOV.U32 R231, RZ, RZ, R227 ;  /* 0x000000ffffe77224 */ /* 0x000fe200078e00e3 */
[----:B------:R1:W-:Y:S01]  /*12540*/  STL.64 [R1+0x398], R38 ;  /* 0x0003982601007387 */ /* 0x0003e20000100a00 */
[----:B------:R-:W-:Y:S02]  /*12550*/  IMAD.MOV.U32 R217, RZ, RZ, R214 ;  /* 0x000000ffffd97224 */ /* 0x000fe400078e00d6 */
[----:B------:R-:W-:Y:S02]  /*12560*/  IMAD.MOV.U32 R227, RZ, RZ, R226 ;  /* 0x000000ffffe37224 */ /* 0x000fe400078e00e2 */
[----:B------:R-:W-:Y:S02]  /*12570*/  IMAD.MOV.U32 R214, RZ, RZ, R36 ;  /* 0x000000ffffd67224 */ /* 0x000fe400078e0024 */
[----:B------:R-:W-:-:S02]  /*12580*/  IMAD.MOV.U32 R226, RZ, RZ, R223 ;  /* 0x000000ffffe27224 */ /* 0x000fc400078e00df */
[----:B------:R-:W-:Y:S01]  /*12590*/  IMAD.MOV.U32 R223, RZ, RZ, R220 ;  /* 0x000000ffffdf7224 */ /* 0x000fe200078e00dc */
[----:B-1----:R-:W3:Y:S01]  /*125a0*/  LDL.LU.64 R38, [R1+0x43a8] ;  /* 0x0043a80001267983 */ /* 0x002ee20000300a00 */
[----:B------:R-:W-:Y:S01]  /*125b0*/  IMAD.MOV.U32 R220, RZ, RZ, R216 ;  /* 0x000000ffffdc7224 */ /* 0x000fe200078e00d8 */
[----:B------:R-:W-:Y:S01]  /*125c0*/  LEA.HI.X.SX32 R31, R44, R0, 0x2, P6 ;  /* 0x000000002c1f7211 */ /* 0x000fe200030f16ff */
[----:B------:R-:W-:Y:S01]  /*125d0*/  IMAD.MOV.U32 R216, RZ, RZ, R37 ;  /* 0x000000ffffd87224 */ /* 0x000fe200078e0025 */
[----:B--2---:R-:W-:-:S04]  /*125e0*/  LEA R36, P1, R43, R6, 0x2 ;  /* 0x000000062b247211 */ /* 0x004fc800078210ff */
[----:B------:R-:W-:Y:S02]  /*125f0*/  LEA.HI.X.SX32 R37, R43, R0, 0x2, P1 ;  /* 0x000000002b257211 */ /* 0x000fe400008f16ff */
[----:B----4-:R-:W-:-:S05]  /*12600*/  LEA R48, P3, R41, R6, 0x2 ;  /* 0x0000000629307211 */ /* 0x010fca00078610ff */
[----:B------:R-:W-:Y:S04]  /*12610*/  STL [R1+0x378], R48 ;  /* 0x0003783001007387 */ /* 0x000fe80000100800 */
[----:B------:R-:W-:Y:S04]  /*12620*/  STL.64 [R1+0x390], R30 ;  /* 0x0003901e01007387 */ /* 0x000fe80000100a00 */
[----:B------:R1:W-:Y:S04]  /*12630*/  STL.64 [R1+0x388], R36 ;  /* 0x0003882401007387 */ /* 0x0003e80000100a00 */
[----:B-1----:R-:W2:Y:S01]  /*12640*/  LDL.LU.64 R36, [R1+0x43a0] ;  /* 0x0043a00001247983 */ /* 0x002ea20000300a00 */
[----:B------:R-:W-:Y:S01]  /*12650*/  LEA R34, P2, R42, R6, 0x2 ;  /* 0x000000062a227211 */ /* 0x000fe200078410ff */
[----:B------:R-:W-:Y:S01]  /*12660*/  IMAD.MOV.U32 R43, RZ, RZ, R49 ;  /* 0x000000ffff2b7224 */ /* 0x000fe200078e0031 */
[----:B------:R-:W-:-:S02]  /*12670*/  LEA.HI.X.SX32 R43, R41, R0, 0x2, P3 ;  /* 0x00000000292b7211 */ /* 0x000fc400018f16ff */
[----:B------:R-:W-:Y:S02]  /*12680*/  LEA.HI.X.SX32 R35, R42, R0, 0x2, P2 ;  /* 0x000000002a237211 */ /* 0x000fe400010f16ff */
[----:B------:R-:W-:-:S04]  /*12690*/  LEA R28, P4, R40, R6, 0x2 ;  /* 0x00000006281c7211 */ /* 0x000fc800078810ff */
[----:B------:R-:W-:Y:S01]  /*126a0*/  LEA.HI.X.SX32 R29, R40, R0, 0x2, P4 ;  /* 0x00000000281d7211 */ /* 0x000fe200020f16ff */
[----:B------:R-:W-:Y:S02]  /*126b0*/  IMAD.MOV.U32 R212, RZ, RZ, R215 ;  /* 0x000000ffffd47224 */ /* 0x000fe400078e00d7 */
[----:B------:R-:W-:Y:S01]  /*126c0*/  IMAD.MOV.U32 R215, RZ, RZ, R33 ;  /* 0x000000ffffd77224 */ /* 0x000fe200078e0021 */
[----:B---3--:R-:W-:-:S05]  /*126d0*/  LEA R46, P5, R39, R6, 0x2 ;  /* 0x00000006272e7211 */ /* 0x008fca00078a10ff */
[----:B------:R-:W-:Y:S04]  /*126e0*/  STL [R1+0x368], R46 ;  /* 0x0003682e01007387 */ /* 0x000fe80000100800 */
[----:B------:R1:W-:Y:S01]  /*126f0*/  STL.64 [R1+0x380], R34 ;  /* 0x0003802201007387 */ /* 0x0003e20000100a00 */
[----:B------:R-:W-:-:S03]  /*12700*/  LEA R30, P6, R38, R6, 0x2 ;  /* 0x00000006261e7211 */ /* 0x000fc600078c10ff */
[----:B-1----:R-:W3:Y:S04]  /*12710*/  LDL.LU.64 R34, [R1+0x4398] ;  /* 0x0043980001227983 */ /* 0x002ee80000300a00 */
[----:B------:R1:W-:Y:S01]  /*12720*/  STL [R1+0x37c], R43 ;  /* 0x00037c2b01007387 */ /* 0x0003e20000100800 */
[----:B------:R-:W-:Y:S01]  /*12730*/  LEA.HI.X.SX32 R31, R38, R0, 0x2, P6 ;  /* 0x00000000261f7211 */ /* 0x000fe200030f16ff */
[----:B-1----:R-:W-:-:S04]  /*12740*/  IMAD.MOV.U32 R43, RZ, RZ, R47 ;  /* 0x000000ffff2b7224 */ /* 0x002fc800078e002f */
[----:B------:R-:W-:Y:S01]  /*12750*/  IMAD.MOV.U32 R41, RZ, RZ, R43 ;  /* 0x000000ffff297224 */ /* 0x000fe200078e002b */
[----:B------:R-:W-:Y:S02]  /*12760*/  LEA.HI.X.SX32 R41, R39, R0, 0x2, P5 ;  /* 0x0000000027297211 */ /* 0x000fe400028f16ff */
[----:B--2---:R-:W-:-:S05]  /*12770*/  LEA R44, P1, R37, R6, 0x2 ;  /* 0x00000006252c7211 */ /* 0x004fca00078210ff */
[----:B------:R-:W-:Y:S04]  /*12780*/  STL [R1+0x358], R44 ;  /* 0x0003582c01007387 */ /* 0x000fe80000100800 */
[----:B------:R1:W-:Y:S04]  /*12790*/  STL.64 [R1+0x370], R28 ;  /* 0x0003701c01007387 */ /* 0x0003e80000100a00 */
[----:B-1----:R-:W2:Y:S04]  /*127a0*/  LDL.LU.64 R28, [R1+0x4390] ;  /* 0x00439000011c7983 */ /* 0x002ea80000300a00 */
[----:B------:R-:W4:Y:S04]  /*127b0*/  LDL.LU R33, [R1+0x4388] ;  /* 0x0043880001217983 */ /* 0x000f280000300800 */
[----:B------:R-:W-:Y:S04]  /*127c0*/  STL [R1+0x36c], R41 ;  /* 0x00036c2901007387 */ /* 0x000fe80000100800 */
[----:B------:R1:W-:Y:S04]  /*127d0*/  STL.64 [R1+0x360], R30 ;  /* 0x0003601e01007387 */ /* 0x0003e80000100a00 */
[----:B-1----:R-:W5:Y:S01]  /*127e0*/  LDL.LU.64 R30, [R1+0x4380] ;  /* 0x00438000011e7983 */ /* 0x002f620000300a00 */
[----:B------:R-:W-:-:S02]  /*127f0*/  IMAD.MOV.U32 R42, RZ, RZ, R48 ;  /* 0x000000ffff2a7224 */ /* 0x000fc400078e0030 */
[----:B------:R-:W-:Y:S02]  /*12800*/  IMAD.MOV.U32 R42, RZ, RZ, R46 ;  /* 0x000000ffff2a7224 */ /* 0x000fe400078e002e */
[----:B------:R-:W-:Y:S02]  /*12810*/  IMAD.MOV.U32 R43, RZ, RZ, R45 ;  /* 0x000000ffff2b7224 */ /* 0x000fe400078e002d */
[----:B------:R-:W-:Y:S02]  /*12820*/  IMAD.MOV.U32 R40, RZ, RZ, R42 ;  /* 0x000000ffff287224 */ /* 0x000fe400078e002a */
[----:B------:R-:W-:Y:S02]  /*12830*/  IMAD.MOV.U32 R42, RZ, RZ, R44 ;  /* 0x000000ffff2a7224 */ /* 0x000fe400078e002c */
[----:B------:R-:W-:Y:S01]  /*12840*/  IMAD.MOV.U32 R41, RZ, RZ, R43 ;  /* 0x000000ffff297224 */ /* 0x000fe200078e002b */
[-C--:B------:R-:W-:Y:S01]  /*12850*/  LEA R48, P2, R36, R6.reuse, 0x2 ;  /* 0x0000000624307211 */ /* 0x080fe200078410ff */
[----:B------:R-:W-:Y:S01]  /*12860*/  IMAD.MOV.U32 R40, RZ, RZ, R42 ;  /* 0x000000ffff287224 */ /* 0x000fe200078e002a */
[-C--:B---3--:R-:W-:Y:S01]  /*12870*/  LEA R46, P3, R35, R6.reuse, 0x2 ;  /* 0x00000006232e7211 */ /* 0x088fe200078610ff */
[----:B------:R-:W-:Y:S01]  /*12880*/  IMAD.MOV.U32 R39, RZ, RZ, R41 ;  /* 0x000000ffff277224 */ /* 0x000fe200078e0029 */
[----:B------:R-:W-:Y:S01]  /*12890*/  LEA R44, P4, R34, R6, 0x2 ;  /* 0x00000006222c7211 */ /* 0x000fe200078810ff */
[----:B------:R-:W-:Y:S01]  /*128a0*/  IMAD.MOV.U32 R38, RZ, RZ, R40 ;  /* 0x000000ffff267224 */ /* 0x000fe200078e0028 */
[----:B------:R-:W-:-:S02]  /*128b0*/  LEA.HI.X.SX32 R39, R37, R0, 0x2, P1 ;  /* 0x0000000025277211 */ /* 0x000fc400008f16ff */
[----:B------:R-:W-:Y:S02]  /*128c0*/  LEA R40, P6, R32, R6, 0x2 ;  /* 0x0000000620287211 */ /* 0x000fe400078c10ff */
[-C--:B------:R-:W-:Y:S02]  /*128d0*/  LEA.HI.X.SX32 R49, R36, R0.reuse, 0x2, P2 ;  /* 0x0000000024317211 */ /* 0x080fe400010f16ff */
[-C--:B------:R-:W-:Y:S02]  /*128e0*/  LEA.HI.X.SX32 R47, R35, R0.reuse, 0x2, P3 ;  /* 0x00000000232f7211 */ /* 0x080fe400018f16ff */
[-C--:B------:R-:W-:Y:S01]  /*128f0*/  LEA.HI.X.SX32 R45, R34, R0.reuse, 0x2, P4 ;  /* 0x00000000222d7211 */ /* 0x080fe200020f16ff */
[----:B------:R-:W-:Y:S01]  /*12900*/  STL [R1+0x35c], R39 ;  /* 0x00035c2701007387 */ /* 0x000fe20000100800 */
[----:B------:R-:W-:-:S03]  /*12910*/  LEA.HI.X.SX32 R41, R32, R0, 0x2, P6 ;  /* 0x0000000020297211 */ /* 0x000fc600030f16ff */
[----:B------:R-:W-:Y:S04]  /*12920*/  STL.64 [R1+0x350], R48 ;  /* 0x0003503001007387 */ /* 0x000fe80000100a00 */
[----:B------:R2:W-:Y:S04]  /*12930*/  STL.64 [R1+0x348], R46 ;  /* 0x0003482e01007387 */ /* 0x0005e80000100a00 */
[----:B------:R1:W-:Y:S01]  /*12940*/  STL.64 [R1+0x340], R44 ;  /* 0x0003402c01007387 */ /* 0x0003e20000100a00 */
        /* <DEDUP_REMOVED lines=69> */
[----:B----4-:R-:W-:-:S04]  /*12da0*/  LEA R42, P5, R33, R6, 0x2 ;  /* 0x00000006212a7211 */ /* 0x010fc800078a10ff */
[----:B------:R-:W-:Y:S02]  /*12db0*/  LEA.HI.X.SX32 R43, R33, R0, 0x2, P5 ;  /* 0x00000000212b7211 */ /* 0x000fe400028f16ff */
[CC--:B--2---:R-:W-:Y:S02]  /*12dc0*/  LEA R46, P3, R29.reuse, R6.reuse, 0x2 ;  /* 0x000000061d2e7211 */ /* 0x0c4fe400078610ff */
[----:B-1----:R-:W-:Y:S01]  /*12dd0*/  LEA R44, P4, R28, R6, 0x2 ;  /* 0x000000061c2c7211 */ /* 0x002fe200078810ff */
[----:B------:R1:W-:Y:S01]  /*12de0*/  STL.64 [R1+0x338], R42 ;  /* 0x0003382a01007387 */ /* 0x0003e20000100a00 */
[----:B------:R-:W-:Y:S02]  /*12df0*/  LEA.HI.X.SX32 R47, R29, R0, 0x2, P3 ;  /* 0x000000001d2f7211 */ /* 0x000fe400018f16ff */
[-C--:B-----5:R-:W-:Y:S02]  /*12e00*/  LEA R38, P1, R31, R6.reuse, 0x2 ;  /* 0x000000061f267211 */ /* 0x0a0fe400078210ff */
[----:B------:R-:W-:-:S02]  /*12e10*/  LEA R48, P2, R30, R6, 0x2 ;  /* 0x000000061e307211 */ /* 0x000fc400078410ff */
[----:B------:R-:W-:Y:S01]  /*12e20*/  LEA.HI.X.SX32 R39, R31, R0, 0x2, P1 ;  /* 0x000000001f277211 */ /* 0x000fe200008f16ff */
[----:B------:R2:W-:Y:S01]  /*12e30*/  STL.64 [R1+0x330], R40 ;  /* 0x0003302801007387 */ /* 0x0005e20000100a00 */
[----:B-1----:R-:W-:Y:S02]  /*12e40*/  LEA R42, P5, R27, R6, 0x2 ;  /* 0x000000061b2a7211 */ /* 0x002fe400078a10ff */
[----:B------:R-:W-:Y:S01]  /*12e50*/  LEA.HI.X.SX32 R49, R30, R0, 0x2, P2 ;  /* 0x000000001e317211 */ /* 0x000fe200010f16ff */
[----:B------:R1:W-:Y:S01]  /*12e60*/  STL.64 [R1+0x328], R38 ;  /* 0x0003282601007387 */ /* 0x0003e20000100a00 */
[----:B------:R-:W-:Y:S02]  /*12e70*/  LEA R36, P2, R24, R6, 0x2 ;  /* 0x0000000618247211 */ /* 0x000fe400078410ff */
[----:B------:R-:W-:Y:S02]  /*12e80*/  LEA.HI.X.SX32 R45, R28, R0, 0x2, P4 ;  /* 0x000000001c2d7211 */ /* 0x000fe400020f16ff */
[----:B------:R-:W-:-:S02]  /*12e90*/  LEA R34, P3, R23, R6, 0x2 ;  /* 0x0000000617227211 */ /* 0x000fc400078610ff */
[----:B--2---:R-:W-:Y:S02]  /*12ea0*/  LEA R40, P6, R26, R6, 0x2 ;  /* 0x000000061a287211 */ /* 0x004fe400078c10ff */
[----:B------:R-:W-:Y:S02]  /*12eb0*/  LEA.HI.X.SX32 R43, R27, R0, 0x2, P5 ;  /* 0x000000001b2b7211 */ /* 0x000fe400028f16ff */
[-C--:B-1----:R-:W-:Y:S01]  /*12ec0*/  LEA R38, P1, R25, R6.reuse, 0x2 ;  /* 0x0000000619267211 */ /* 0x082fe200078210ff */
[----:B------:R-:W-:Y:S01]  /*12ed0*/  STL.64 [R1+0x320], R48 ;  /* 0x0003203001007387 */ /* 0x000fe20000100a00 */
[----:B------:R-:W-:Y:S02]  /*12ee0*/  LEA R32, P4, R22, R6, 0x2 ;  /* 0x0000000616207211 */ /* 0x000fe400078810ff */
[----:B------:R-:W-:Y:S01]  /*12ef0*/  LEA.HI.X.SX32 R41, R26, R0, 0x2, P6 ;  /* 0x000000001a297211 */ /* 0x000fe200030f16ff */
[----:B------:R-:W-:Y:S01]  /*12f00*/  STL.64 [R1+0x318], R46 ;  /* 0x0003182e01007387 */ /* 0x000fe20000100a00 */
[----:B------:R-:W-:-:S02]  /*12f10*/  LEA R30, P5, R21, R6, 0x2 ;  /* 0x00000006151e7211 */ /* 0x000fc400078a10ff */
[----:B------:R-:W-:Y:S01]  /*12f20*/  LEA.HI.X.SX32 R39, R25, R0, 0x2, P1 ;  /* 0x0000000019277211 */ /* 0x000fe200008f16ff */
[----:B------:R-:W-:Y:S01]  /*12f30*/  STL.64 [R1+0x310], R44 ;  /* 0x0003102c01007387 */ /* 0x000fe20000100a00 */
[----:B------:R-:W-:Y:S02]  /*12f40*/  LEA R28, P6, R20, R6, 0x2 ;  /* 0x00000006141c7211 */ /* 0x000fe400078c10ff */
[----:B------:R-:W-:Y:S01]  /*12f50*/  LEA.HI.X.SX32 R37, R24, R0, 0x2, P2 ;  /* 0x0000000018257211 */ /* 0x000fe200010f16ff */
[----:B------:R-:W-:Y:S01]  /*12f60*/  STL.64 [R1+0x308], R42 ;  /* 0x0003082a01007387 */ /* 0x000fe20000100a00 */
[----:B------:R-:W-:Y:S02]  /*12f70*/  LEA R26, P1, R19, R6, 0x2 ;  /* 0x00000006131a7211 */ /* 0x000fe400078210ff */
[-C--:B------:R-:W-:Y:S01]  /*12f80*/  LEA.HI.X.SX32 R35, R23, R0.reuse, 0x2, P3 ;  /* 0x0000000017237211 */ /* 0x080fe200018f16ff */
[----:B------:R-:W-:Y:S01]  /*12f90*/  STL.64 [R1+0x300], R40 ;  /* 0x0003002801007387 */ /* 0x000fe20000100a00 */
[----:B------:R-:W-:-:S02]  /*12fa0*/  LEA.HI.X.SX32 R33, R22, R0, 0x2, P4 ;  /* 0x0000000016217211 */ /* 0x000fc400020f16ff */
[-C--:B------:R-:W-:Y:S01]  /*12fb0*/  LEA.HI.X.SX32 R31, R21, R0.reuse, 0x2, P5 ;  /* 0x00000000151f7211 */ /* 0x080fe200028f16ff */
[----:B------:R-:W-:Y:S01]  /*12fc0*/  STL.64 [R1+0x2f8], R38 ;  /* 0x0002f82601007387 */ /* 0x000fe20000100a00 */
[-C--:B------:R-:W-:Y:S02]  /*12fd0*/  LEA.HI.X.SX32 R29, R20, R0.reuse, 0x2, P6 ;  /* 0x00000000141d7211 */ /* 0x080fe400030f16ff */
[----:B------:R-:W-:Y:S01]  /*12fe0*/  LEA.HI.X.SX32 R27, R19, R0, 0x2, P1 ;  /* 0x00000000131b7211 */ /* 0x000fe200008f16ff */
[----:B------:R1:W-:Y:S04]  /*12ff0*/  STL.64 [R1+0x2f0], R36 ;  /* 0x0002f02401007387 */ /* 0x0003e80000100a00 */
[----:B------:R2:W-:Y:S04]  /*13000*/  STL.64 [R1+0x2e8], R34 ;  /* 0x0002e82201007387 */ /* 0x0005e80000100a00 */
[----:B------:R3:W-:Y:S01]  /*13010*/  STL.64 [R1+0x2e0], R32 ;  /* 0x0002e02001007387 */ /* 0x0007e20000100a00 */
[----:B-1----:R-:W-:-:S03]  /*13020*/  LEA R36, P2, R18, R6, 0x2 ;  /* 0x0000000612247211 */ /* 0x002fc600078410ff */
[----:B------:R1:W-:Y:S01]  /*13030*/  STL.64 [R1+0x2d8], R30 ;  /* 0x0002d81e01007387 */ /* 0x0003e20000100a00 */
[----:B--2---:R-:W-:-:S03]  /*13040*/  LEA R34, P3, R17, R6, 0x2 ;  /* 0x0000000611227211 */ /* 0x004fc600078610ff */
[----:B------:R2:W-:Y:S01]  /*13050*/  STL.64 [R1+0x2d0], R28 ;  /* 0x0002d01c01007387 */ /* 0x0005e20000100a00 */
[----:B------:R-:W-:Y:S02]  /*13060*/  LEA.HI.X.SX32 R37, R18, R0, 0x2, P2 ;  /* 0x0000000012257211 */ /* 0x000fe400010f16ff */
[----:B---3--:R-:W-:Y:S01]  /*13070*/  LEA R32, P4, R16, R6, 0x2 ;  /* 0x0000000610207211 */ /* 0x008fe200078810ff */
[----:B------:R3:W-:Y:S01]  /*13080*/  STL.64 [R1+0x2c8], R26 ;  /* 0x0002c81a01007387 */ /* 0x0007e20000100a00 */
[----:B------:R-:W-:Y:S02]  /*13090*/  LEA.HI.X.SX32 R35, R17, R0, 0x2, P3 ;  /* 0x0000000011237211 */ /* 0x000fe400018f16ff */
[-C--:B-1----:R-:W-:Y:S02]  /*130a0*/  LEA R30, P5, R15, R6.reuse, 0x2 ;  /* 0x000000060f1e7211 */ /* 0x082fe400078a10ff */
[-C--:B------:R-:W-:Y:S02]  /*130b0*/  LEA R24, P2, R12, R6.reuse, 0x2 ;  /* 0x000000060c187211 */ /* 0x080fe400078410ff */
[----:B--2---:R-:W-:-:S02]  /*130c0*/  LEA R28, P6, R14, R6, 0x2 ;  /* 0x000000060e1c7211 */ /* 0x004fc400078c10ff */
[----:B------:R-:W-:Y:S02]  /*130d0*/  LEA.HI.X.SX32 R33, R16, R0, 0x2, P4 ;  /* 0x0000000010217211 */ /* 0x000fe400020f16ff */
[-C--:B---3--:R-:W-:Y:S02]  /*130e0*/  LEA R26, P1, R13, R6.reuse, 0x2 ;  /* 0x000000060d1a7211 */ /* 0x088fe400078210ff */
[----:B------:R-:W-:Y:S02]  /*130f0*/  LEA R22, P3, R11, R6, 0x2 ;  /* 0x000000060b167211 */ /* 0x000fe400078610ff */
[----:B------:R-:W-:Y:S01]  /*13100*/  LEA.HI.X.SX32 R31, R15, R0, 0x2, P5 ;  /* 0x000000000f1f7211 */ /* 0x000fe200028f16ff */
        /* <DEDUP_REMOVED lines=11> */
[----:B------:R-:W-:Y:S01]  /*131c0*/  LEA.HI.X.SX32 R23, R11, R0, 0x2, P3 ;  /* 0x000000000b177211 */ /* 0x000fe200018f16ff */
[----:B------:R-:W-:Y:S01]  /*131d0*/  STL.64 [R1+0x2a0], R28 ;  /* 0x0002a01c01007387 */ /* 0x000fe20000100a00 */
[----:B------:R-:W-:-:S02]  /*131e0*/  LEA R12, P2, R5, R6, 0x2 ;  /* 0x00000006050c7211 */ /* 0x000fc400078410ff */
[-C--:B------:R-:W-:Y:S01]  /*131f0*/  LEA.HI.X.SX32 R21, R10, R0.reuse, 0x2, P4 ;  /* 0x000000000a157211 */ /* 0x080fe200020f16ff */
[----:B------:R-:W-:Y:S01]  /*13200*/  STL.64 [R1+0x298], R26 ;  /* 0x0002981a01007387 */ /* 0x000fe20000100a00 */
[-C--:B------:R-:W-:Y:S02]  /*13210*/  LEA.HI.X.SX32 R19, R9, R0.reuse, 0x2, P5 ;  /* 0x0000000009137211 */ /* 0x080fe400028f16ff */
        /* <DEDUP_REMOVED lines=31> */
[----:B------:R-:W-:Y:S01]  /*13410*/  STL.64 [R1+0x240], R16 ;  /* 0x0002401001007387 */ /* 0x000fe20000100a00 */
[C---:B------:R-:W-:Y:S01]  /*13420*/  LEA R2, P6, R252.reuse, R6, 0x2 ;  /* 0x00000006fc027211 */ /* 0x040fe200078c10ff */
[----:B------:R-:W-:Y:S01]  /*13430*/  IMAD.MOV.U32 R7, RZ, RZ, R210 ;  /* 0x000000ffff077224 */ /* 0x000fe200078e00d2 */
[----:B------:R-:W1:Y:S01]  /*13440*/  LDC R249, c[0x0][0x230] ;  /* 0x00008c00fff97b82 */ /* 0x000e620000000800 */
[----:B------:R2:W-:Y:S01]  /*13450*/  STL.64 [R1+0x238], R14 ;  /* 0x0002380e01007387 */ /* 0x0005e20000100a00 */
[----:B------:R-:W-:-:S03]  /*13460*/  LEA.HI.X.SX32 R3, R252, R0, 0x2, P6 ;  /* 0x00000000fc037211 */ /* 0x000fc600030f16ff */
[----:B------:R3:W-:Y:S04]  /*13470*/  STL.64 [R1+0x230], R12 ;  /* 0x0002300c01007387 */ /* 0x0007e80000100a00 */
[----:B------:R4:W-:Y:S01]  /*13480*/  STL.64 [R1+0x228], R10 ;  /* 0x0002280a01007387 */ /* 0x0009e20000100a00 */
[----:B--2---:R-:W-:-:S03]  /*13490*/  LEA R14, P1, R212, R6, 0x2 ;  /* 0x00000006d40e7211 */ /* 0x004fc600078210ff */
[----:B------:R2:W-:Y:S01]  /*134a0*/  STL.64 [R1+0x220], R8 ;  /* 0x0002200801007387 */ /* 0x0005e20000100a00 */
[----:B---3--:R-:W-:-:S03]  /*134b0*/  LEA R12, P2, R215, R6, 0x2 ;  /* 0x00000006d70c7211 */ /* 0x008fc600078410ff */
[----:B------:R3:W-:Y:S01]  /*134c0*/  STL.64 [R1+0x218], R4 ;  /* 0x0002180401007387 */ /* 0x0007e20000100a00 */
[----:B------:R-:W-:Y:S02]  /*134d0*/  LEA.HI.X.SX32 R15, R212, R0, 0x2, P1 ;  /* 0x00000000d40f7211 */ /* 0x000fe400008f16ff */
[C---:B----4-:R-:W-:Y:S02]  /*134e0*/  LEA R10, P3, R218.reuse, R6, 0x2 ;  /* 0x00000006da0a7211 */ /* 0x050fe400078610ff */
[----:B------:R-:W-:Y:S02]  /*134f0*/  LEA.HI.X.SX32 R13, R215, R0, 0x2, P2 ;  /* 0x00000000d70d7211 */ /* 0x000fe400010f16ff */
[C---:B--2---:R-:W-:Y:S02]  /*13500*/  LEA R8, P4, R221.reuse, R6, 0x2 ;  /* 0x00000006dd087211 */ /* 0x044fe400078810ff */
[----:B------:R-:W-:Y:S02]  /*13510*/  LEA.HI.X.SX32 R11, R218, R0, 0x2, P3 ;  /* 0x00000000da0b7211 */ /* 0x000fe400018f16ff */
[----:B---3--:R-:W-:Y:S01]  /*13520*/  LEA R4, P5, R224, R6, 0x2 ;  /* 0x00000006e0047211 */ /* 0x008fe200078a10ff */
[----:B------:R2:W-:Y:S01]  /*13530*/  STL.64 [R1+0x210], R2 ;  /* 0x0002100201007387 */ /* 0x0005e20000100a00 */
[----:B------:R-:W-:-:S02]  /*13540*/  LEA.HI.X.SX32 R9, R221, R0, 0x2, P4 ;  /* 0x00000000dd097211 */ /* 0x000fc400020f16ff */
[----:B------:R-:W-:Y:S01]  /*13550*/  LEA.HI.X.SX32 R5, R224, R0, 0x2, P5 ;  /* 0x00000000e0057211 */ /* 0x000fe200028f16ff */
[----:B------:R3:W-:Y:S04]  /*13560*/  STL.64 [R1+0x208], R14 ;  /* 0x0002080e01007387 */ /* 0x0007e80000100a00 */
[----:B------:R4:W-:Y:S01]  /*13570*/  STL.64 [R1+0x200], R12 ;  /* 0x0002000c01007387 */ /* 0x0009e20000100a00 */
[----:B--2---:R-:W-:-:S03]  /*13580*/  LEA R2, P6, R230, R6, 0x2 ;  /* 0x00000006e6027211 */ /* 0x004fc600078c10ff */
[----:B------:R2:W-:Y:S01]  /*13590*/  STL.64 [R1+0x1f8], R10 ;  /* 0x0001f80a01007387 */ /* 0x0005e20000100a00 */
[----:B---3--:R-:W-:-:S03]  /*135a0*/  LEA R14, P1, R231, R6, 0x2 ;  /* 0x00000006e70e7211 */ /* 0x008fc600078210ff */
[----:B------:R3:W-:Y:S01]  /*135b0*/  STL.64 [R1+0x1f0], R8 ;  /* 0x0001f00801007387 */ /* 0x0007e20000100a00 */
[----:B------:R-:W-:Y:S02]  /*135c0*/  LEA.HI.X.SX32 R3, R230, R0, 0x2, P6 ;  /* 0x00000000e6037211 */ /* 0x000fe400030f16ff */
[----:B----4-:R-:W-:Y:S01]  /*135d0*/  LEA R12, P2, R251, R6, 0x2 ;  /* 0x00000006fb0c7211 */ /* 0x010fe200078410ff */
[----:B------:R4:W-:Y:S01]  /*135e0*/  STL.64 [R1+0x1e8], R4 ;  /* 0x0001e80401007387 */ /* 0x0009e20000100a00 */
[----:B------:R-:W-:Y:S02]  /*135f0*/  LEA.HI.X.SX32 R15, R231, R0, 0x2, P1 ;  /* 0x00000000e70f7211 */ /* 0x000fe400008f16ff */
[----:B--2---:R-:W-:Y:S02]  /*13600*/  LEA R10, P3, R250, R6, 0x2 ;  /* 0x00000006fa0a7211 */ /* 0x004fe400078610ff */
[----:B------:R-:W-:Y:S02]  /*13610*/  LEA.HI.X.SX32 R13, R251, R0, 0x2, P2 ;  /* 0x00000000fb0d7211 */ /* 0x000fe400010f16ff */
[----:B---3--:R-:W-:-:S02]  /*13620*/  LEA R8, P4, R248, R6, 0x2 ;  /* 0x00000006f8087211 */ /* 0x008fc400078810ff */
[----:B------:R-:W-:Y:S02]  /*13630*/  LEA.HI.X.SX32 R11, R250, R0, 0x2, P3 ;  /* 0x00000000fa0b7211 */ /* 0x000fe400018f16ff */
[C---:B----4-:R-:W-:Y:S01]  /*13640*/  LEA R4, P5, R247.reuse, R6, 0x2 ;  /* 0x00000006f7047211 */ /* 0x050fe200078a10ff */
[----:B------:R2:W-:Y:S01]  /*13650*/  STL.64 [R1+0x1e0], R2 ;  /* 0x0001e00201007387 */ /* 0x0005e20000100a00 */
[-C--:B------:R-:W-:Y:S02]  /*13660*/  LEA.HI.X.SX32 R9, R248, R0.reuse, 0x2, P4 ;  /* 0x00000000f8097211 */ /* 0x080fe400020f16ff */
[----:B------:R-:W-:Y:S01]  /*13670*/  LEA.HI.X.SX32 R5, R247, R0, 0x2, P5 ;  /* 0x00000000f7057211 */ /* 0x000fe200028f16ff */
[----:B------:R3:W-:Y:S01]  /*13680*/  STL.64 [R1+0x1d8], R14 ;  /* 0x0001d80e01007387 */ /* 0x0007e20000100a00 */
[----:B------:R-:W-:Y:S01]  /*13690*/  IMAD.MOV.U32 R231, RZ, RZ, R223 ;  /* 0x000000ffffe77224 */ /* 0x000fe200078e00df */
[----:B------:R-:W4:Y:S02]  /*136a0*/  LDC R247, c[0x0][0x230] ;  /* 0x00008c00fff77b82 */ /* 0x000f240000000800 */
[----:B------:R5:W-:Y:S01]  /*136b0*/  STL.64 [R1+0x1d0], R12 ;  /* 0x0001d00c01007387 */ /* 0x000be20000100a00 */
[----:B--2---:R-:W-:-:S03]  /*136c0*/  LEA R2, P6, R245, R6, 0x2 ;  /* 0x00000006f5027211 */ /* 0x004fc600078c10ff */
[----:B------:R2:W-:Y:S01]  /*136d0*/  STL.64 [R1+0x1c8], R10 ;  /* 0x0001c80a01007387 */ /* 0x0005e20000100a00 */
[----:B------:R-:W-:Y:S01]  /*136e0*/  IMAD R199, R199, UR29, RZ ;  /* 0x0000001dc7c77c24 */ /* 0x000fe2000f8e02ff */
[----:B------:R-:W1:Y:S01]  /*136f0*/  LDC R248, c[0x0][0x230] ;  /* 0x00008c00fff87b82 */ /* 0x000e620000000800 */
[----:B---3--:R-:W-:Y:S01]  /*13700*/  LEA R14, P1, R244, R6, 0x2 ;  /* 0x00000006f40e7211 */ /* 0x008fe200078210ff */
[----:B------:R3:W-:Y:S01]  /*13710*/  STL.64 [R1+0x1c0], R8 ;  /* 0x0001c00801007387 */ /* 0x0007e20000100a00 */
[----:B------:R-:W-:Y:S02]  /*13720*/  LEA.HI.X.SX32 R3, R245, R0, 0x2, P6 ;  /* 0x00000000f5037211 */ /* 0x000fe400030f16ff */
[----:B-----5:R-:W-:Y:S01]  /*13730*/  LEA R12, P2, R242, R6, 0x2 ;  /* 0x00000006f20c7211 */ /* 0x020fe200078410ff */
[----:B------:R5:W-:Y:S01]  /*13740*/  STL.64 [R1+0x1b8], R4 ;  /* 0x0001b80401007387 */ /* 0x000be20000100a00 */
[----:B------:R-:W-:Y:S02]  /*13750*/  LEA.HI.X.SX32 R15, R244, R0, 0x2, P1 ;  /* 0x00000000f40f7211 */ /* 0x000fe400008f16ff */
[----:B--2---:R-:W-:-:S02]  /*13760*/  LEA R10, P3, R241, R6, 0x2 ;  /* 0x00000006f10a7211 */ /* 0x004fc400078610ff */
[----:B------:R-:W-:Y:S02]  /*13770*/  LEA.HI.X.SX32 R13, R242, R0, 0x2, P2 ;  /* 0x00000000f20d7211 */ /* 0x000fe400010f16ff */
[C---:B---3--:R-:W-:Y:S02]  /*13780*/  LEA R8, P4, R238.reuse, R6, 0x2 ;  /* 0x00000006ee087211 */ /* 0x048fe400078810ff */
[----:B------:R-:W-:Y:S02]  /*13790*/  LEA.HI.X.SX32 R11, R241, R0, 0x2, P3 ;  /* 0x00000000f10b7211 */ /* 0x000fe400018f16ff */
[C---:B-----5:R-:W-:Y:S01]  /*137a0*/  LEA R4, P5, R237.reuse, R6, 0x2 ;  /* 0x00000006ed047211 */ /* 0x060fe200078a10ff */
[----:B------:R2:W-:Y:S01]  /*137b0*/  STL.64 [R1+0x1b0], R2 ;  /* 0x0001b00201007387 */ /* 0x0005e20000100a00 */
[-C--:B------:R-:W-:Y:S01]  /*137c0*/  LEA.HI.X.SX32 R9, R238, R0.reuse, 0x2, P4 ;  /* 0x00000000ee097211 */ /* 0x080fe200020f16ff */
[----:B------:R-:W-:Y:S01]  /*137d0*/  IMAD.MOV.U32 R41, RZ, RZ, R198 ;  /* 0x000000ffff297224 */ /* 0x000fe200078e00c6 */
[----:B------:R-:W-:Y:S01]  /*137e0*/  LEA.HI.X.SX32 R5, R237, R0, 0x2, P5 ;  /* 0x00000000ed057211 */ /* 0x000fe200028f16ff */
[----:B------:R3:W-:Y:S01]  /*137f0*/  STL.64 [R1+0x1a8], R14 ;  /* 0x0001a80e01007387 */ /* 0x0007e20000100a00 */
[----:B------:R-:W-:Y:S01]  /*13800*/  IMAD R89, R89, UR37, RZ ;  /* 0x0000002559597c24 */ /* 0x000fe2000f8e02ff */
[----:B------:R-:W-:Y:S01]  /*13810*/  ULDC UR37, c[0x0][0x240] ;  /* 0x0000900000257ab9 */ /* 0x000fe20000000800 */
[----:B------:R-:W-:Y:S01]  /*13820*/  IMAD.MOV.U32 R43, RZ, RZ, R199 ;  /* 0x000000ffff2b7224 */ /* 0x000fe200078e00c7 */
[----:B------:R5:W-:Y:S01]  /*13830*/  STL.64 [R1+0x1a0], R12 ;  /* 0x0001a00c01007387 */ /* 0x000be20000100a00 */
[----:B------:R-:W-:Y:S01]  /*13840*/  IMAD.MOV.U32 R47, RZ, RZ, R186 ;  /* 0x000000ffff2f7224 */ /* 0x000fe200078e00ba */
[----:B------:R-:W1:Y:S01]  /*13850*/  LDC R241, c[0x0][0x230] ;  /* 0x00008c00fff17b82 */ /* 0x000e620000000800 */
[-C--:B--2---:R-:W-:Y:S01]  /*13860*/  LEA R2, P6, R236, R6.reuse, 0x2 ;  /* 0x00000006ec027211 */ /* 0x084fe200078c10ff */
[----:B------:R2:W-:Y:S01]  /*13870*/  STL.64 [R1+0x198], R10 ;  /* 0x0001980a01007387 */ /* 0x0005e20000100a00 */
[----:B---3--:R-:W-:-:S03]  /*13880*/  LEA R14, P1, R233, R6, 0x2 ;  /* 0x00000006e90e7211 */ /* 0x008fc600078210ff */
[----:B------:R3:W-:Y:S01]  /*13890*/  STL.64 [R1+0x190], R8 ;  /* 0x0001900801007387 */ /* 0x0007e20000100a00 */
[----:B------:R-:W-:Y:S02]  /*138a0*/  LEA.HI.X.SX32 R3, R236, R0, 0x2, P6 ;  /* 0x00000000ec037211 */ /* 0x000fe400030f16ff */
[C---:B-----5:R-:W-:Y:S01]  /*138b0*/  LEA R12, P2, R240.reuse, R6, 0x2 ;  /* 0x00000006f00c7211 */ /* 0x060fe200078410ff */
[----:B------:R5:W-:Y:S01]  /*138c0*/  STL.64 [R1+0x188], R4 ;  /* 0x0001880401007387 */ /* 0x000be20000100a00 */
[----:B------:R-:W-:Y:S02]  /*138d0*/  LEA.HI.X.SX32 R15, R233, R0, 0x2, P1 ;  /* 0x00000000e90f7211 */ /* 0x000fe400008f16ff */
[----:B--2---:R-:W-:Y:S02]  /*138e0*/  LEA R10, P3, R161, R6, 0x2 ;  /* 0x00000006a10a7211 */ /* 0x004fe400078610ff */
[----:B------:R-:W-:Y:S02]  /*138f0*/  LEA.HI.X.SX32 R13, R240, R0, 0x2, P2 ;  /* 0x00000000f00d7211 */ /* 0x000fe400010f16ff */
[----:B---3--:R-:W-:-:S02]  /*13900*/  LEA R8, P4, R160, R6, 0x2 ;  /* 0x00000006a0087211 */ /* 0x008fc400078810ff */
[----:B------:R-:W-:Y:S02]  /*13910*/  LEA.HI.X.SX32 R11, R161, R0, 0x2, P3 ;  /* 0x00000000a10b7211 */ /* 0x000fe400018f16ff */
[C---:B-----5:R-:W-:Y:S01]  /*13920*/  LEA R4, P5, R159.reuse, R6, 0x2 ;  /* 0x000000069f047211 */ /* 0x060fe200078a10ff */
[----:B------:R2:W-:Y:S01]  /*13930*/  STL.64 [R1+0x180], R2 ;  /* 0x0001800201007387 */ /* 0x0005e20000100a00 */
[-C--:B------:R-:W-:Y:S02]  /*13940*/  LEA.HI.X.SX32 R9, R160, R0.reuse, 0x2, P4 ;  /* 0x00000000a0097211 */ /* 0x080fe400020f16ff */
        /* <DEDUP_REMOVED lines=110> */
[----:B------:R5:W-:Y:S04]  /*14030*/  STL.64 [R1+0x50], R12 ;  /* 0x0000500c01007387 */ /* 0x000be80000100a00 */
[----:B------:R4:W-:Y:S01]  /*14040*/  STL.64 [R1+0x48], R10 ;  /* 0x0000480a01007387 */ /* 0x0009e20000100a00 */
[----:B--2---:R-:W-:-:S03]  /*14050*/  LEA R2, P6, R120, R6, 0x2 ;  /* 0x0000000678027211 */ /* 0x004fc600078c10ff */
[----:B------:R2:W-:Y:S01]  /*14060*/  STL.64 [R1+0x40], R8 ;  /* 0x0000400801007387 */ /* 0x0005e20000100a00 */
[----:B---3--:R-:W-:-:S03]  /*14070*/  LEA R14, P1, R119, R6, 0x2 ;  /* 0x00000006770e7211 */ /* 0x008fc600078210ff */
[----:B------:R3:W-:Y:S01]  /*14080*/  STL.64 [R1+0x38], R4 ;  /* 0x0000380401007387 */ /* 0x0007e20000100a00 */
[----:B-----5:R-:W-:Y:S01]  /*14090*/  LEA R12, P2, R118, R6, 0x2 ;  /* 0x00000006760c7211 */ /* 0x020fe200078410ff */
[----:B------:R-:W-:Y:S01]  /*140a0*/  IMAD.MOV.U32 R240, RZ, RZ, R222 ;  /* 0x000000fffff07224 */ /* 0x000fe200078e00de */
[----:B------:R-:W-:Y:S02]  /*140b0*/  LEA.HI.X.SX32 R3, R120, R0, 0x2, P6 ;  /* 0x0000000078037211 */ /* 0x000fe400030f16ff */
[----:B----4-:R-:W-:Y:S02]  /*140c0*/  LEA R10, P3, R117, R6, 0x2 ;  /* 0x00000006750a7211 */ /* 0x010fe400078610ff */
[----:B------:R-:W-:Y:S02]  /*140d0*/  LEA.HI.X.SX32 R15, R119, R0, 0x2, P1 ;  /* 0x00000000770f7211 */ /* 0x000fe400008f16ff */
[-C--:B--2---:R-:W-:Y:S02]  /*140e0*/  LEA R8, P4, R116, R6.reuse, 0x2 ;  /* 0x0000000674087211 */ /* 0x084fe400078810ff */
[----:B---3--:R-:W-:-:S02]  /*140f0*/  LEA R4, P5, R115, R6, 0x2 ;  /* 0x0000000673047211 */ /* 0x008fc400078a10ff */
[-C--:B------:R-:W-:Y:S02]  /*14100*/  LEA.HI.X.SX32 R13, R118, R0.reuse, 0x2, P2 ;  /* 0x00000000760d7211 */ /* 0x080fe400010f16ff */
[----:B------:R-:W-:Y:S02]  /*14110*/  LEA.HI.X.SX32 R5, R115, R0, 0x2, P5 ;  /* 0x0000000073057211 */ /* 0x000fe400028f16ff */
[----:B------:R-:W-:Y:S02]  /*14120*/  LEA R222, P5, R109, R6, 0x2 ;  /* 0x000000066dde7211 */ /* 0x000fe400078a10ff */
[-C--:B------:R-:W-:Y:S01]  /*14130*/  LEA.HI.X.SX32 R11, R117, R0.reuse, 0x2, P3 ;  /* 0x00000000750b7211 */ /* 0x080fe200018f16ff */
[----:B------:R-:W-:Y:S01]  /*14140*/  STL.64 [R1+0x30], R2 ;  /* 0x0000300201007387 */ /* 0x000fe20000100a00 */
[-C--:B------:R-:W-:Y:S02]  /*14150*/  LEA.HI.X.SX32 R9, R116, R0.reuse, 0x2, P4 ;  /* 0x0000000074097211 */ /* 0x080fe400020f16ff */
[----:B------:R-:W-:Y:S01]  /*14160*/  LEA.HI.X.SX32 R223, R109, R0, 0x2, P5 ;  /* 0x000000006ddf7211 */ /* 0x000fe200028f16ff */
[----:B------:R-:W-:Y:S01]  /*14170*/  STL.64 [R1+0x28], R14 ;  /* 0x0000280e01007387 */ /* 0x000fe20000100a00 */
[----:B------:R-:W-:-:S03]  /*14180*/  LEA R210, P5, R103, R6, 0x2 ;  /* 0x0000000667d27211 */ /* 0x000fc600078a10ff */
[----:B------:R-:W-:Y:S04]  /*14190*/  STL.64 [R1+0x20], R12 ;  /* 0x0000200c01007387 */ /* 0x000fe80000100a00 */
[----:B------:R-:W-:Y:S04]  /*141a0*/  STL.64 [R1+0x18], R10 ;  /* 0x0000180a01007387 */ /* 0x000fe80000100a00 */
[----:B------:R2:W-:Y:S01]  /*141b0*/  STL.64 [R1+0x10], R8 ;  /* 0x0000100801007387 */ /* 0x0005e20000100a00 */
[----:B------:R-:W-:Y:S02]  /*141c0*/  IMAD R187, R187, UR37, RZ ;  /* 0x00000025bbbb7c24 */ /* 0x000fe4000f8e02ff */
[----:B------:R-:W-:Y:S01]  /*141d0*/  IMAD R85, R85, UR33, RZ ;  /* 0x0000002155557c24 */ /* 0x000fe2000f8e02ff */
[----:B------:R-:W-:Y:S01]  /*141e0*/  ULDC UR33, c[0x0][0x240] ;  /* 0x0000900000217ab9 */ /* 0x000fe20000000800 */
[----:B--2---:R-:W-:Y:S01]  /*141f0*/  IMAD.MOV.U32 R8, RZ, RZ, R211 ;  /* 0x000000ffff087224 */ /* 0x004fe200078e00d3 */
[----:B------:R-:W-:-:S02]  /*14200*/  LEA.HI.X.SX32 R211, R103, R0, 0x2, P5 ;  /* 0x0000000067d37211 */ /* 0x000fc400028f16ff */
[C---:B------:R-:W-:Y:S01]  /*14210*/  LEA R198, P5, R97.reuse, R6, 0x2 ;  /* 0x0000000661c67211 */ /* 0x040fe200078a10ff */
[----:B------:R-:W-:Y:S01]  /*14220*/  IMAD R106, R106, UR52, RZ ;  /* 0x000000346a6a7c24 */ /* 0x000fe2000f8e02ff */
[----:B------:R-:W-:Y:S02]  /*14230*/  ULDC UR52, c[0x0][0x240] ;  /* 0x0000900000347ab9 */ /* 0x000fe40000000800 */
[----:B------:R-:W-:Y:S02]  /*14240*/  LEA.HI.X.SX32 R199, R97, R0, 0x2, P5 ;  /* 0x0000000061c77211 */ /* 0x000fe400028f16ff */
[C---:B------:R-:W-:Y:S01]  /*14250*/  LEA R186, P5, R91.reuse, R6, 0x2 ;  /* 0x000000065bba7211 */ /* 0x040fe200078a10ff */
[----:B------:R-:W-:Y:S02]  /*14260*/  IMAD.MOV.U32 R24, RZ, RZ, R187 ;  /* 0x000000ffff187224 */ /* 0x000fe400078e00bb */
[----:B------:R-:W-:Y:S01]  /*14270*/  IMAD.MOV.U32 R35, RZ, RZ, R174 ;  /* 0x000000ffff237224 */ /* 0x000fe200078e00ae */
[----:B------:R-:W-:Y:S01]  /*14280*/  LEA.HI.X.SX32 R187, R91, R0, 0x2, P5 ;  /* 0x000000005bbb7211 */ /* 0x000fe200028f16ff */
[----:B------:R-:W-:Y:S01]  /*14290*/  IMAD R162, R162, UR52, RZ ;  /* 0x00000034a2a27c24 */ /* 0x000fe2000f8e02ff */
[----:B------:R-:W-:Y:S01]  /*142a0*/  LEA R174, P5, R85, R6, 0x2 ;  /* 0x0000000655ae7211 */ /* 0x000fe200078a10ff */
[----:B------:R-:W-:-:S02]  /*142b0*/  IMAD.MOV.U32 R36, RZ, RZ, R175 ;  /* 0x000000ffff247224 */ /* 0x000fc400078e00af */
[----:B------:R-:W-:Y:S01]  /*142c0*/  IMAD.MOV.U32 R19, RZ, RZ, R162 ;  /* 0x000000ffff137224 */ /* 0x000fe200078e00a2 */
[----:B------:R-:W-:Y:S02]  /*142d0*/  LEA.HI.X.SX32 R175, R85, R0, 0x2, P5 ;  /* 0x0000000055af7211 */ /* 0x000fe400028f16ff */
[C---:B------:R-:W-:Y:S01]  /*142e0*/  LEA R162, P5, R79.reuse, R6, 0x2 ;  /* 0x000000064fa27211 */ /* 0x040fe200078a10ff */
[----:B------:R-:W-:Y:S02]  /*142f0*/  IMAD.MOV.U32 R45, RZ, RZ, R163 ;  /* 0x000000ffff2d7224 */ /* 0x000fe400078e00a3 */
[----:B------:R-:W-:Y:S01]  /*14300*/  IMAD R112, R112, UR58, RZ ;  /* 0x0000003a70707c24 */ /* 0x000fe2000f8e02ff */
[----:B------:R-:W-:Y:S01]  /*14310*/  LEA.HI.X.SX32 R163, R79, R0, 0x2, P5 ;  /* 0x000000004fa37211 */ /* 0x000fe200028f16ff */
[----:B------:R-:W-:Y:S01]  /*14320*/  IMAD R113, R113, UR59, RZ ;  /* 0x0000003b71717c24 */ /* 0x000fe2000f8e02ff */
[CC--:B------:R-:W-:Y:S01]  /*14330*/  LEA R150, P5, R73.reuse, R6.reuse, 0x2 ;  /* 0x0000000649967211 */ /* 0x0c0fe200078a10ff */
[----:B------:R-:W-:Y:S01]  /*14340*/  IMAD.MOV.U32 R212, RZ, RZ, R228 ;  /* 0x000000ffffd47224 */ /* 0x000fe200078e00e4 */
[C---:B------:R-:W-:Y:S01]  /*14350*/  LEA R228, P2, R112.reuse, R6, 0x2 ;  /* 0x0000000670e47211 */ /* 0x040fe200078410ff */
[----:B------:R-:W-:Y:S01]  /*14360*/  ULDC UR58, c[0x0][0x240] ;  /* 0x00009000003a7ab9 */ /* 0x000fe20000000800 */
[----:B------:R-:W-:Y:S01]  /*14370*/  LEA.HI.X.SX32 R151, R73, R0, 0x2, P5 ;  /* 0x0000000049977211 */ /* 0x000fe200028f16ff */
[----:B------:R-:W-:Y:S01]  /*14380*/  IMAD.MOV.U32 R218, RZ, RZ, R229 ;  /* 0x000000ffffda7224 */ /* 0x000fe200078e00e5 */
[-C--:B------:R-:W-:Y:S01]  /*14390*/  LEA R138, P5, R67, R6.reuse, 0x2 ;  /* 0x00000006438a7211 */ /* 0x080fe200078a10ff */
[----:B------:R-:W-:Y:S01]  /*143a0*/  IMAD R107, R107, UR53, RZ ;  /* 0x000000356b6b7c24 */ /* 0x000fe2000f8e02ff */
[----:B------:R-:W-:Y:S01]  /*143b0*/  LEA R250, P1, R113, R6, 0x2 ;  /* 0x0000000671fa7211 */ /* 0x000fe200078210ff */
[----:B------:R-:W-:Y:S01]  /*143c0*/  IMAD.MOV.U32 R9, RZ, RZ, R216 ;  /* 0x000000ffff097224 */ /* 0x000fe200078e00d8 */
[-C--:B------:R-:W-:Y:S01]  /*143d0*/  LEA.HI.X.SX32 R229, R112, R0.reuse, 0x2, P2 ;  /* 0x0000000070e57211 */ /* 0x080fe200010f16ff */
[----:B------:R-:W-:Y:S01]  /*143e0*/  IMAD R68, R68, UR16, RZ ;  /* 0x0000001044447c24 */ /* 0x000fe2000f8e02ff */
[----:B------:R-:W-:Y:S01]  /*143f0*/  LEA.HI.X.SX32 R139, R67, R0, 0x2, P5 ;  /* 0x00000000438b7211 */ /* 0x000fe200028f16ff */
[----:B------:R-:W-:Y:S01]  /*14400*/  IMAD R55, R55, UR58, RZ ;  /* 0x0000003a37377c24 */ /* 0x000fe2000f8e02ff */
[-C--:B------:R-:W-:Y:S01]  /*14410*/  LEA R216, P2, R106, R6.reuse, 0x2 ;  /* 0x000000066ad87211 */ /* 0x080fe200078410ff */
[----:B------:R-:W-:Y:S01]  /*14420*/  IMAD R114, R114, UR4, RZ ;  /* 0x0000000472727c24 */ /* 0x000fe2000f8e02ff */
[----:B------:R-:W-:Y:S01]  /*14430*/  LEA R124, P5, R61, R6, 0x2 ;  /* 0x000000063d7c7211 */ /* 0x000fe200078a10ff */
[----:B------:R-:W-:Y:S01]  /*14440*/  ULDC UR16, c[0x0][0x240] ;  /* 0x0000900000107ab9 */ /* 0x000fe20000000800 */
[----:B------:R-:W-:Y:S01]  /*14450*/  IMAD.MOV.U32 R16, RZ, RZ, R218 ;  /* 0x000000ffff107224 */ /* 0x000fe200078e00da */
[----:B------:R-:W-:Y:S01]  /*14460*/  LEA.HI.X.SX32 R251, R113, R0, 0x2, P1 ;  /* 0x0000000071fb7211 */ /* 0x000fe200008f16ff */
[----:B------:R-:W-:Y:S01]  /*14470*/  IMAD R219, R219, UR16, RZ ;  /* 0x00000010dbdb7c24 */ /* 0x000fe2000f8e02ff */
[----:B------:R-:W-:Y:S01]  /*14480*/  LEA R218, P1, R107, R6, 0x2 ;  /* 0x000000066bda7211 */ /* 0x000fe200078210ff */
[----:B------:R-:W-:Y:S01]  /*14490*/  IMAD.MOV.U32 R10, RZ, RZ, R217 ;  /* 0x000000ffff0a7224 */ /* 0x000fe200078e00d9 */
[-C--:B------:R-:W-:Y:S01]  /*144a0*/  LEA.HI.X.SX32 R217, R106, R0.reuse, 0x2, P2 ;  /* 0x000000006ad97211 */ /* 0x080fe200010f16ff */
[----:B------:R-:W-:Y:S01]  /*144b0*/  IMAD R111, R111, UR57, RZ ;  /* 0x000000396f6f7c24 */ /* 0x000fe2000f8e02ff */
[----:B------:R-:W-:Y:S01]  /*144c0*/  LEA.HI.X.SX32 R125, R61, R0, 0x2, P5 ;  /* 0x000000003d7d7211 */ /* 0x000fe200028f16ff */
[----:B------:R-:W-:Y:S01]  /*144d0*/  IMAD.MOV.U32 R39, RZ, RZ, R204 ;  /* 0x000000ffff277224 */ /* 0x000fe200078e00cc */
[-C--:B------:R-:W-:Y:S01]  /*144e0*/  LEA R204, P2, R100, R6.reuse, 0x2 ;  /* 0x0000000664cc7211 */ /* 0x080fe200078410ff */
[----:B------:R-:W-:Y:S01]  /*144f0*/  IMAD R110, R110, UR56, RZ ;  /* 0x000000386e6e7c24 */ /* 0x000fe2000f8e02ff */
[-C--:B------:R-:W-:Y:S01]  /*14500*/  LEA R112, P5, R55, R6.reuse, 0x2 ;  /* 0x0000000637707211 */ /* 0x080fe200078a10ff */
[----:B------:R-:W-:Y:S01]  /*14510*/  IMAD R88, R88, UR36, RZ ;  /* 0x0000002458587c24 */ /* 0x000fe2000f8e02ff */
[----:B------:R-:W-:Y:S01]  /*14520*/  ULDC UR36, c[0x0][0x240] ;  /* 0x0000900000247ab9 */ /* 0x000fe20000000800 */
[----:B------:R-:W-:Y:S01]  /*14530*/  IMAD R87, R87, UR35, RZ ;  /* 0x0000002357577c24 */ /* 0x000fe2000f8e02ff */
[----:B------:R-:W-:Y:S01]  /*14540*/  LEA R2, P6, R114, R6, 0x2 ;  /* 0x0000000672027211 */ /* 0x000fe200078c10ff */
[----:B------:R-:W-:Y:S01]  /*14550*/  IMAD.MOV.U32 R12, RZ, RZ, R240 ;  /* 0x000000ffff0c7224 */ /* 0x000fe200078e00f0 */
[----:B------:R-:W-:Y:S01]  /*14560*/  ULDC UR35, c[0x0][0x240] ;  /* 0x0000900000237ab9 */ /* 0x000fe20000000800 */
[----:B------:R-:W-:Y:S01]  /*14570*/  IMAD R108, R108, UR54, RZ ;  /* 0x000000366c6c7c24 */ /* 0x000fe2000f8e02ff */
[-C--:B------:R-:W-:Y:S01]  /*14580*/  LEA.HI.X.SX32 R113, R55, R0.reuse, 0x2, P5 ;  /* 0x0000000037717211 */ /* 0x080fe200028f16ff */
[----:B------:R-:W-:Y:S01]  /*14590*/  IMAD.MOV.U32 R240, RZ, RZ, R219 ;  /* 0x000000fffff07224 */ /* 0x000fe200078e00db */
[----:B------:R-:W-:Y:S01]  /*145a0*/  LEA.HI.X.SX32 R219, R107, R0, 0x2, P1 ;  /* 0x000000006bdb7211 */ /* 0x000fe200008f16ff */
[----:B------:R-:W-:Y:S01]  /*145b0*/  IMAD R80, R80, UR28, RZ ;  /* 0x0000001c50507c24 */ /* 0x000fe2000f8e02ff */
[----:B------:R-:W-:Y:S01]  /*145c0*/  ULDC UR28, c[0x0][0x240] ;  /* 0x00009000001c7ab9 */ /* 0x000fe20000000800 */
[----:B------:R-:W-:Y:S01]  /*145d0*/  IMAD R189, R189, UR36, RZ ;  /* 0x00000024bdbd7c24 */ /* 0x000fe2000f8e02ff */
[-C--:B------:R-:W-:Y:S01]  /*145e0*/  LEA R206, P1, R101, R6.reuse, 0x2 ;  /* 0x0000000665ce7211 */ /* 0x080fe200078210ff */
[----:B------:R-:W-:Y:S01]  /*145f0*/  IMAD.MOV.U32 R221, RZ, RZ, R226 ;  /* 0x000000ffffdd7224 */ /* 0x000fe200078e00e2 */
[----:B------:R-:W-:Y:S01]  /*14600*/  LEA R226, P3, R111, R6, 0x2 ;  /* 0x000000066fe27211 */ /* 0x000fe200078610ff */
[----:B------:R-:W-:Y:S01]  /*14610*/  IMAD.MOV.U32 R20, RZ, RZ, R205 ;  /* 0x000000ffff147224 */ /* 0x000fe200078e00cd */
[----:B------:R-:W-:Y:S01]  /*14620*/  LEA.HI.X.SX32 R205, R100, R0, 0x2, P2 ;  /* 0x0000000064cd7211 */ /* 0x000fe200010f16ff */
[----:B------:R-:W-:Y:S01]  /*14630*/  IMAD R190, R190, UR35, RZ ;  /* 0x00000023bebe7c24 */ /* 0x000fe2000f8e02ff */
[----:B------:R-:W-:Y:S01]  /*14640*/  LEA R224, P4, R110, R6, 0x2 ;  /* 0x000000066ee07211 */ /* 0x000fe200078810ff */
[----:B------:R-:W-:Y:S01]  /*14650*/  IMAD R193, R193, UR33, RZ ;  /* 0x00000021c1c17c24 */ /* 0x000fe2000f8e02ff */
[----:B------:R-:W-:Y:S01]  /*14660*/  LEA.HI.X.SX32 R3, R114, R0, 0x2, P6 ;  /* 0x0000000072037211 */ /* 0x000fe200030f16ff */
[----:B------:R-:W-:Y:S01]  /*14670*/  IMAD R201, R201, UR28, RZ ;  /* 0x0000001cc9c97c24 */ /* 0x000fe2000f8e02ff */
[-C--:B------:R-:W-:Y:S01]  /*14680*/  LEA R100, P5, R19, R6.reuse, 0x2 ;  /* 0x0000000613647211 */ /* 0x080fe200078a10ff */
[----:B------:R-:W-:Y:S01]  /*14690*/  IMAD.MOV.U32 R11, RZ, RZ, R220 ;  /* 0x000000ffff0b7224 */ /* 0x000fe200078e00dc */
[----:B------:R-:W-:Y:S01]  /*146a0*/  LEA R220, P6, R108, R6, 0x2 ;  /* 0x000000066cdc7211 */ /* 0x000fe200078c10ff */
[----:B------:R-:W-:Y:S01]  /*146b0*/  IMAD R72, R72, UR20, RZ ;  /* 0x0000001448487c24 */ /* 0x000fe2000f8e02ff */
[----:B------:R-:W-:Y:S01]  /*146c0*/  ULDC UR20, c[0x0][0x240] ;  /* 0x0000900000147ab9 */ /* 0x000fe20000000800 */
[----:B------:R-:W-:Y:S01]  /*146d0*/  IMAD.MOV.U32 R215, RZ, RZ, R227 ;  /* 0x000000ffffd77224 */ /* 0x000fe200078e00e3 */
[-C--:B------:R-:W-:Y:S01]  /*146e0*/  LEA.HI.X.SX32 R227, R111, R0.reuse, 0x2, P3 ;  /* 0x000000006fe37211 */ /* 0x080fe200018f16ff */
[----:B------:R-:W-:Y:S01]  /*146f0*/  IMAD.MOV.U32 R23, RZ, RZ, R207 ;  /* 0x000000ffff177224 */ /* 0x000fe200078e00cf */
[-C--:B------:R-:W-:Y:S01]  /*14700*/  LEA.HI.X.SX32 R207, R101, R0.reuse, 0x2, P1 ;  /* 0x0000000065cf7211 */ /* 0x080fe200008f16ff */
[----:B------:R-:W-:Y:S01]  /*14710*/  IMAD.MOV.U32 R25, RZ, RZ, R189 ;  /* 0x000000ffff197224 */ /* 0x000fe200078e00bd */
[----:B------:R-:W-:Y:S01]  /*14720*/  STL.64 [R1+0x8], R4 ;  /* 0x0000080401007387 */ /* 0x000fe20000100a00 */
[----:B------:R-:W-:Y:S01]  /*14730*/  IMAD.MOV.U32 R230, RZ, RZ, R225 ;  /* 0x000000ffffe67224 */ /* 0x000fe200078e00e1 */
[-C--:B------:R-:W-:Y:S01]  /*14740*/  LEA.HI.X.SX32 R225, R110, R0.reuse, 0x2, P4 ;  /* 0x000000006ee17211 */ /* 0x080fe200020f16ff */
[----:B------:R-:W-:Y:S01]  /*14750*/  IMAD.MOV.U32 R26, RZ, RZ, R190 ;  /* 0x000000ffff1a7224 */ /* 0x000fe200078e00be */
[----:B------:R-:W-:Y:S01]  /*14760*/  LEA.HI.X.SX32 R101, R19, R0, 0x2, P5 ;  /* 0x0000000013657211 */ /* 0x000fe200028f16ff */
[----:B------:R-:W-:Y:S01]  /*14770*/  IMAD.MOV.U32 R21, RZ, RZ, R214 ;  /* 0x000000ffff157224 */ /* 0x000fe200078e00d6 */
[----:B------:R2:W-:Y:S01]  /*14780*/  STL.64 [R1], R2 ;  /* 0x0000000201007387 */ /* 0x0005e20000100a00 */
[----:B------:R-:W-:Y:S01]  /*14790*/  IMAD.MOV.U32 R27, RZ, RZ, R193 ;  /* 0x000000ffff1b7224 */ /* 0x000fe200078e00c1 */
[----:B------:R-:W-:Y:S01]  /*147a0*/  LEA R214, P3, R105, R6, 0x2 ;  /* 0x0000000669d67211 */ /* 0x000fe200078610ff */
[----:B------:R-:W-:Y:S01]  /*147b0*/  IMAD R213, R213, UR20, RZ ;  /* 0x00000014d5d57c24 */ /* 0x000fe2000f8e02ff */
[----:B------:R-:W-:Y:S01]  /*147c0*/  STL.64 [R1+0x4328], R250 ;  /* 0x004328fa01007387 */ /* 0x000fe20000100a00 */
[----:B------:R-:W-:Y:S01]  /*147d0*/  IMAD.MOV.U32 R15, RZ, RZ, R221 ;  /* 0x000000ffff0f7224 */ /* 0x000fe200078e00dd */
[-C--:B------:R-:W-:Y:S01]  /*147e0*/  LEA.HI.X.SX32 R221, R108, R0.reuse, 0x2, P6 ;  /* 0x000000006cdd7211 */ /* 0x080fe200030f16ff */
[----:B------:R-:W-:Y:S01]  /*147f0*/  IMAD.MOV.U32 R29, RZ, RZ, R201 ;  /* 0x000000ffff1d7224 */ /* 0x000fe200078e00c9 */
[----:B------:R-:W-:Y:S01]  /*14800*/  ULDC UR57, c[0x0][0x240] ;  /* 0x0000900000397ab9 */ /* 0x000fe20000000800 */
[----:B------:R-:W-:Y:S01]  /*14810*/  IMAD.MOV.U32 R19, RZ, RZ, R24 ;  /* 0x000000ffff137224 */ /* 0x000fe200078e0018 */
[----:B------:R-:W-:Y:S01]  /*14820*/  STL.64 [R1+0x4330], R228 ;  /* 0x004330e401007387 */ /* 0x000fe20000100a00 */
        /* <DEDUP_REMOVED lines=9> */
[----:B------:R-:W-:Y:S01]  /*148c0*/  LEA.HI.X.SX32 R215, R105, R0, 0x2, P3 ;  /* 0x0000000069d77211 */ /* 0x000fe200018f16ff */
        /* <DEDUP_REMOVED lines=12> */
[----:B------:R-:W-:-:S02]  /*14990*/  IMAD.MOV.U32 R33, RZ, RZ, R34 ;  /* 0x000000ffff217224 */ /* 0x000fc400078e0022 */
[----:B------:R-:W-:Y:S01]  /*149a0*/  IMAD.MOV.U32 R34, RZ, RZ, R39 ;  /* 0x000000ffff227224 */ /* 0x000fe200078e0027 */
[----:B------:R3:W-:Y:S01]  /*149b0*/  STL.64 [R1+0x4360], R216 ;  /* 0x004360d801007387 */ /* 0x0007e20000100a00 */
[----:B------:R-:W-:-:S03]  /*149c0*/  IMAD.MOV.U32 R39, RZ, RZ, R40 ;  /* 0x000000ffff277224 */ /* 0x000fc600078e0028 */
[----:B------:R4:W-:Y:S04]  /*149d0*/  STL.64 [R1+0x4368], R214 ;  /* 0x004368d601007387 */ /* 0x0009e80000100a00 */
[----:B------:R-:W5:Y:S01]  /*149e0*/  LDL.LU R40, [R1+0x51c] ;  /* 0x00051c0001287983 */ /* 0x000f620000300800 */
[----:B------:R-:W-:Y:S01]  /*149f0*/  IMAD R83, R83, UR31, RZ ;  /* 0x0000001f53537c24 */ /* 0x000fe2000f8e02ff */
[----:B------:R-:W-:Y:S01]  /*14a00*/  ULDC UR31, c[0x0][0x240] ;  /* 0x00009000001f7ab9 */ /* 0x000fe20000000800 */
[----:B------:R-:W-:Y:S01]  /*14a10*/  IMAD.MOV.U32 R22, RZ, RZ, R208 ;  /* 0x000000ffff167224 */ /* 0x000fe200078e00d0 */
[----:B------:R-:W-:Y:S01]  /*14a20*/  LEA R208, P6, R102, R6, 0x2 ;  /* 0x0000000666d07211 */ /* 0x000fe200078c10ff */
[----:B------:R-:W-:-:S03]  /*14a30*/  IMAD R196, R196, UR31, RZ ;  /* 0x0000001fc4c47c24 */ /* 0x000fc6000f8e02ff */
[----:B------:R-:W-:Y:S01]  /*14a40*/  LEA.HI.X.SX32 R209, R102, R0, 0x2, P6 ;  /* 0x0000000066d17211 */ /* 0x000fe200030f16ff */
[----:B------:R-:W-:Y:S01]  /*14a50*/  IMAD.MOV.U32 R42, RZ, RZ, R196 ;  /* 0x000000ffff2a7224 */ /* 0x000fe200078e00c4 */
[----:B------:R-:W-:Y:S01]  /*14a60*/  LEA R196, P6, R96, R6, 0x2 ;  /* 0x0000000660c47211 */ /* 0x000fe200078c10ff */
[----:B------:R-:W-:Y:S02]  /*14a70*/  IMAD R84, R84, UR32, RZ ;  /* 0x0000002054547c24 */ /* 0x000fe4000f8e02ff */
[----:B------:R-:W-:Y:S01]  /*14a80*/  IMAD.MOV.U32 R14, RZ, RZ, R230 ;  /* 0x000000ffff0e7224 */ /* 0x000fe200078e00e6 */
[----:B------:R-:W-:Y:S01]  /*14a90*/  LEA.HI.X.SX32 R197, R96, R0, 0x2, P6 ;  /* 0x0000000060c57211 */ /* 0x000fe200030f16ff */
[----:B------:R-:W-:Y:S01]  /*14aa0*/  IMAD.MOV.U32 R18, RZ, RZ, R212 ;  /* 0x000000ffff127224 */ /* 0x000fe200078e00d4 */
[----:B------:R-:W-:Y:S01]  /*14ab0*/  LEA R184, P6, R90, R6, 0x2 ;  /* 0x000000065ab87211 */ /* 0x000fe200078c10ff */
[----:B------:R-:W-:Y:S02]  /*14ac0*/  IMAD.MOV.U32 R230, RZ, RZ, R172 ;  /* 0x000000ffffe67224 */ /* 0x000fe400078e00ac */
[----:B------:R-:W-:Y:S01]  /*14ad0*/  IMAD R54, R54, UR57, RZ ;  /* 0x0000003936367c24 */ /* 0x000fe2000f8e02ff */
[----:B------:R-:W-:Y:S01]  /*14ae0*/  LEA.HI.X.SX32 R185, R90, R0, 0x2, P6 ;  /* 0x000000005ab97211 */ /* 0x000fe200030f16ff */
[----:B------:R-:W-:Y:S01]  /*14af0*/  ULDC UR32, c[0x0][0x240] ;  /* 0x0000900000207ab9 */ /* 0x000fe20000000800 */
[----:B------:R-:W-:-:S04]  /*14b00*/  LEA R172, P6, R84, R6, 0x2 ;  /* 0x0000000654ac7211 */ /* 0x000fc800078c10ff */
[----:B------:R-:W-:Y:S02]  /*14b10*/  LEA.HI.X.SX32 R173, R84, R0, 0x2, P6 ;  /* 0x0000000054ad7211 */ /* 0x000fe400030f16ff */
[----:B------:R-:W-:-:S04]  /*14b20*/  LEA R160, P6, R78, R6, 0x2 ;  /* 0x000000064ea07211 */ /* 0x000fc800078c10ff */
[----:B------:R-:W-:Y:S02]  /*14b30*/  LEA.HI.X.SX32 R161, R78, R0, 0x2, P6 ;  /* 0x000000004ea17211 */ /* 0x000fe400030f16ff */
[----:B------:R-:W-:-:S04]  /*14b40*/  LEA R148, P6, R72, R6, 0x2 ;  /* 0x0000000648947211 */ /* 0x000fc800078c10ff */
[----:B------:R-:W-:Y:S02]  /*14b50*/  LEA.HI.X.SX32 R149, R72, R0, 0x2, P6 ;  /* 0x0000000048957211 */ /* 0x000fe400030f16ff */
[-C--:B------:R-:W-:Y:S02]  /*14b60*/  LEA R136, P6, R66, R6.reuse, 0x2 ;  /* 0x0000000642887211 */ /* 0x080fe400078c10ff */
[----:B------:R-:W-:Y:S02]  /*14b70*/  LEA R212, P4, R104, R6, 0x2 ;  /* 0x0000000668d47211 */ /* 0x000fe400078810ff */
[----:B------:R-:W-:Y:S02]  /*14b80*/  LEA.HI.X.SX32 R137, R66, R0, 0x2, P6 ;  /* 0x0000000042897211 */ /* 0x000fe400030f16ff */
[----:B------:R-:W-:Y:S02]  /*14b90*/  LEA R122, P6, R60, R6, 0x2 ;  /* 0x000000063c7a7211 */ /* 0x000fe400078c10ff */
[----:B------:R-:W-:-:S02]  /*14ba0*/  LEA.HI.X.SX32 R213, R104, R0, 0x2, P4 ;  /* 0x0000000068d57211 */ /* 0x000fc400020f16ff */
[----:B------:R-:W-:Y:S02]  /*14bb0*/  LEA.HI.X.SX32 R123, R60, R0, 0x2, P6 ;  /* 0x000000003c7b7211 */ /* 0x000fe400030f16ff */
[-C--:B------:R-:W-:Y:S02]  /*14bc0*/  LEA R200, P4, R98, R6.reuse, 0x2 ;  /* 0x0000000662c87211 */ /* 0x080fe400078810ff */
[-C--:B------:R-:W-:Y:S02]  /*14bd0*/  LEA R110, P6, R54, R6.reuse, 0x2 ;  /* 0x00000006366e7211 */ /* 0x080fe400078c10ff */
[----:B------:R-:W-:Y:S02]  /*14be0*/  LEA R202, P3, R99, R6, 0x2 ;  /* 0x0000000663ca7211 */ /* 0x000fe400078610ff */
[-C--:B------:R-:W-:Y:S02]  /*14bf0*/  LEA.HI.X.SX32 R201, R98, R0.reuse, 0x2, P4 ;  /* 0x0000000062c97211 */ /* 0x080fe400020f16ff */
[----:B------:R-:W-:-:S02]  /*14c00*/  LEA.HI.X.SX32 R111, R54, R0, 0x2, P6 ;  /* 0x00000000366f7211 */ /* 0x000fc400030f16ff */
[C---:B------:R-:W-:Y:S02]  /*14c10*/  LEA R98, P6, R20.reuse, R6, 0x2 ;  /* 0x0000000614627211 */ /* 0x040fe400078c10ff */
[-C--:B------:R-:W-:Y:S02]  /*14c20*/  LEA.HI.X.SX32 R203, R99, R0.reuse, 0x2, P3 ;  /* 0x0000000063cb7211 */ /* 0x080fe400018f16ff */
[----:B------:R-:W-:Y:S01]  /*14c30*/  LEA.HI.X.SX32 R99, R20, R0, 0x2, P6 ;  /* 0x0000000014637211 */ /* 0x000fe200030f16ff */
[----:B------:R-:W-:Y:S02]  /*14c40*/  IMAD.MOV.U32 R20, RZ, RZ, R24 ;  /* 0x000000ffff147224 */ /* 0x000fe400078e0018 */
[----:B------:R-:W-:Y:S02]  /*14c50*/  IMAD.MOV.U32 R24, RZ, RZ, R25 ;  /* 0x000000ffff187224 */ /* 0x000fe400078e0019 */
[----:B------:R-:W-:Y:S02]  /*14c60*/  IMAD.MOV.U32 R25, RZ, RZ, R26 ;  /* 0x000000ffff197224 */ /* 0x000fe400078e001a */
[----:B------:R-:W-:-:S02]  /*14c70*/  IMAD.MOV.U32 R26, RZ, RZ, R27 ;  /* 0x000000ffff1a7224 */ /* 0x000fc400078e001b */
[----:B------:R-:W-:Y:S02]  /*14c80*/  IMAD.MOV.U32 R27, RZ, RZ, R32 ;  /* 0x000000ffff1b7224 */ /* 0x000fe400078e0020 */
[----:B------:R-:W-:Y:S02]  /*14c90*/  IMAD.MOV.U32 R32, RZ, RZ, R33 ;  /* 0x000000ffff207224 */ /* 0x000fe400078e0021 */
[----:B------:R-:W-:Y:S02]  /*14ca0*/  IMAD.MOV.U32 R33, RZ, RZ, R34 ;  /* 0x000000ffff217224 */ /* 0x000fe400078e0022 */
[----:B------:R-:W-:Y:S02]  /*14cb0*/  IMAD.MOV.U32 R34, RZ, RZ, R39 ;  /* 0x000000ffff227224 */ /* 0x000fe400078e0027 */
[----:B-----5:R-:W-:Y:S02]  /*14cc0*/  IMAD.MOV.U32 R39, RZ, RZ, R40 ;  /* 0x000000ffff277224 */ /* 0x020fe400078e0028 */
[----:B------:R-:W-:-:S02]  /*14cd0*/  IMAD.MOV.U32 R40, RZ, RZ, R43 ;  /* 0x000000ffff287224 */ /* 0x000fc400078e002b */
[----:B------:R-:W5:Y:S01]  /*14ce0*/  LDL.LU R43, [R1+0x4e4] ;  /* 0x0004e400012b7983 */ /* 0x000f620000300800 */
[----:B------:R-:W-:Y:S01]  /*14cf0*/  IMAD R86, R86, UR34, RZ ;  /* 0x0000002256567c24 */ /* 0x000fe2000f8e02ff */
[----:B------:R-:W-:Y:S01]  /*14d00*/  ULDC UR34, c[0x0][0x240] ;  /* 0x0000900000227ab9 */ /* 0x000fe20000000800 */
[----:B------:R-:W-:Y:S01]  /*14d10*/  IMAD R195, R195, UR32, RZ ;  /* 0x00000020c3c37c24 */ /* 0x000fe2000f8e02ff */
[C---:B------:R-:W-:Y:S01]  /*14d20*/  LEA R194, P1, R95.reuse, R6, 0x2 ;  /* 0x000000065fc27211 */ /* 0x040fe200078210ff */
[----:B------:R-:W-:Y:S02]  /*14d30*/  IMAD R192, R192, UR34, RZ ;  /* 0x00000022c0c07c24 */ /* 0x000fe4000f8e02ff */
[----:B------:R-:W-:Y:S01]  /*14d40*/  IMAD.MOV.U32 R38, RZ, RZ, R195 ;  /* 0x000000ffff267224 */ /* 0x000fe200078e00c3 */
[----:B------:R-:W-:Y:S01]  /*14d50*/  LEA.HI.X.SX32 R195, R95, R0, 0x2, P1 ;  /* 0x000000005fc37211 */ /* 0x000fe200008f16ff */
[----:B------:R-:W-:Y:S01]  /*14d60*/  IMAD.MOV.U32 R28, RZ, RZ, R192 ;  /* 0x000000ffff1c7224 */ /* 0x000fe200078e00c0 */
[----:B------:R-:W-:-:S02]  /*14d70*/  LEA R182, P1, R89, R6, 0x2 ;  /* 0x0000000659b67211 */ /* 0x000fc400078210ff */
[C---:B------:R-:W-:Y:S01]  /*14d80*/  LEA R192, P2, R94.reuse, R6, 0x2 ;  /* 0x000000065ec07211 */ /* 0x040fe200078410ff */
[----:B------:R-:W-:Y:S01]  /*14d90*/  IMAD.MOV.U32 R49, RZ, RZ, R183 ;  /* 0x000000ffff317224 */ /* 0x000fe200078e00b7 */
[-C--:B------:R-:W-:Y:S01]  /*14da0*/  LEA.HI.X.SX32 R183, R89, R0.reuse, 0x2, P1 ;  /* 0x0000000059b77211 */ /* 0x080fe200008f16ff */
[----:B------:R-:W-:Y:S01]  /*14db0*/  IMAD.MOV.U32 R37, RZ, RZ, R180 ;  /* 0x000000ffff257224 */ /* 0x000fe200078e00b4 */
[----:B------:R-:W-:Y:S02]  /*14dc0*/  LEA.HI.X.SX32 R193, R94, R0, 0x2, P2 ;  /* 0x000000005ec17211 */ /* 0x000fe400010f16ff */
[CC--:B------:R-:W-:Y:S02]  /*14dd0*/  LEA R170, P1, R83.reuse, R6.reuse, 0x2 ;  /* 0x0000000653aa7211 */ /* 0x0c0fe400078210ff */
[C---:B------:R-:W-:Y:S01]  /*14de0*/  LEA R180, P2, R88.reuse, R6, 0x2 ;  /* 0x0000000658b47211 */ /* 0x040fe200078410ff */
[----:B------:R-:W-:Y:S01]  /*14df0*/  IMAD.MOV.U32 R48, RZ, RZ, R181 ;  /* 0x000000ffff307224 */ /* 0x000fe200078e00b5 */
[-C--:B------:R-:W-:Y:S01]  /*14e00*/  LEA.HI.X.SX32 R171, R83, R0.reuse, 0x2, P1 ;  /* 0x0000000053ab7211 */ /* 0x080fe200008f16ff */
[----:B------:R-:W-:Y:S01]  /*14e10*/  IMAD.MOV.U32 R30, RZ, RZ, R168 ;  /* 0x000000ffff1e7224 */ /* 0x000fe200078e00a8 */
[----:B------:R-:W-:-:S02]  /*14e20*/  LEA.HI.X.SX32 R181, R88, R0, 0x2, P2 ;  /* 0x0000000058b57211 */ /* 0x000fc400010f16ff */
[CC--:B------:R-:W-:Y:S02]  /*14e30*/  LEA R158, P1, R77.reuse, R6.reuse, 0x2 ;  /* 0x000000064d9e7211 */ /* 0x0c0fe400078210ff */
[C---:B------:R-:W-:Y:S01]  /*14e40*/  LEA R168, P2, R82.reuse, R6, 0x2 ;  /* 0x0000000652a87211 */ /* 0x040fe200078410ff */
[----:B------:R-:W-:Y:S01]  /*14e50*/  IMAD.MOV.U32 R46, RZ, RZ, R169 ;  /* 0x000000ffff2e7224 */ /* 0x000fe200078e00a9 */
[-C--:B------:R-:W-:Y:S02]  /*14e60*/  LEA.HI.X.SX32 R159, R77, R0.reuse, 0x2, P1 ;  /* 0x000000004d9f7211 */ /* 0x080fe400008f16ff */
[----:B------:R-:W-:Y:S02]  /*14e70*/  LEA.HI.X.SX32 R169, R82, R0, 0x2, P2 ;  /* 0x0000000052a97211 */ /* 0x000fe400010f16ff */
[-C--:B------:R-:W-:Y:S02]  /*14e80*/  LEA R146, P1, R71, R6.reuse, 0x2 ;  /* 0x0000000647927211 */ /* 0x080fe400078210ff */
[C---:B------:R-:W-:Y:S01]  /*14e90*/  LEA R156, P2, R76.reuse, R6, 0x2 ;  /* 0x000000064c9c7211 */ /* 0x040fe200078410ff */
[----:B------:R-:W-:Y:S01]  /*14ea0*/  IMAD R59, R59, UR6, RZ ;  /* 0x000000063b3b7c24 */ /* 0x000fe2000f8e02ff */
[-C--:B------:R-:W-:Y:S01]  /*14eb0*/  LEA.HI.X.SX32 R147, R71, R0.reuse, 0x2, P1 ;  /* 0x0000000047937211 */ /* 0x080fe200008f16ff */
[----:B------:R-:W-:Y:S01]  /*14ec0*/  IMAD R53, R53, UR56, RZ ;  /* 0x0000003835357c24 */ /* 0x000fe2000f8e02ff */
[----:B------:R-:W-:Y:S01]  /*14ed0*/  LEA.HI.X.SX32 R157, R76, R0, 0x2, P2 ;  /* 0x000000004c9d7211 */ /* 0x000fe200010f16ff */
[----:B------:R-:W-:Y:S01]  /*14ee0*/  IMAD R58, R58, UR5, RZ ;  /* 0x000000053a3a7c24 */ /* 0x000fe2000f8e02ff */
[CC--:B------:R-:W-:Y:S01]  /*14ef0*/  LEA R134, P1, R65.reuse, R6.reuse, 0x2 ;  /* 0x0000000641867211 */ /* 0x0c0fe200078210ff */
[----:B------:R-:W-:Y:S01]  /*14f00*/  IMAD R52, R52, UR55, RZ ;  /* 0x0000003734347c24 */ /* 0x000fe2000f8e02ff */
[----:B------:R-:W-:Y:S01]  /*14f10*/  LEA R144, P2, R70, R6, 0x2 ;  /* 0x0000000646907211 */ /* 0x000fe200078410ff */
[----:B------:R-:W-:Y:S01]  /*14f20*/  IMAD.MOV.U32 R44, RZ, RZ, R165 ;  /* 0x000000ffff2c7224 */ /* 0x000fe200078e00a5 */
[----:B------:R-:W-:-:S02]  /*14f30*/  LEA.HI.X.SX32 R135, R65, R0, 0x2, P1 ;  /* 0x0000000041877211 */ /* 0x000fc400008f16ff */
[----:B------:R-:W-:Y:S01]  /*14f40*/  LEA R188, P4, R92, R6, 0x2 ;  /* 0x000000065cbc7211 */ /* 0x000fe200078810ff */
[----:B------:R-:W-:Y:S01]  /*14f50*/  IMAD.MOV.U32 R127, RZ, RZ, R177 ;  /* 0x000000ffff7f7224 */ /* 0x000fe200078e00b1 */
[----:B------:R-:W-:Y:S02]  /*14f60*/  LEA.HI.X.SX32 R145, R70, R0, 0x2, P2 ;  /* 0x0000000046917211 */ /* 0x000fe400010f16ff */
[-C--:B------:R-:W-:Y:S01]  /*14f70*/  LEA R190, P3, R93, R6.reuse, 0x2 ;  /* 0x000000065dbe7211 */ /* 0x080fe200078610ff */
[----:B------:R-:W-:Y:S01]  /*14f80*/  IMAD.MOV.U32 R13, RZ, RZ, R231 ;  /* 0x000000ffff0d7224 */ /* 0x000fe200078e00e7 */
[CC--:B------:R-:W-:Y:S01]  /*14f90*/  LEA R120, P1, R59.reuse, R6.reuse, 0x2 ;  /* 0x000000063b787211 */ /* 0x0c0fe200078210ff */
        /* <DEDUP_REMOVED lines=9> */
[C---:B------:R-:W-:Y:S01]  /*15030*/  LEA R118, P2, R58.reuse, R6, 0x2 ;  /* 0x000000063a767211 */ /* 0x040fe200078410ff */
[----:B------:R-:W-:Y:S01]  /*15040*/  IMAD.MOV.U32 R232, RZ, RZ, R32 ;  /* 0x000000ffffe87224 */ /* 0x000fe200078e0020 */
[-C--:B------:R-:W-:Y:S01]  /*15050*/  LEA.HI.X.SX32 R109, R53, R0.reuse, 0x2, P1 ;  /* 0x00000000356d7211 */ /* 0x080fe200008f16ff */
[----:B------:R-:W-:Y:S01]  /*15060*/  IMAD.MOV.U32 R239, RZ, RZ, R37 ;  /* 0x000000ffffef7224 */ /* 0x000fe200078e0025 */
[----:B------:R-:W-:Y:S01]  /*15070*/  LEA.HI.X.SX32 R119, R58, R0, 0x2, P2 ;  /* 0x000000003a777211 */ /* 0x000fe200010f16ff */
[----:B--2---:R-:W-:Y:S01]  /*15080*/  IMAD.MOV.U32 R2, RZ, RZ, R33 ;  /* 0x000000ffff027224 */ /* 0x004fe200078e0021 */
[-C--:B------:R-:W-:Y:S01]  /*15090*/  LEA R96, P1, R23, R6.reuse, 0x2 ;  /* 0x0000000617607211 */ /* 0x080fe200078210ff */
[----:B------:R-:W-:Y:S01]  /*150a0*/  ULDC UR6, c[0x0][0x240] ;  /* 0x0000900000067ab9 */ /* 0x000fe20000000800 */
[----:B------:R-:W-:-:S02]  /*150b0*/  LEA R106, P2, R52, R6, 0x2 ;  /* 0x00000006346a7211 */ /* 0x000fc400078410ff */
[----:B------:R-:W-:Y:S02]  /*150c0*/  LEA R88, P5, R21, R6, 0x2 ;  /* 0x0000000615587211 */ /* 0x000fe400078a10ff */
[-C--:B------:R-:W-:Y:S01]  /*150d0*/  LEA.HI.X.SX32 R189, R92, R0.reuse, 0x2, P4 ;  /* 0x000000005cbd7211 */ /* 0x080fe200020f16ff */
[----:B------:R-:W-:Y:S01]  /*150e0*/  IMAD.MOV.U32 R231, RZ, RZ, R178 ;  /* 0x000000ffffe77224 */ /* 0x000fe200078e00b2 */
[-C--:B------:R-:W-:Y:S01]  /*150f0*/  LEA.HI.X.SX32 R97, R23, R0.reuse, 0x2, P1 ;  /* 0x0000000017617211 */ /* 0x080fe200008f16ff */
[----:B------:R-:W-:Y:S01]  /*15100*/  IMAD.MOV.U32 R23, RZ, RZ, R24 ;  /* 0x000000ffff177224 */ /* 0x000fe200078e0018 */
[----:B------:R-:W-:Y:S01]  /*15110*/  LEA.HI.X.SX32 R107, R52, R0, 0x2, P2 ;  /* 0x00000000346b7211 */ /* 0x000fe200010f16ff */
[----:B------:R-:W-:Y:S01]  /*15120*/  IMAD.MOV.U32 R24, RZ, RZ, R25 ;  /* 0x000000ffff187224 */ /* 0x000fe200078e0019 */
[C---:B------:R-:W-:Y:S01]  /*15130*/  LEA R94, P2, R22.reuse, R6, 0x2 ;  /* 0x00000006165e7211 */ /* 0x040fe200078410ff */
[----:B------:R-:W-:Y:S01]  /*15140*/  IMAD.MOV.U32 R25, RZ, RZ, R34 ;  /* 0x000000ffff197224 */ /* 0x000fe200078e0022 */
[-C--:B------:R-:W-:Y:S01]  /*15150*/  LEA.HI.X.SX32 R191, R93, R0.reuse, 0x2, P3 ;  /* 0x000000005dbf7211 */ /* 0x080fe200018f16ff */
[----:B------:R-:W-:Y:S01]  /*15160*/  IMAD.MOV.U32 R34, RZ, RZ, R39 ;  /* 0x000000ffff227224 */ /* 0x000fe200078e0027 */
[----:B------:R-:W-:Y:S01]  /*15170*/  LEA.HI.X.SX32 R95, R22, R0, 0x2, P2 ;  /* 0x00000000165f7211 */ /* 0x000fe200010f16ff */
[----:B------:R-:W-:Y:S01]  /*15180*/  IMAD.MOV.U32 R39, RZ, RZ, R40 ;  /* 0x000000ffff277224 */ /* 0x000fe200078e0028 */
[----:B------:R-:W-:Y:S01]  /*15190*/  ULDC UR4, c[0x0][0x234] ;  /* 0x00008d0000047ab9 */ /* 0x000fe20000000800 */
[----:B------:R-:W-:-:S02]  /*151a0*/  IMAD.MOV.U32 R22, RZ, RZ, R24 ;  /* 0x000000ffff167224 */ /* 0x000fc400078e0018 */
[----:B------:R-:W-:Y:S02]  /*151b0*/  IMAD.MOV.U32 R24, RZ, RZ, R25 ;  /* 0x000000ffff187224 */ /* 0x000fe400078e0019 */
[----:B------:R-:W-:Y:S02]  /*151c0*/  IMAD.MOV.U32 R25, RZ, RZ, R34 ;  /* 0x000000ffff197224 */ /* 0x000fe400078e0022 */
[----:B-----5:R-:W-:Y:S02]  /*151d0*/  IMAD.MOV.U32 R40, RZ, RZ, R43 ;  /* 0x000000ffff287224 */ /* 0x020fe400078e002b */
[----:B------:R-:W-:Y:S02]  /*151e0*/  IMAD.MOV.U32 R43, RZ, RZ, R45 ;  /* 0x000000ffff2b7224 */ /* 0x000fe400078e002d */
[----:B------:R-:W-:Y:S01]  /*151f0*/  IMAD.MOV.U32 R34, RZ, RZ, R40 ;  /* 0x000000ffff227224 */ /* 0x000fe200078e0028 */
[----:B------:R-:W2:Y:S01]  /*15200*/  LDL.LU R45, [R1+0x52c] ;  /* 0x00052c00012d7983 */ /* 0x000ea20000300800 */
[----:B------:R-:W-:-:S02]  /*15210*/  IMAD.MOV.U32 R40, RZ, RZ, R44 ;  /* 0x000000ffff287224 */ /* 0x000fc400078e002c */
[----:B------:R-:W-:Y:S02]  /*15220*/  IMAD.MOV.U32 R44, RZ, RZ, R126 ;  /* 0x000000ffff2c7224 */ /* 0x000fe400078e007e */
[----:B------:R-:W5:Y:S01]  /*15230*/  LDL.LU R126, [R1+0x4378] ;  /* 0x00437800017e7983 */ /* 0x000f620000300800 */
[----:B------:R-:W-:Y:S01]  /*15240*/  LEA.HI.X.SX32 R89, R21, R0, 0x2, P5 ;  /* 0x0000000015597211 */ /* 0x000fe200028f16ff */
[----:B------:R-:W-:Y:S02]  /*15250*/  IMAD.MOV.U32 R21, RZ, RZ, R22 ;  /* 0x000000ffff157224 */ /* 0x000fe400078e0016 */
[----:B------:R-:W-:Y:S02]  /*15260*/  IMAD.MOV.U32 R22, RZ, RZ, R24 ;  /* 0x000000ffff167224 */ /* 0x000fe400078e0018 */
[----:B------:R-:W-:Y:S01]  /*15270*/  IMAD.MOV.U32 R24, RZ, RZ, R25 ;  /* 0x000000ffff187224 */ /* 0x000fe200078e0019 */
[----:B------:R-:W-:-:S04]  /*15280*/  LEA R176, P4, R86, R6, 0x2 ;  /* 0x0000000656b07211 */ /* 0x000fc800078810ff */
[----:B------:R-:W-:Y:S02]  /*15290*/  LEA.HI.X.SX32 R177, R86, R0, 0x2, P4 ;  /* 0x0000000056b17211 */ /* 0x000fe400020f16ff */
[----:B------:R-:W-:-:S04]  /*152a0*/  LEA R164, P4, R80, R6, 0x2 ;  /* 0x0000000650a47211 */ /* 0x000fc800078810ff */
[----:B------:R-:W-:Y:S02]  /*152b0*/  LEA.HI.X.SX32 R165, R80, R0, 0x2, P4 ;  /* 0x0000000050a57211 */ /* 0x000fe400020f16ff */
[----:B------:R-:W-:-:S04]  /*152c0*/  LEA R152, P4, R74, R6, 0x2 ;  /* 0x000000064a987211 */ /* 0x000fc800078810ff */
[----:B------:R-:W-:Y:S02]  /*152d0*/  LEA.HI.X.SX32 R153, R74, R0, 0x2, P4 ;  /* 0x000000004a997211 */ /* 0x000fe400020f16ff */
[CC--:B------:R-:W-:Y:S02]  /*152e0*/  LEA R140, P4, R68.reuse, R6.reuse, 0x2 ;  /* 0x00000006448c7211 */ /* 0x0c0fe400078810ff */
[C---:B------:R-:W-:Y:S02]  /*152f0*/  LEA R178, P3, R87.reuse, R6, 0x2 ;  /* 0x0000000657b27211 */ /* 0x040fe400078610ff */
[----:B------:R-:W-:Y:S02]  /*15300*/  LEA.HI.X.SX32 R141, R68, R0, 0x2, P4 ;  /* 0x00000000448d7211 */ /* 0x000fe400020f16ff */
[----:B------:R-:W-:Y:S02]  /*15310*/  LEA R128, P4, R62, R6, 0x2 ;  /* 0x000000063e807211 */ /* 0x000fe400078810ff */
[----:B------:R-:W-:-:S02]  /*15320*/  LEA.HI.X.SX32 R179, R87, R0, 0x2, P3 ;  /* 0x0000000057b37211 */ /* 0x000fc400018f16ff */
[----:B------:R-:W-:Y:S02]  /*15330*/  LEA.HI.X.SX32 R129, R62, R0, 0x2, P4 ;  /* 0x000000003e817211 */ /* 0x000fe400020f16ff */
[CC--:B------:R-:W-:Y:S02]  /*15340*/  LEA R166, P3, R81.reuse, R6.reuse, 0x2 ;  /* 0x0000000651a67211 */ /* 0x0c0fe400078610ff */
[C---:B------:R-:W-:Y:S02]  /*15350*/  LEA R114, P4, R56.reuse, R6, 0x2 ;  /* 0x0000000638727211 */ /* 0x040fe400078810ff */
[-C--:B------:R-:W-:Y:S02]  /*15360*/  LEA.HI.X.SX32 R167, R81, R0.reuse, 0x2, P3 ;  /* 0x0000000051a77211 */ /* 0x080fe400018f16ff */
[----:B------:R-:W-:Y:S02]  /*15370*/  LEA.HI.X.SX32 R115, R56, R0, 0x2, P4 ;  /* 0x0000000038737211 */ /* 0x000fe400020f16ff */
[----:B------:R-:W-:-:S02]  /*15380*/  LEA R154, P3, R75, R6, 0x2 ;  /* 0x000000064b9a7211 */ /* 0x000fc400078610ff */
[C---:B------:R-:W-:Y:S02]  /*15390*/  LEA R102, P4, R50.reuse, R6, 0x2 ;  /* 0x0000000632667211 */ /* 0x040fe400078810ff */
[-C--:B------:R-:W-:Y:S02]  /*153a0*/  LEA.HI.X.SX32 R155, R75, R0.reuse, 0x2, P3 ;  /* 0x000000004b9b7211 */ /* 0x080fe400018f16ff */
[----:B------:R-:W-:Y:S02]  /*153b0*/  LEA.HI.X.SX32 R103, R50, R0, 0x2, P4 ;  /* 0x0000000032677211 */ /* 0x000fe400020f16ff */
[-C--:B------:R-:W-:Y:S02]  /*153c0*/  LEA R142, P3, R69, R6.reuse, 0x2 ;  /* 0x00000006458e7211 */ /* 0x080fe400078610ff */
[-C--:B------:R-:W-:Y:S02]  /*153d0*/  LEA R90, P4, R8, R6.reuse, 0x2 ;  /* 0x00000006085a7211 */ /* 0x080fe400078810ff */
[----:B------:R-:W-:-:S02]  /*153e0*/  LEA R86, P6, R9, R6, 0x2 ;  /* 0x0000000609567211 */ /* 0x000fc400078c10ff */
[----:B------:R-:W-:Y:S02]  /*153f0*/  LEA R82, P2, R11, R6, 0x2 ;  /* 0x000000060b527211 */ /* 0x000fe400078410ff */
[----:B------:R-:W-:Y:S02]  /*15400*/  LEA.HI.X.SX32 R143, R69, R0, 0x2, P3 ;  /* 0x00000000458f7211 */ /* 0x000fe400018f16ff */
[----:B------:R-:W-:Y:S02]  /*15410*/  LEA R84, P1, R10, R6, 0x2 ;  /* 0x000000060a547211 */ /* 0x000fe400078210ff */
[----:B------:R-:W-:Y:S01]  /*15420*/  LEA.HI.X.SX32 R91, R8, R0, 0x2, P4 ;  /* 0x00000000085b7211 */ /* 0x000fe200020f16ff */
[----:B-----5:R-:W-:Y:S02]  /*15430*/  IMAD.MOV.U32 R25, RZ, RZ, R126 ;  /* 0x000000ffff197224 */ /* 0x020fe400078e007e */
[----:B------:R-:W5:Y:S01]  /*15440*/  LDL.LU R126, [R1+0x4374] ;  /* 0x00437400017e7983 */ /* 0x000f620000300800 */
[----:B------:R-:W-:-:S02]  /*15450*/  LEA R130, P3, R63, R6, 0x2 ;  /* 0x000000063f827211 */ /* 0x000fc400078610ff */
[----:B------:R-:W-:Y:S02]  /*15460*/  LEA R78, P4, R13, R6, 0x2 ;  /* 0x000000060d4e7211 */ /* 0x000fe400078810ff */
[-C--:B------:R-:W-:Y:S02]  /*15470*/  LEA.HI.X.SX32 R87, R9, R0.reuse, 0x2, P6 ;  /* 0x0000000009577211 */ /* 0x080fe400030f16ff */
[----:B------:R-:W-:Y:S02]  /*15480*/  LEA.HI.X.SX32 R83, R11, R0, 0x2, P2 ;  /* 0x000000000b537211 */ /* 0x000fe400010f16ff */
[-C--:B------:R-:W-:Y:S02]  /*15490*/  LEA R74, P6, R15, R6.reuse, 0x2 ;  /* 0x000000060f4a7211 */ /* 0x080fe400078c10ff */
[----:B------:R-:W-:Y:S02]  /*154a0*/  LEA R70, P2, R17, R6, 0x2 ;  /* 0x0000000611467211 */ /* 0x000fe400078410ff */
[----:B------:R-:W-:-:S02]  /*154b0*/  LEA.HI.X.SX32 R85, R10, R0, 0x2, P1 ;  /* 0x000000000a557211 */ /* 0x000fc400008f16ff */
[----:B------:R-:W-:Y:S02]  /*154c0*/  LEA.HI.X.SX32 R131, R63, R0, 0x2, P3 ;  /* 0x000000003f837211 */ /* 0x000fe400018f16ff */
[----:B------:R-:W-:Y:S02]  /*154d0*/  LEA R72, P1, R16, R6, 0x2 ;  /* 0x0000000610487211 */ /* 0x000fe400078210ff */
[----:B------:R-:W-:Y:S02]  /*154e0*/  LEA.HI.X.SX32 R79, R13, R0, 0x2, P4 ;  /* 0x000000000d4f7211 */ /* 0x000fe400020f16ff */
[-C--:B------:R-:W-:Y:S02]  /*154f0*/  LEA R116, P3, R57, R6.reuse, 0x2 ;  /* 0x0000000639747211 */ /* 0x080fe400078610ff */
[----:B------:R-:W-:Y:S02]  /*15500*/  LEA R66, P4, R19, R6, 0x2 ;  /* 0x0000000613427211 */ /* 0x000fe400078810ff */
[----:B------:R-:W-:-:S02]  /*15510*/  LEA.HI.X.SX32 R75, R15, R0, 0x2, P6 ;  /* 0x000000000f4b7211 */ /* 0x000fc400030f16ff */
[----:B------:R-:W-:Y:S02]  /*15520*/  LEA.HI.X.SX32 R71, R17, R0, 0x2, P2 ;  /* 0x0000000011477211 */ /* 0x000fe400010f16ff */
[-C--:B------:R-:W-:Y:S02]  /*15530*/  LEA R62, P6, R23, R6.reuse, 0x2 ;  /* 0x00000006173e7211 */ /* 0x080fe400078c10ff */
[----:B------:R-:W-:Y:S02]  /*15540*/  LEA R58, P2, R21, R6, 0x2 ;  /* 0x00000006153a7211 */ /* 0x000fe400078410ff */
[-C--:B------:R-:W-:Y:S02]  /*15550*/  LEA.HI.X.SX32 R73, R16, R0.reuse, 0x2, P1 ;  /* 0x0000000010497211 */ /* 0x080fe400008f16ff */
[----:B------:R-:W-:Y:S02]  /*15560*/  LEA.HI.X.SX32 R117, R57, R0, 0x2, P3 ;  /* 0x0000000039757211 */ /* 0x000fe400018f16ff */
[----:B------:R-:W-:-:S02]  /*15570*/  LEA R60, P1, R28, R6, 0x2 ;  /* 0x000000061c3c7211 */ /* 0x000fc400078210ff */
[----:B------:R-:W-:Y:S01]  /*15580*/  LEA.HI.X.SX32 R67, R19, R0, 0x2, P4 ;  /* 0x0000000013437211 */ /* 0x000fe200020f16ff */
[----:B------:R-:W-:Y:S01]  /*15590*/  IMAD.MOV.U32 R19, RZ, RZ, R46 ;  /* 0x000000ffff137224 */ /* 0x000fe200078e002e */
[----:B------:R-:W-:Y:S02]  /*155a0*/  LEA R104, P3, R51, R6, 0x2 ;  /* 0x0000000633687211 */ /* 0x000fe400078610ff */
[-C--:B------:R-:W-:Y:S01]  /*155b0*/  LEA.HI.X.SX32 R63, R23, R0.reuse, 0x2, P6 ;  /* 0x00000000173f7211 */ /* 0x080fe200030f16ff */
[----:B------:R-:W-:Y:S01]  /*155c0*/  IMAD.MOV.U32 R23, RZ, RZ, R48 ;  /* 0x000000ffff177224 */ /* 0x000fe200078e0030 */
[----:B------:R-:W-:Y:S02]  /*155d0*/  LEA.HI.X.SX32 R59, R21, R0, 0x2, P2 ;  /* 0x00000000153b7211 */ /* 0x000fe400010f16ff */
[----:B------:R-:W-:Y:S01]  /*155e0*/  LEA R46, P2, R34, R6, 0x2 ;  /* 0x00000006222e7211 */ /* 0x000fe200078410ff */
[----:B------:R-:W-:Y:S01]  /*155f0*/  IMAD.MOV.U32 R17, RZ, RZ, R47 ;  /* 0x000000ffff117224 */ /* 0x000fe200078e002f */
[-C--:B------:R-:W-:Y:S01]  /*15600*/  LEA.HI.X.SX32 R61, R28, R0.reuse, 0x2, P1 ;  /* 0x000000001c3d7211 */ /* 0x080fe200008f16ff */
[----:B------:R-:W-:Y:S01]  /*15610*/  IMAD.MOV.U32 R28, RZ, RZ, R35 ;  /* 0x000000ffff1c7224 */ /* 0x000fe200078e0023 */
[----:B------:R-:W-:Y:S01]  /*15620*/  LEA.HI.X.SX32 R105, R51, R0, 0x2, P3 ;  /* 0x0000000033697211 */ /* 0x000fe200018f16ff */
[----:B------:R-:W-:Y:S01]  /*15630*/  IMAD.MOV.U32 R35, RZ, RZ, R49 ;  /* 0x000000ffff237224 */ /* 0x000fe200078e0031 */
[----:B------:R-:W-:Y:S01]  /*15640*/  LEA R92, P3, R7, R6, 0x2 ;  /* 0x00000006075c7211 */ /* 0x000fe200078610ff */
[----:B------:R-:W-:Y:S01]  /*15650*/  IMAD.MOV.U32 R11, RZ, RZ, R24 ;  /* 0x000000ffff0b7224 */ /* 0x000fe200078e0018 */
[----:B------:R-:W-:Y:S01]  /*15660*/  LEA.HI.X.SX32 R47, R34, R0, 0x2, P2 ;  /* 0x00000000222f7211 */ /* 0x000fe200010f16ff */
[----:B------:R-:W-:Y:S01]  /*15670*/  IMAD.MOV.U32 R5, RZ, RZ, R127 ;  /* 0x000000ffff057224 */ /* 0x000fe200078e007f */
[----:B------:R-:W-:Y:S01]  /*15680*/  LEA R34, P2, R23, R6, 0x2 ;  /* 0x0000000617227211 */ /* 0x000fe200078410ff */
[----:B------:R-:W-:Y:S01]  /*15690*/  IMAD.MOV.U32 R127, RZ, RZ, R231 ;  /* 0x000000ffff7f7224 */ /* 0x000fe200078e00e7 */
[----:B------:R-:W-:Y:S01]  /*156a0*/  LEA.HI.X.SX32 R93, R7, R0, 0x2, P3 ;  /* 0x00000000075d7211 */ /* 0x000fe200018f16ff */
[----:B------:R-:W-:Y:S01]  /*156b0*/  IMAD.MOV.U32 R234, RZ, RZ, R35 ;  /* 0x000000ffffea7224 */ /* 0x000fe200078e0023 */
[----:B------:R-:W3:Y:S01]  /*156c0*/  LDL.LU R231, [R1+0x548] ;  /* 0x0005480001e77983 */ /* 0x000ee20000300800 */
[----:B------:R-:W-:Y:S01]  /*156d0*/  LEA R80, P3, R12, R6, 0x2 ;  /* 0x000000060c507211 */ /* 0x000fe200078610ff */
[----:B------:R-:W-:Y:S01]  /*156e0*/  IMAD.MOV.U32 R21, RZ, RZ, R22 ;  /* 0x000000ffff157224 */ /* 0x000fe200078e0016 */
[----:B------:R-:W-:-:S02]  /*156f0*/  LEA.HI.X.SX32 R35, R23, R0, 0x2, P2 ;  /* 0x0000000017237211 */ /* 0x000fc400010f16ff */
[C---:B------:R-:W-:Y:S02]  /*15700*/  LEA R22, P2, R11.reuse, R6, 0x2 ;  /* 0x000000060b167211 */ /* 0x040fe400078410ff */
[----:B------:R-:W-:Y:S02]  /*15710*/  LEA.HI.X.SX32 R81, R12, R0, 0x2, P3 ;  /* 0x000000000c517211 */ /* 0x000fe400018f16ff */
[-C--:B------:R-:W-:Y:S02]  /*15720*/  LEA R76, P5, R14, R6.reuse, 0x2 ;  /* 0x000000060e4c7211 */ /* 0x080fe400078a10ff */
[----:B------:R-:W-:Y:S02]  /*15730*/  LEA R68, P3, R18, R6, 0x2 ;  /* 0x0000000612447211 */ /* 0x000fe400078610ff */
[----:B------:R-:W-:Y:S02]  /*15740*/  LEA.HI.X.SX32 R23, R11, R0, 0x2, P2 ;  /* 0x000000000b177211 */ /* 0x000fe400010f16ff */
[----:B------:R-:W-:-:S02]  /*15750*/  LEA R10, P2, R232, R6, 0x2 ;  /* 0x00000006e80a7211 */ /* 0x000fc400078410ff */
[-C--:B------:R-:W-:Y:S02]  /*15760*/  LEA.HI.X.SX32 R77, R14, R0.reuse, 0x2, P5 ;  /* 0x000000000e4d7211 */ /* 0x080fe400028f16ff */
[----:B------:R-:W-:Y:S02]  /*15770*/  LEA.HI.X.SX32 R69, R18, R0, 0x2, P3 ;  /* 0x0000000012457211 */ /* 0x000fe400018f16ff */
[-C--:B------:R-:W-:Y:S02]  /*15780*/  LEA R64, P5, R20, R6.reuse, 0x2 ;  /* 0x0000000614407211 */ /* 0x080fe400078a10ff */
[----:B------:R-:W-:Y:S02]  /*15790*/  LEA R56, P3, R38, R6, 0x2 ;  /* 0x0000000626387211 */ /* 0x000fe400078610ff */
[----:B------:R-:W-:Y:S02]  /*157a0*/  LEA.HI.X.SX32 R11, R232, R0, 0x2, P2 ;  /* 0x00000000e80b7211 */ /* 0x000fe400010f16ff */
[----:B------:R-:W-:Y:S01]  /*157b0*/  LEA R54, P4, R42, R6, 0x2 ;  /* 0x000000062a367211 */ /* 0x000fe200078810ff */
[----:B------:R-:W1:Y:S01]  /*157c0*/  LDC R232, c[0x0][0x230] ;  /* 0x00008c00ffe87b82 */ /* 0x000e620000000800 */
[-C--:B------:R-:W-:Y:S01]  /*157d0*/  LEA.HI.X.SX32 R65, R20, R0.reuse, 0x2, P5 ;  /* 0x0000000014417211 */ /* 0x080fe200028f16ff */
[----:B------:R-:W-:Y:S01]  /*157e0*/  IMAD.MOV.U32 R9, RZ, RZ, R44 ;  /* 0x000000ffff097224 */ /* 0x000fe200078e002c */
[----:B------:R-:W-:-:S02]  /*157f0*/  LEA.HI.X.SX32 R57, R38, R0, 0x2, P3 ;  /* 0x0000000026397211 */ /* 0x000fc400018f16ff */
[-C--:B------:R-:W-:Y:S02]  /*15800*/  LEA R52, P5, R41, R6.reuse, 0x2 ;  /* 0x0000000629347211 */ /* 0x080fe400078a10ff */
[-C--:B------:R-:W-:Y:S02]  /*15810*/  LEA R50, P6, R39, R6.reuse, 0x2 ;  /* 0x0000000627327211 */ /* 0x080fe400078c10ff */
[-C--:B------:R-:W-:Y:S02]  /*15820*/  LEA R48, P1, R26, R6.reuse, 0x2 ;  /* 0x000000061a307211 */ /* 0x080fe400078210ff */
[----:B------:R-:W-:Y:S02]  /*15830*/  LEA R44, P3, R30, R6, 0x2 ;  /* 0x000000061e2c7211 */ /* 0x000fe400078610ff */
[----:B------:R-:W-:Y:S02]  /*15840*/  LEA.HI.X.SX32 R55, R42, R0, 0x2, P4 ;  /* 0x000000002a377211 */ /* 0x000fe400020f16ff */
[----:B------:R-:W-:Y:S01]  /*15850*/  LEA R42, P4, R31, R6, 0x2 ;  /* 0x000000061f2a7211 */ /* 0x000fe200078810ff */
[----:B--2---:R-:W-:Y:S01]  /*15860*/  IMAD.MOV.U32 R7, RZ, RZ, R45 ;  /* 0x000000ffff077224 */ /* 0x004fe200078e002d */
[-C--:B------:R-:W-:Y:S01]  /*15870*/  LEA.HI.X.SX32 R53, R41, R0.reuse, 0x2, P5 ;  /* 0x0000000029357211 */ /* 0x080fe200028f16ff */
[----:B------:R-:W-:Y:S01]  /*15880*/  IMAD.MOV.U32 R13, RZ, RZ, R40 ;  /* 0x000000ffff0d7224 */ /* 0x000fe200078e0028 */
[-C--:B------:R-:W-:Y:S01]  /*15890*/  LEA.HI.X.SX32 R51, R39, R0.reuse, 0x2, P6 ;  /* 0x0000000027337211 */ /* 0x080fe200030f16ff */
[----:B------:R-:W-:Y:S01]  /*158a0*/  IMAD.MOV.U32 R243, RZ, RZ, R43 ;  /* 0x000000fffff37224 */ /* 0x000fe200078e002b */
        /* <DEDUP_REMOVED lines=9> */
[----:B------:R-:W-:Y:S01]  /*15940*/  IMAD.MOV.U32 R14, RZ, RZ, R28 ;  /* 0x000000ffff0e7224 */ /* 0x000fe200078e001c */
[----:B------:R-:W-:-:S02]  /*15950*/  LEA.HI.X.SX32 R41, R29, R0, 0x2, P5 ;  /* 0x000000001d297211 */ /* 0x000fc400028f16ff */
[-C--:B------:R-:W-:Y:S02]  /*15960*/  LEA.HI.X.SX32 R39, R27, R0.reuse, 0x2, P6 ;  /* 0x000000001b277211 */ /* 0x080fe400030f16ff */
[-C--:B------:R-:W-:Y:S02]  /*15970*/  LEA.HI.X.SX32 R37, R25, R0.reuse, 0x2, P1 ;  /* 0x0000000019257211 */ /* 0x080fe400008f16ff */
[----:B------:R-:W-:Y:S01]  /*15980*/  LEA.HI.X.SX32 R33, R21, R0, 0x2, P3 ;  /* 0x0000000015217211 */ /* 0x000fe200018f16ff */
[----:B------:R-:W-:Y:S01]  /*15990*/  IMAD R235, R235, UR6, RZ ;  /* 0x00000006ebeb7c24 */ /* 0x000fe2000f8e02ff */
[----:B------:R-:W-:Y:S02]  /*159a0*/  LEA R28, P5, R17, R6, 0x2 ;  /* 0x00000006111c7211 */ /* 0x000fe400078a10ff */
[----:B------:R-:W-:Y:S01]  /*159b0*/  LEA.HI.X.SX32 R31, R19, R0, 0x2, P4 ;  /* 0x00000000131f7211 */ /* 0x000fe200020f16ff */
[----:B------:R-:W-:Y:S01]  /*159c0*/  IMAD.MOV.U32 R3, RZ, RZ, R14 ;  /* 0x000000ffff037224 */ /* 0x000fe200078e000e */
[-C--:B------:R-:W-:Y:S01]  /*159d0*/  LEA R26, P6, R13, R6.reuse, 0x2 ;  /* 0x000000060d1a7211 */ /* 0x080fe200078c10ff */
[----:B------:R-:W-:Y:S01]  /*159e0*/  IMAD.MOV.U32 R4, RZ, RZ, R15 ;  /* 0x000000ffff047224 */ /* 0x000fe200078e000f */
[-C--:B------:R-:W-:Y:S01]  /*159f0*/  LEA R24, P1, R240, R6.reuse, 0x2 ;  /* 0x00000006f0187211 */ /* 0x080fe200078210ff */
[----:B-1----:R-:W-:Y:S01]  /*15a00*/  VIADD R232, R232, 0xfffffffb ;  /* 0xfffffffbe8e87836 */ /* 0x002fe20000000000 */
[-C--:B------:R-:W-:Y:S01]  /*15a10*/  LEA R20, P3, R9, R6.reuse, 0x2 ;  /* 0x0000000609147211 */ /* 0x080fe200078610ff */
[----:B------:R-:W-:Y:S01]  /*15a20*/  ULDC.64 UR6, c[0x0][0x210] ;  /* 0x0000840000067ab9 */ /* 0x000fe20000000a00 */
[----:B------:R-:W-:-:S02]  /*15a30*/  LEA R18, P4, R7, R6, 0x2 ;  /* 0x0000000607127211 */ /* 0x000fc400078810ff */
[-C--:B------:R-:W-:Y:S02]  /*15a40*/  LEA.HI.X.SX32 R29, R17, R0.reuse, 0x2, P5 ;  /* 0x00000000111d7211 */ /* 0x080fe400028f16ff */
[-C--:B------:R-:W-:Y:S02]  /*15a50*/  LEA.HI.X.SX32 R27, R13, R0.reuse, 0x2, P6 ;  /* 0x000000000d1b7211 */ /* 0x080fe400030f16ff */
[-C--:B------:R-:W-:Y:S02]  /*15a60*/  LEA.HI.X.SX32 R25, R240, R0.reuse, 0x2, P1 ;  /* 0x00000000f0197211 */ /* 0x080fe400008f16ff */
[----:B------:R-:W-:Y:S01]  /*15a70*/  LEA.HI.X.SX32 R21, R9, R0, 0x2, P3 ;  /* 0x0000000009157211 */ /* 0x000fe200018f16ff */
[----:B------:R-:W2:Y:S01]  /*15a80*/  LDL.LU R240, [R1+0x54c] ;  /* 0x00054c0001f07983 */ /* 0x000ea20000300800 */
[-C--:B------:R-:W-:Y:S02]  /*15a90*/  LEA R16, P5, R243, R6.reuse, 0x2 ;  /* 0x00000006f3107211 */ /* 0x080fe400078a10ff */
[----:B------:R-:W-:-:S02]  /*15aa0*/  LEA R14, P6, R239, R6, 0x2 ;  /* 0x00000006ef0e7211 */ /* 0x000fc400078c10ff */
[-C--:B------:R-:W-:Y:S02]  /*15ab0*/  LEA R12, P1, R234, R6.reuse, 0x2 ;  /* 0x00000006ea0c7211 */ /* 0x080fe400078210ff */
[----:B------:R-:W-:Y:S02]  /*15ac0*/  LEA R8, P3, R2, R6, 0x2 ;  /* 0x0000000602087211 */ /* 0x000fe400078610ff */
[----:B------:R-:W-:Y:S02]  /*15ad0*/  LEA.HI.X.SX32 R19, R7, R0, 0x2, P4 ;  /* 0x0000000007137211 */ /* 0x000fe400020f16ff */
[----:B------:R-:W-:Y:S02]  /*15ae0*/  LEA R6, P4, R235, R6, 0x2 ;  /* 0x00000006eb067211 */ /* 0x000fe400078810ff */
[-C--:B------:R-:W-:Y:S02]  /*15af0*/  LEA.HI.X.SX32 R17, R243, R0.reuse, 0x2, P5 ;  /* 0x00000000f3117211 */ /* 0x080fe400028f16ff */
[----:B------:R-:W-:-:S02]  /*15b00*/  LEA.HI.X.SX32 R15, R239, R0, 0x2, P6 ;  /* 0x00000000ef0f7211 */ /* 0x000fc400030f16ff */
[-C--:B------:R-:W-:Y:S02]  /*15b10*/  LEA.HI.X.SX32 R13, R234, R0.reuse, 0x2, P1 ;  /* 0x00000000ea0d7211 */ /* 0x080fe400008f16ff */
[-C--:B------:R-:W-:Y:S01]  /*15b20*/  LEA.HI.X.SX32 R9, R2, R0.reuse, 0x2, P3 ;  /* 0x0000000002097211 */ /* 0x080fe200018f16ff */
[----:B------:R-:W1:Y:S01]  /*15b30*/  LDC R234, c[0x0][0x230] ;  /* 0x00008c00ffea7b82 */ /* 0x000e620000000800 */
[----:B------:R-:W-:Y:S01]  /*15b40*/  LEA.HI.X.SX32 R7, R235, R0, 0x2, P4 ;  /* 0x00000000eb077211 */ /* 0x000fe200020f16ff */
[----:B------:R-:W-:Y:S01]  /*15b50*/  IMAD R0, R3, UR4, RZ ;  /* 0x0000000403007c24 */ /* 0x000fe2000f8e02ff */
[----:B------:R-:W-:-:S04]  /*15b60*/  ISETP.GE.U32.AND P2, PT, R232, 0x7fffffdc, PT ;  /* 0x7fffffdce800780c */ /* 0x000fc80003f46070 */
[C---:B------:R-:W-:Y:S01]  /*15b70*/  LEA R232, P3, R0.reuse, UR6, 0x2 ;  /* 0x0000000600e87c11 */ /* 0x040fe2000f8610ff */
[----:B------:R-:W4:Y:S03]  /*15b80*/  LDC R2, c[0x0][0x230] ;  /* 0x00008c00ff027b82 */ /* 0x000f260000000800 */
[----:B------:R-:W-:Y:S01]  /*15b90*/  LEA.HI.X.SX32 R233, R0, UR7, 0x2, P3 ;  /* 0x0000000700e97c11 */ /* 0x000fe200098f16ff */
[----:B-----5:R-:W-:Y:S02]  /*15ba0*/  IMAD R0, R126, UR4, RZ ;  /* 0x000000047e007c24 */ /* 0x020fe4000f8e02ff */
[----:B------:R-:W5:Y:S01]  /*15bb0*/  LDL.LU R126, [R1+0x4370] ;  /* 0x00437000017e7983 */ /* 0x000f620000300800 */
[----:B----4-:R-:W-:-:S05]  /*15bc0*/  VIADD R2, R2, 0xfffffff7 ;  /* 0xfffffff702027836 */ /* 0x010fca0000000000 */
[----:B------:R-:W-:Y:S01]  /*15bd0*/  ISETP.GE.U32.AND P1, PT, R2, 0x7fffffd8, PT ;  /* 0x7fffffd80200780c */ /* 0x000fe20003f26070 */
[----:B------:R-:W-:Y:S02]  /*15be0*/  IMAD R2, R4, UR4, RZ ;  /* 0x0000000404027c24 */ /* 0x000fe4000f8e02ff */
[----:B------:R-:W-:Y:S01]  /*15bf0*/  IMAD R4, R127, UR4, RZ ;  /* 0x000000047f047c24 */ /* 0x000fe2000f8e02ff */
[----:B------:R-:W4:Y:S01]  /*15c00*/  S2UR UR5, SR_CgaCtaId ;  /* 0x00000000000579c3 */ /* 0x000f220000008800 */
[----:B-1----:R-:W-:-:S05]  /*15c10*/  VIADD R234, R234, 0xffffffff ;  /* 0xffffffffeaea7836 */ /* 0x002fca0000000000 */
[----:B------:R-:W-:Y:S02]  /*15c20*/  ISETP.GE.U32.AND P5, PT, R234, 0x7fffffe0, PT ;  /* 0x7fffffe0ea00780c */ /* 0x000fe40003fa6070 */
[----:B------:R-:W-:Y:S01]  /*15c30*/  LEA R234, P4, R2, UR6, 0x2 ;  /* 0x0000000602ea7c11 */ /* 0x000fe2000f8810ff */
[----:B------:R-:W-:-:S03]  /*15c40*/  IMAD R3, R5, UR4, RZ ;  /* 0x0000000405037c24 */ /* 0x000fc6000f8e02ff */
[----:B------:R-:W-:Y:S02]  /*15c50*/  LEA.HI.X.SX32 R235, R2, UR7, 0x2, P4 ;  /* 0x0000000702eb7c11 */ /* 0x000fe4000a0f16ff */
[----:B------:R-:W-:Y:S01]  /*15c60*/  LEA R238, P4, R4, UR6, 0x2 ;  /* 0x0000000604ee7c11 */ /* 0x000fe2000f8810ff */
[----:B------:R-:W-:Y:S01]  /*15c70*/  IMAD R5, R230, UR4, RZ ;  /* 0x00000004e6057c24 */ /* 0x000fe2000f8e02ff */
[----:B------:R-:W-:Y:S02]  /*15c80*/  LEA R236, P3, R3, UR6, 0x2 ;  /* 0x0000000603ec7c11 */ /* 0x000fe4000f8610ff */
[----:B------:R-:W-:Y:S01]  /*15c90*/  LEA.HI.X.SX32 R239, R4, UR7, 0x2, P4 ;  /* 0x0000000704ef7c11 */ /* 0x000fe2000a0f16ff */
[----:B---3--:R-:W-:Y:S01]  /*15ca0*/  IMAD R127, R231, UR4, RZ ;  /* 0x00000004e77f7c24 */ /* 0x008fe2000f8e02ff */
[----:B------:R-:W-:Y:S01]  /*15cb0*/  LEA.HI.X.SX32 R237, R3, UR7, 0x2, P3 ;  /* 0x0000000703ed7c11 */ /* 0x000fe200098f16ff */
[----:B------:R-:W1:Y:S01]  /*15cc0*/  S2R R231, SR_TID.X ;  /* 0x0000000000e77919 */ /* 0x000e620000002100 */
[----:B------:R-:W-:Y:S01]  /*15cd0*/  VIADD R2, R247, 0xffffffef ;  /* 0xffffffeff7027836 */ /* 0x000fe20000000000 */
[----:B------:R-:W3:Y:S01]  /*15ce0*/  LDC R4, c[0x0][0x230] ;  /* 0x00008c00ff047b82 */ /* 0x000ee20000000800 */
[----:B------:R-:W-:-:S04]  /*15cf0*/  LEA R242, P4, R127, UR6, 0x2 ;  /* 0x000000067ff27c11 */ /* 0x000fc8000f8810ff */
[----:B------:R-:W-:Y:S02]  /*15d00*/  LEA.HI.X.SX32 R243, R127, UR7, 0x2, P4 ;  /* 0x000000077ff37c11 */ /* 0x000fe4000a0f16ff */
[C---:B------:R-:W-:Y:S01]  /*15d10*/  LEA R246, P4, R0.reuse, UR6, 0x2 ;  /* 0x0000000600f67c11 */ /* 0x040fe2000f8810ff */
[----:B------:R-:W-:Y:S01]  /*15d20*/  VIADD R3, R241, 0xfffffff3 ;  /* 0xfffffff3f1037836 */ /* 0x000fe20000000000 */
[----:B------:R-:W-:Y:S01]  /*15d30*/  ULDC.64 UR32, c[0x0][0x208] ;  /* 0x0000820000207ab9 */ /* 0x000fe20000000a00 */
[----:B------:R-:W3:Y:S01]  /*15d40*/  LDC R127, c[0x0][0x230] ;  /* 0x00008c00ff7f7b82 */ /* 0x000ee20000000800 */
[----:B------:R-:W-:Y:S01]  /*15d50*/  LEA.HI.X.SX32 R247, R0, UR7, 0x2, P4 ;  /* 0x0000000700f77c11 */ /* 0x000fe2000a0f16ff */
[----:B------:R-:W-:Y:S01]  /*15d60*/  VIADD R0, R248, 0xffffffeb ;  /* 0xffffffebf8007836 */ /* 0x000fe20000000000 */
[----:B------:R-:W-:Y:S02]  /*15d70*/  ISETP.GE.U32.AND P4, PT, R2, 0x7fffffd0, PT ;  /* 0x7fffffd00200780c */ /* 0x000fe40003f86070 */
[----:B-1----:R-:W-:-:S05]  /*15d80*/  LOP3.LUT R231, R231, 0x1f, RZ, 0xc0, !PT ;  /* 0x0000001fe7e77812 */ /* 0x002fca00078ec0ff */
[----:B------:R-:W-:Y:S02]  /*15d90*/  IMAD.SHL.U32 R216, R231, 0x4, RZ ;  /* 0x00000004e7d87824 */ /* 0x000fe400078e00ff */
[----:B------:R-:W-:Y:S01]  /*15da0*/  VIADD R2, R249, 0xffffffe7 ;  /* 0xffffffe7f9027836 */ /* 0x000fe20000000000 */
[----:B------:R-:W-:Y:S02]  /*15db0*/  ISETP.GE.U32.AND P6, PT, R3, 0x7fffffd4, PT ;  /* 0x7fffffd40300780c */ /* 0x000fe40003fc6070 */
[----:B------:R-:W1:Y:S01]  /*15dc0*/  LDC R3, c[0x0][0x230] ;  /* 0x00008c00ff037b82 */ /* 0x000e620000000800 */
[----:B--2---:R-:W-:Y:S01]  /*15dd0*/  IMAD R245, R240, UR4, RZ ;  /* 0x00000004f0f57c24 */ /* 0x004fe2000f8e02ff */
[----:B------:R-:W-:Y:S01]  /*15de0*/  UMOV UR4, 0x400 ;  /* 0x0000040000047882 */ /* 0x000fe20000000000 */
[----:B------:R-:W-:Y:S01]  /*15df0*/  LEA R240, P3, R5, UR6, 0x2 ;  /* 0x0000000605f07c11 */ /* 0x000fe2000f8610ff */
[----:B----4-:R-:W-:-:S03]  /*15e00*/  ULEA UR4, UR5, UR4, 0x18 ;  /* 0x0000000405047291 */ /* 0x010fc6000f8ec03f */
[----:B------:R-:W-:Y:S02]  /*15e10*/  LEA.HI.X.SX32 R241, R5, UR7, 0x2, P3 ;  /* 0x0000000705f17c11 */ /* 0x000fe400098f16ff */
[C---:B------:R-:W-:Y:S01]  /*15e20*/  LEA R244, P3, R245.reuse, UR6, 0x2 ;  /* 0x00000006f5f47c11 */ /* 0x040fe2000f8610ff */
[----:B------:R-:W-:Y:S01]  /*15e30*/  VIADD R252, R216, UR4 ;  /* 0x00000004d8fc7c36 */ /* 0x000fe20008000000 */
[----:B------:R-:W2:Y:S02]  /*15e40*/  LDC R5, c[0x0][0x230] ;  /* 0x00008c00ff057b82 */ /* 0x000ea40000000800 */
[----:B------:R-:W-:Y:S02]  /*15e50*/  LEA.HI.X.SX32 R245, R245, UR7, 0x2, P3 ;  /* 0x00000007f5f57c11 */ /* 0x000fe400098f16ff */
[----:B------:R-:W-:Y:S01]  /*15e60*/  ISETP.GE.U32.AND P3, PT, R0, 0x7fffffcc, PT ;  /* 0x7fffffcc0000780c */ /* 0x000fe20003f66070 */
[----:B------:R-:W-:Y:S01]  /*15e70*/  @!PT LDS RZ, [RZ] ;  /* 0x00000000fffff984 */ /* 0x000fe20000000800 */
[----:B------:R-:W-:Y:S01]  /*15e80*/  @!PT LDS RZ, [RZ] ;  /* 0x00000000fffff984 */ /* 0x000fe20000000800 */
[----:B------:R-:W-:Y:S01]  /*15e90*/  @!PT LDS RZ, [RZ] ;  /* 0x00000000fffff984 */ /* 0x000fe20000000800 */
[----:B------:R-:W-:Y:S04]  /*15ea0*/  LDGSTS.E [R252], desc[UR32][R232.64], !P5 ;  /* 0x00000000e8fc7fae */ /* 0x000fe8000e921860 */
[----:B------:R-:W-:Y:S04]  /*15eb0*/  LDGSTS.E [R252+0x80], desc[UR32][R234.64], !P5 ;  /* 0x00080000eafc7fae */ /* 0x000fe8000e921860 */
[----:B------:R-:W-:Y:S04]  /*15ec0*/  LDGSTS.E [R252+0x100], desc[UR32][R236.64], !P5 ;  /* 0x00100000ecfc7fae */ /* 0x000fe8000e921860 */
[----:B------:R-:W-:Y:S04]  /*15ed0*/  LDGSTS.E [R252+0x180], desc[UR32][R238.64], !P5 ;  /* 0x00180000eefc7fae */ /* 0x000fe8000e921860 */
[----:B------:R-:W-:Y:S04]  /*15ee0*/  LDGSTS.E [R252+0x200], desc[UR32][R240.64], !P5 ;  /* 0x00200000f0fc7fae */ /* 0x000fe8000e921860 */
[----:B------:R-:W-:Y:S04]  /*15ef0*/  LDGSTS.E [R252+0x280], desc[UR32][R242.64], !P5 ;  /* 0x00280000f2fc7fae */ /* 0x000fe8000e921860 */
[----:B------:R-:W-:Y:S04]  /*15f00*/  LDGSTS.E [R252+0x300], desc[UR32][R244.64], !P5 ;  /* 0x00300000f4fc7fae */ /* 0x000fe8000e921860 */
[----:B------:R-:W-:Y:S01]  /*15f10*/  LDGSTS.E [R252+0x380], desc[UR32][R246.64], !P5 ;  /* 0x00380000f6fc7fae */ /* 0x000fe2000e921860 */
[----:B------:R-:W-:Y:S01]  /*15f20*/  ISETP.GE.U32.AND P5, PT, R2, 0x7fffffc8, PT ;  /* 0x7fffffc80200780c */ /* 0x000fe20003fa6070 */
[----:B-1----:R-:W-:-:S02]  /*15f30*/  VIADD R3, R3, 0xffffffe3 ;  /* 0xffffffe303037836 */ /* 0x002fc40000000000 */
[----:B-----5:R-:W-:-:S04]  /*15f40*/  IMAD.SHL.U32 R0, R126, 0x4, RZ ;  /* 0x000000047e007824 */ /* 0x020fc800078e00ff */
[----:B------:R-:W-:-:S04]  /*15f50*/  IMAD.WIDE R250, R0, 0x4, R232 ;  /* 0x0000000400fa7825 */ /* 0x000fc800078e02e8 */
[C---:B------:R-:W-:Y:S01]  /*15f60*/  IMAD.WIDE R228, R0.reuse, 0x4, R234 ;  /* 0x0000000400e47825 */ /* 0x040fe200078e02ea */
[----:B------:R-:W-:Y:S03]  /*15f70*/  LDGSTS.E [R252+0x1000], desc[UR32][R250.64], !P2 ;  /* 0x01000000fafc7fae */ /* 0x000fe6000d121860 */
[C---:B------:R-:W-:Y:S01]  /*15f80*/  IMAD.WIDE R226, R0.reuse, 0x4, R236 ;  /* 0x0000000400e27825 */ /* 0x040fe200078e02ec */
[----:B------:R1:W-:Y:S03]  /*15f90*/  LDGSTS.E [R252+0x1080], desc[UR32][R228.64], !P2 ;  /* 0x01080000e4fc7fae */ /* 0x0003e6000d121860 */
[----:B------:R-:W-:Y:S01]  /*15fa0*/  IMAD.WIDE R224, R0, 0x4, R238 ;  /* 0x0000000400e07825 */ /* 0x000fe200078e02ee */
[----:B------:R-:W-:Y:S03]  /*15fb0*/  STL.64 [R1+0xa30], R250 ;  /* 0x000a30fa01007387 */ /* 0x000fe60000100a00 */
[----:B------:R-:W-:Y:S01]  /*15fc0*/  IMAD.SHL.U32 R2, R126, 0x8, RZ ;  /* 0x000000087e027824 */ /* 0x000fe200078e00ff */
[----:B------:R4:W-:Y:S01]  /*15fd0*/  LDGSTS.E [R252+0x1100], desc[UR32][R226.64], !P2 ;  /* 0x01100000e2fc7fae */ /* 0x0009e2000d121860 */
[----:B------:R-:W-:-:S04]  /*15fe0*/  IMAD.WIDE R222, R0, 0x4, R240 ;  /* 0x0000000400de7825 */ /* 0x000fc800078e02f0 */
[C---:B------:R-:W-:Y:S01]  /*15ff0*/  IMAD.WIDE R220, R0.reuse, 0x4, R242 ;  /* 0x0000000400dc7825 */ /* 0x040fe200078e02f2 */
[----:B------:R1:W-:Y:S03]  /*16000*/  STL.64 [R1+0xa28], R228 ;  /* 0x000a28e401007387 */ /* 0x0003e60000100a00 */
[C---:B------:R-:W-:Y:S01]  /*16010*/  IMAD.WIDE R218, R0.reuse, 0x4, R244 ;  /* 0x0000000400da7825 */ /* 0x040fe200078e02f4 */
[----:B------:R5:W-:Y:S03]  /*16020*/  LDGSTS.E [R252+0x1180], desc[UR32][R224.64], !P2 ;  /* 0x01180000e0fc7fae */ /* 0x000be6000d121860 */
[----:B------:R-:W-:Y:S01]  /*16030*/  IMAD.WIDE R214, R0, 0x4, R246 ;  /* 0x0000000400d67825 */ /* 0x000fe200078e02f6 */
[----:B------:R4:W-:Y:S03]  /*16040*/  STL.64 [R1+0xa20], R226 ;  /* 0x000a20e201007387 */ /* 0x0009e60000100a00 */
[C---:B------:R-:W-:Y:S01]  /*16050*/  IMAD.WIDE R248, R2.reuse, 0x4, R232 ;  /* 0x0000000402f87825 */ /* 0x040fe200078e02e8 */
[----:B------:R3:W-:Y:S03]  /*16060*/  LDGSTS.E [R252+0x1200], desc[UR32][R222.64], !P2 ;  /* 0x01200000defc7fae */ /* 0x0007e6000d121860 */
[C---:B-1----:R-:W-:Y:S01]  /*16070*/  IMAD.WIDE R228, R2.reuse, 0x4, R234 ;  /* 0x0000000402e47825 */ /* 0x042fe200078e02ea */
[----:B------:R5:W-:Y:S04]  /*16080*/  STL.64 [R1+0xa18], R224 ;  /* 0x000a18e001007387 */ /* 0x000be80000100a00 */
[----:B------:R1:W-:Y:S01]  /*16090*/  LDGSTS.E [R252+0x1280], desc[UR32][R220.64], !P2 ;  /* 0x01280000dcfc7fae */ /* 0x0003e2000d121860 */
[----:B----4-:R-:W-:-:S03]  /*160a0*/  IMAD.WIDE R226, R2, 0x4, R236 ;  /* 0x0000000402e27825 */ /* 0x010fc600078e02ec */
[----:B------:R3:W-:Y:S04]  /*160b0*/  STL.64 [R1+0xa10], R222 ;  /* 0x000a10de01007387 */ /* 0x0007e80000100a00 */
[----:B------:R4:W-:Y:S01]  /*160c0*/  LDGSTS.E [R252+0x1300], desc[UR32][R218.64], !P2 ;  /* 0x01300000dafc7fae */ /* 0x0009e2000d121860 */
[----:B-----5:R-:W-:-:S03]  /*160d0*/  IMAD.WIDE R224, R2, 0x4, R238 ;  /* 0x0000000402e07825 */ /* 0x020fc600078e02ee */
[----:B------:R1:W-:Y:S04]  /*160e0*/  STL.64 [R1+0xa08], R220 ;  /* 0x000a08dc01007387 */ /* 0x0003e80000100a00 */
[----:B------:R5:W-:Y:S01]  /*160f0*/  LDGSTS.E [R252+0x1380], desc[UR32][R214.64], !P2 ;  /* 0x01380000d6fc7fae */ /* 0x000be2000d121860 */
[----:B---3--:R-:W-:-:S03]  /*16100*/  IMAD.WIDE R222, R2, 0x4, R240 ;  /* 0x0000000402de7825 */ /* 0x008fc600078e02f0 */
[----:B------:R4:W-:Y:S01]  /*16110*/  STL.64 [R1+0xa00], R218 ;  /* 0x000a00da01007387 */ /* 0x0009e20000100a00 */
[----:B------:R-:W-:Y:S02]  /*16120*/  VIADD R0, R4, 0xfffffffe ;  /* 0xfffffffe04007836 */ /* 0x000fe40000000000 */
[----:B------:R-:W3:Y:S01]  /*16130*/  LDC R4, c[0x0][0x230] ;  /* 0x00008c00ff047b82 */ /* 0x000ee20000000800 */
[C---:B-1----:R-:W-:Y:S01]  /*16140*/  IMAD.WIDE R220, R2.reuse, 0x4, R242 ;  /* 0x0000000402dc7825 */ /* 0x042fe200078e02f2 */
[----:B------:R1:W-:Y:S04]  /*16150*/  LDGSTS.E [R252+0x2000], desc[UR32][R248.64], !P1 ;  /* 0x02000000f8fc7fae */ /* 0x0003e8000c921860 */
[----:B------:R5:W-:Y:S01]  /*16160*/  STL.64 [R1+0x9f8], R214 ;  /* 0x0009f8d601007387 */ /* 0x000be20000100a00 */
[----:B----4-:R-:W-:-:S03]  /*16170*/  IMAD.WIDE R218, R2, 0x4, R244 ;  /* 0x0000000402da7825 */ /* 0x010fc600078e02f4 */
[----:B------:R4:W-:Y:S04]  /*16180*/  LDGSTS.E [R252+0x2080], desc[UR32][R228.64], !P1 ;  /* 0x02080000e4fc7fae */ /* 0x0009e8000c921860 */
[----:B------:R2:W-:Y:S01]  /*16190*/  LDGSTS.E [R252+0x2100], desc[UR32][R226.64], !P1 ;  /* 0x02100000e2fc7fae */ /* 0x0005e2000c921860 */
[----:B-----5:R-:W-:-:S03]  /*161a0*/  IMAD.WIDE R214, R2, 0x4, R246 ;  /* 0x0000000402d67825 */ /* 0x020fc600078e02f6 */
[----:B------:R5:W-:Y:S04]  /*161b0*/  LDGSTS.E [R252+0x2180], desc[UR32][R224.64], !P1 ;  /* 0x02180000e0fc7fae */ /* 0x000be8000c921860 */
[----:B------:R5:W-:Y:S04]  /*161c0*/  LDGSTS.E [R252+0x2200], desc[UR32][R222.64], !P1 ;  /* 0x02200000defc7fae */ /* 0x000be8000c921860 */
[----:B------:R3:W-:Y:S04]  /*161d0*/  LDGSTS.E [R252+0x2280], desc[UR32][R220.64], !P1 ;  /* 0x02280000dcfc7fae */ /* 0x0007e8000c921860 */
[----:B------:R3:W-:Y:S04]  /*161e0*/  LDGSTS.E [R252+0x2300], desc[UR32][R218.64], !P1 ;  /* 0x02300000dafc7fae */ /* 0x0007e8000c921860 */
[----:B------:R3:W-:Y:S01]  /*161f0*/  LDGSTS.E [R252+0x2380], desc[UR32][R214.64], !P1 ;  /* 0x02380000d6fc7fae */ /* 0x0007e2000c921860 */
[----:B------:R-:W-:Y:S01]  /*16200*/  ISETP.GE.U32.AND P1, PT, R0, 0x7fffffdf, PT ;  /* 0x7fffffdf0000780c */ /* 0x000fe20003f26070 */
[----:B------:R-:W-:-:S02]  /*16210*/  IMAD R0, R126, 0xc, RZ ;  /* 0x0000000c7e007824 */ /* 0x000fc400078e02ff */
[----:B------:R1:W-:Y:S04]  /*16220*/  STL.64 [R1+0x970], R248 ;  /* 0x000970f801007387 */ /* 0x0003e80000100a00 */
[----:B------:R4:W-:Y:S04]  /*16230*/  STL.64 [R1+0x968], R228 ;  /* 0x000968e401007387 */ /* 0x0009e80000100a00 */
[----:B------:R2:W-:Y:S04]  /*16240*/  STL.64 [R1+0x960], R226 ;  /* 0x000960e201007387 */ /* 0x0005e80000100a00 */
[----:B------:R5:W-:Y:S01]  /*16250*/  STL.64 [R1+0x958], R224 ;  /* 0x000958e001007387 */ /* 0x000be20000100a00 */
[----:B-1----:R-:W-:-:S03]  /*16260*/  IMAD.WIDE R248, R0, 0x4, R232 ;  /* 0x0000000400f87825 */ /* 0x002fc600078e02e8 */
[----:B------:R1:W-:Y:S01]  /*16270*/  STL.64 [R1+0x950], R222 ;  /* 0x000950de01007387 */ /* 0x0003e20000100a00 */
[----:B----4-:R-:W-:-:S03]  /*16280*/  IMAD.WIDE R228, R0, 0x4, R234 ;  /* 0x0000000400e47825 */ /* 0x010fc600078e02ea */
[----:B------:R3:W-:Y:S01]  /*16290*/  STL.64 [R1+0x948], R220 ;  /* 0x000948dc01007387 */ /* 0x0007e20000100a00 */
[----:B--2---:R-:W-:-:S03]  /*162a0*/  IMAD.WIDE R226, R0, 0x4, R236 ;  /* 0x0000000400e27825 */ /* 0x004fc600078e02ec */
[----:B------:R2:W-:Y:S01]  /*162b0*/  STL.64 [R1+0x940], R218 ;  /* 0x000940da01007387 */ /* 0x0005e20000100a00 */
[----:B-----5:R-:W-:-:S03]  /*162c0*/  IMAD.WIDE R224, R0, 0x4, R238 ;  /* 0x0000000400e07825 */ /* 0x020fc600078e02ee */
[----:B------:R4:W-:Y:S01]  /*162d0*/  STL.64 [R1+0x938], R214 ;  /* 0x000938d601007387 */ /* 0x0009e20000100a00 */
[----:B------:R-:W-:Y:S02]  /*162e0*/  IMAD.SHL.U32 R2, R126, 0x10, RZ ;  /* 0x000000107e027824 */ /* 0x000fe400078e00ff */
[C---:B-1----:R-:W-:Y:S01]  /*162f0*/  IMAD.WIDE R222, R0.reuse, 0x4, R240 ;  /* 0x0000000400de7825 */ /* 0x042fe200078e02f0 */
[----:B------:R1:W-:Y:S03]  /*16300*/  STL.64 [R1+0x8b0], R248 ;  /* 0x0008b0f801007387 */ /* 0x0003e60000100a00 */
[C---:B---3--:R-:W-:Y:S01]  /*16310*/  IMAD.WIDE R220, R0.reuse, 0x4, R242 ;  /* 0x0000000400dc7825 */ /* 0x048fe200078e02f2 */
[----:B------:R1:W-:Y:S03]  /*16320*/  LDGSTS.E [R252+0x3000], desc[UR32][R248.64], !P6 ;  /* 0x03000000f8fc7fae */ /* 0x0003e6000f121860 */
[C---:B--2---:R-:W-:Y:S01]  /*16330*/  IMAD.WIDE R218, R0.reuse, 0x4, R244 ;  /* 0x0000000400da7825 */ /* 0x044fe200078e02f4 */
[----:B------:R2:W-:Y:S03]  /*16340*/  STL.64 [R1+0x8a8], R228 ;  /* 0x0008a8e401007387 */ /* 0x0005e60000100a00 */
[----:B----4-:R-:W-:Y:S01]  /*16350*/  IMAD.WIDE R214, R0, 0x4, R246 ;  /* 0x0000000400d67825 */ /* 0x010fe200078e02f6 */
[----:B------:R2:W-:Y:S04]  /*16360*/  LDGSTS.E [R252+0x3080], desc[UR32][R228.64], !P6 ;  /* 0x03080000e4fc7fae */ /* 0x0005e8000f121860 */
[----:B------:R3:W-:Y:S01]  /*16370*/  STL.64 [R1+0x8a0], R226 ;  /* 0x0008a0e201007387 */ /* 0x0007e20000100a00 */
[----:B-1----:R-:W-:-:S03]  /*16380*/  IMAD.WIDE R248, R2, 0x4, R232 ;  /* 0x0000000402f87825 */ /* 0x002fc600078e02e8 */
[----:B------:R3:W-:Y:S01]  /*16390*/  LDGSTS.E [R252+0x3100], desc[UR32][R226.64], !P6 ;  /* 0x03100000e2fc7fae */ /* 0x0007e2000f121860 */
[----:B------:R-:W-:-:S03]  /*163a0*/  ISETP.GE.U32.AND P2, PT, R3, 0x7fffffc4, PT ;  /* 0x7fffffc40300780c */ /* 0x000fc60003f46070 */
[----:B------:R1:W-:Y:S01]  /*163b0*/  STL.64 [R1+0x898], R224 ;  /* 0x000898e001007387 */ /* 0x0003e20000100a00 */
[----:B--2---:R-:W-:-:S03]  /*163c0*/  IMAD.WIDE R228, R2, 0x4, R234 ;  /* 0x0000000402e47825 */ /* 0x004fc600078e02ea */
[----:B------:R1:W-:Y:S01]  /*163d0*/  LDGSTS.E [R252+0x3180], desc[UR32][R224.64], !P6 ;  /* 0x03180000e0fc7fae */ /* 0x0003e2000f121860 */
[----:B------:R-:W-:Y:S02]  /*163e0*/  VIADD R3, R5, 0xfffffffa ;  /* 0xfffffffa05037836 */ /* 0x000fe40000000000 */
[----:B------:R-:W-:Y:S01]  /*163f0*/  IMAD R0, R126, 0x14, RZ ;  /* 0x000000147e007824 */ /* 0x000fe200078e02ff */
[----:B------:R2:W-:Y:S01]  /*16400*/  STL.64 [R1+0x890], R222 ;  /* 0x000890de01007387 */ /* 0x0005e20000100a00 */
[C---:B---3--:R-:W-:Y:S01]  /*16410*/  IMAD.WIDE R226, R2.reuse, 0x4, R236 ;  /* 0x0000000402e27825 */ /* 0x048fe200078e02ec */
[----:B------:R-:W3:Y:S02]  /*16420*/  LDC R5, c[0x0][0x230] ;  /* 0x00008c00ff057b82 */ /* 0x000ee40000000800 */
[----:B------:R2:W-:Y:S04]  /*16430*/  LDGSTS.E [R252+0x3200], desc[UR32][R222.64], !P6 ;  /* 0x03200000defc7fae */ /* 0x0005e8000f121860 */
[----:B------:R4:W-:Y:S01]  /*16440*/  STL.64 [R1+0x888], R220 ;  /* 0x000888dc01007387 */ /* 0x0009e20000100a00 */
[----:B-1----:R-:W-:-:S03]  /*16450*/  IMAD.WIDE R224, R2, 0x4, R238 ;  /* 0x0000000402e07825 */ /* 0x002fc600078e02ee */
[----:B------:R4:W-:Y:S04]  /*16460*/  LDGSTS.E [R252+0x3280], desc[UR32][R220.64], !P6 ;  /* 0x03280000dcfc7fae */ /* 0x0009e8000f121860 */
[----:B------:R1:W-:Y:S01]  /*16470*/  STL.64 [R1+0x880], R218 ;  /* 0x000880da01007387 */ /* 0x0003e20000100a00 */
[----:B--2---:R-:W-:-:S03]  /*16480*/  IMAD.WIDE R222, R2, 0x4, R240 ;  /* 0x0000000402de7825 */ /* 0x004fc600078e02f0 */
[----:B------:R1:W-:Y:S04]  /*16490*/  LDGSTS.E [R252+0x3300], desc[UR32][R218.64], !P6 ;  /* 0x03300000dafc7fae */ /* 0x0003e8000f121860 */
[----:B------:R2:W-:Y:S01]  /*164a0*/  STL.64 [R1+0x878], R214 ;  /* 0x000878d601007387 */ /* 0x0005e20000100a00 */
[----:B----4-:R-:W-:-:S03]  /*164b0*/  IMAD.WIDE R220, R2, 0x4, R242 ;  /* 0x0000000402dc7825 */ /* 0x010fc600078e02f2 */
        /* <DEDUP_REMOVED lines=9> */
[----:B------:R-:W2:Y:S01]  /*16550*/  LDC R4, c[0x0][0x230] ;  /* 0x00008c00ff047b82 */ /* 0x000ea20000000800 */
[----:B------:R5:W-:Y:S01]  /*16560*/  STL.64 [R1+0x7e0], R226 ;  /* 0x0007e0e201007387 */ /* 0x000be20000100a00 */
[----:B----4-:R-:W-:-:S03]  /*16570*/  IMAD.WIDE R248, R0, 0x4, R232 ;  /* 0x0000000400f87825 */ /* 0x010fc600078e02e8 */
[----:B------:R5:W-:Y:S04]  /*16580*/  LDGSTS.E [R252+0x4100], desc[UR32][R226.64], !P4 ;  /* 0x04100000e2fc7fae */ /* 0x000be8000e121860 */
[----:B------:R4:W-:Y:S01]  /*16590*/  STL.64 [R1+0x7d8], R224 ;  /* 0x0007d8e001007387 */ /* 0x0009e20000100a00 */
[----:B-1----:R-:W-:-:S03]  /*165a0*/  IMAD.WIDE R228, R0, 0x4, R234 ;  /* 0x0000000400e47825 */ /* 0x002fc600078e02ea */
[----:B------:R4:W-:Y:S04]  /*165b0*/  LDGSTS.E [R252+0x4180], desc[UR32][R224.64], !P4 ;  /* 0x04180000e0fc7fae */ /* 0x0009e8000e121860 */
[----:B------:R1:W-:Y:S01]  /*165c0*/  STL.64 [R1+0x7d0], R222 ;  /* 0x0007d0de01007387 */ /* 0x0003e20000100a00 */
[----:B-----5:R-:W-:-:S03]  /*165d0*/  IMAD.WIDE R226, R0, 0x4, R236 ;  /* 0x0000000400e27825 */ /* 0x020fc600078e02ec */
[----:B------:R1:W-:Y:S04]  /*165e0*/  LDGSTS.E [R252+0x4200], desc[UR32][R222.64], !P4 ;  /* 0x04200000defc7fae */ /* 0x0003e8000e121860 */
        /* <DEDUP_REMOVED lines=8> */
[----:B------:R1:W-:Y:S01]  /*16670*/  LDGSTS.E [R252+0x4380], desc[UR32][R214.64], !P4 ;  /* 0x04380000d6fc7fae */ /* 0x0003e2000e121860 */
[----:B------:R-:W-:Y:S02]  /*16680*/  VIADD R2, R127, 0xfffffff2 ;  /* 0xfffffff27f027836 */ /* 0x000fe40000000000 */
[----:B------:R-:W5:Y:S01]  /*16690*/  LDC R127, c[0x0][0x230] ;  /* 0x00008c00ff7f7b82 */ /* 0x000f620000000800 */
[C---:B----4-:R-:W-:Y:S01]  /*166a0*/  IMAD.WIDE R218, R0.reuse, 0x4, R244 ;  /* 0x0000000400da7825 */ /* 0x050fe200078e02f4 */
[----:B------:R4:W-:Y:S04]  /*166b0*/  LDGSTS.E [R252+0x5000], desc[UR32][R248.64], !P3 ;  /* 0x05000000f8fc7fae */ /* 0x0009e8000d921860 */
[----:B------:R3:W-:Y:S01]  /*166c0*/  LDGSTS.E [R252+0x5080], desc[UR32][R228.64], !P3 ;  /* 0x05080000e4fc7fae */ /* 0x0007e2000d921860 */
[----:B-1----:R-:W-:-:S03]  /*166d0*/  IMAD.WIDE R214, R0, 0x4, R246 ;  /* 0x0000000400d67825 */ /* 0x002fc600078e02f6 */
[----:B------:R4:W-:Y:S01]  /*166e0*/  STL.64 [R1+0x730], R248 ;  /* 0x000730f801007387 */ /* 0x0009e20000100a00 */
[----:B------:R-:W-:-:S03]  /*166f0*/  IMAD R0, R126, 0x18, RZ ;  /* 0x000000187e007824 */ /* 0x000fc600078e02ff */
[----:B------:R1:W-:Y:S04]  /*16700*/  LDGSTS.E [R252+0x5100], desc[UR32][R226.64], !P3 ;  /* 0x05100000e2fc7fae */ /* 0x0003e8000d921860 */
[----:B------:R3:W-:Y:S04]  /*16710*/  STL.64 [R1+0x728], R228 ;  /* 0x000728e401007387 */ /* 0x0007e80000100a00 */
[----:B------:R2:W-:Y:S01]  /*16720*/  LDGSTS.E [R252+0x5180], desc[UR32][R224.64], !P3 ;  /* 0x05180000e0fc7fae */ /* 0x0005e2000d921860 */
[----:B----4-:R-:W-:-:S03]  /*16730*/  IMAD.WIDE R248, R0, 0x4, R232 ;  /* 0x0000000400f87825 */ /* 0x010fc600078e02e8 */
[----:B------:R1:W-:Y:S04]  /*16740*/  STL.64 [R1+0x720], R226 ;  /* 0x000720e201007387 */ /* 0x0003e80000100a00 */
[----:B------:R4:W-:Y:S01]  /*16750*/  LDGSTS.E [R252+0x5200], desc[UR32][R222.64], !P3 ;  /* 0x05200000defc7fae */ /* 0x0009e2000d921860 */
[----:B---3--:R-:W-:-:S03]  /*16760*/  IMAD.WIDE R228, R0, 0x4, R234 ;  /* 0x0000000400e47825 */ /* 0x008fc600078e02ea */
[----:B------:R2:W-:Y:S04]  /*16770*/  STL.64 [R1+0x718], R224 ;  /* 0x000718e001007387 */ /* 0x0005e80000100a00 */
[----:B------:R3:W-:Y:S01]  /*16780*/  LDGSTS.E [R252+0x5280], desc[UR32][R220.64], !P3 ;  /* 0x05280000dcfc7fae */ /* 0x0007e2000d921860 */
[----:B-1----:R-:W-:-:S03]  /*16790*/  IMAD.WIDE R226, R0, 0x4, R236 ;  /* 0x0000000400e27825 */ /* 0x002fc600078e02ec */
[----:B------:R4:W-:Y:S04]  /*167a0*/  STL.64 [R1+0x710], R222 ;  /* 0x000710de01007387 */ /* 0x0009e80000100a00 */
[----:B------:R1:W-:Y:S01]  /*167b0*/  LDGSTS.E [R252+0x5300], desc[UR32][R218.64], !P3 ;  /* 0x05300000dafc7fae */ /* 0x0003e2000d921860 */
[----:B--2---:R-:W-:-:S03]  /*167c0*/  IMAD.WIDE R224, R0, 0x4, R238 ;  /* 0x0000000400e07825 */ /* 0x004fc600078e02ee */
[----:B------:R3:W-:Y:S04]  /*167d0*/  STL.64 [R1+0x708], R220 ;  /* 0x000708dc01007387 */ /* 0x0007e80000100a00 */
[----:B------:R2:W-:Y:S01]  /*167e0*/  LDGSTS.E [R252+0x5380], desc[UR32][R214.64], !P3 ;  /* 0x05380000d6fc7fae */ /* 0x0005e2000d921860 */
[----:B------:R-:W-:Y:S01]  /*167f0*/  ISETP.GE.U32.AND P3, PT, R2, 0x7fffffd3, PT ;  /* 0x7fffffd30200780c */ /* 0x000fe20003f66070 */
[----:B------:R-:W-:Y:S02]  /*16800*/  IMAD R2, R126, 0x1c, RZ ;  /* 0x0000001c7e027824 */ /* 0x000fe400078e02ff */
[----:B------:R1:W-:Y:S01]  /*16810*/  STL.64 [R1+0x700], R218 ;  /* 0x000700da01007387 */ /* 0x0003e20000100a00 */
[----:B----4-:R-:W-:-:S03]  /*16820*/  IMAD.WIDE R222, R0, 0x4, R240 ;  /* 0x0000000400de7825 */ /* 0x010fc600078e02f0 */
[----:B------:R2:W-:Y:S01]  /*16830*/  STL.64 [R1+0x6f8], R214 ;  /* 0x0006f8d601007387 */ /* 0x0005e20000100a00 */
[----:B---3--:R-:W-:-:S03]  /*16840*/  IMAD.WIDE R220, R0, 0x4, R242 ;  /* 0x0000000400dc7825 */ /* 0x008fc600078e02f2 */
[----:B------:R3:W-:Y:S04]  /*16850*/  STL.64 [R1+0x670], R248 ;  /* 0x000670f801007387 */ /* 0x0007e80000100a00 */
[----:B------:R3:W-:Y:S01]  /*16860*/  LDGSTS.E [R252+0x6000], desc[UR32][R248.64], !P5 ;  /* 0x06000000f8fc7fae */ /* 0x0007e2000e921860 */
[----:B-1----:R-:W-:-:S03]  /*16870*/  IMAD.WIDE R218, R0, 0x4, R244 ;  /* 0x0000000400da7825 */ /* 0x002fc600078e02f4 */
[----:B------:R1:W-:Y:S01]  /*16880*/  STL.64 [R1+0x668], R228 ;  /* 0x000668e401007387 */ /* 0x0003e20000100a00 */
[----:B--2---:R-:W-:-:S03]  /*16890*/  IMAD.WIDE R214, R0, 0x4, R246 ;  /* 0x0000000400d67825 */ /* 0x004fc600078e02f6 */
[----:B------:R1:W-:Y:S04]  /*168a0*/  LDGSTS.E [R252+0x6080], desc[UR32][R228.64], !P5 ;  /* 0x06080000e4fc7fae */ /* 0x0003e8000e921860 */
[----:B------:R2:W-:Y:S01]  /*168b0*/  STL.64 [R1+0x660], R226 ;  /* 0x000660e201007387 */ /* 0x0005e20000100a00 */
[----:B---3--:R-:W-:-:S03]  /*168c0*/  IMAD.WIDE R248, R2, 0x4, R232 ;  /* 0x0000000402f87825 */ /* 0x008fc600078e02e8 */
        /* <DEDUP_REMOVED lines=18> */
[----:B------:R2:W-:Y:S01]  /*169f0*/  LDGSTS.E [R252+0x7000], desc[UR32][R248.64], !P2 ;  /* 0x07000000f8fc7fae */ /* 0x0005e2000d121860 */
[----:B------:R-:W-:Y:S02]  /*16a00*/  VIADD R0, R4, 0xffffffea ;  /* 0xffffffea04007836 */ /* 0x000fe40000000000 */
[----:B------:R-:W3:Y:S01]  /*16a10*/  LDC R4, c[0x0][0x230] ;  /* 0x00008c00ff047b82 */ /* 0x000ee20000000800 */
[----:B------:R4:W-:Y:S01]  /*16a20*/  STL.64 [R1+0x570], R228 ;  /* 0x000570e401007387 */ /* 0x0009e20000100a00 */
[----:B-1----:R-:W-:-:S03]  /*16a30*/  IMAD.WIDE R214, R2, 0x4, R246 ;  /* 0x0000000402d67825 */ /* 0x002fc600078e02f6 */
[----:B------:R4:W-:Y:S04]  /*16a40*/  LDGSTS.E [R252+0x7080], desc[UR32][R228.64], !P2 ;  /* 0x07080000e4fc7fae */ /* 0x0009e8000d121860 */
[----:B------:R-:W-:Y:S04]  /*16a50*/  STL.64 [R1+0x568], R226 ;  /* 0x000568e201007387 */ /* 0x000fe80000100a00 */
[----:B------:R-:W-:Y:S04]  /*16a60*/  LDGSTS.E [R252+0x7100], desc[UR32][R226.64], !P2 ;  /* 0x07100000e2fc7fae */ /* 0x000fe8000d121860 */
        /* <DEDUP_REMOVED lines=8> */
[----:B------:R1:W-:Y:S04]  /*16af0*/  STL.64 [R1+0x540], R214 ;  /* 0x000540d601007387 */ /* 0x0003e80000100a00 */
[----:B------:R1:W-:Y:S01]  /*16b00*/  LDGSTS.E [R252+0x7380], desc[UR32][R214.64], !P2 ;  /* 0x07380000d6fc7fae */ /* 0x0003e2000d121860 */
[----:B------:R-:W-:Y:S01]  /*16b10*/  ISETP.GE.U32.AND P2, PT, R0, 0x7fffffcb, PT ;  /* 0x7fffffcb0000780c */ /* 0x000fe20003f46070 */
[----:B--2---:R-:W-:Y:S01]  /*16b20*/  IMAD.WIDE R248, R126, 0x4, R232 ;  /* 0x000000047ef87825 */ /* 0x004fe200078e02e8 */
[----:B------:R-:W-:-:S03]  /*16b30*/  ISETP.GE.U32.AND P4, PT, R3, 0x7fffffd7, PT ;  /* 0x7fffffd70300780c */ /* 0x000fc60003f86070 */
[----:B----4-:R-:W-:Y:S01]  /*16b40*/  IMAD.WIDE R228, R126, 0x4, R234 ;  /* 0x000000047ee47825 */ /* 0x010fe200078e02ea */
[----:B-1----:R-:W-:-:S03]  /*16b50*/  LOP3.LUT R214, R216, 0x20, RZ, 0x3c, !PT ;  /* 0x00000020d8d67812 */ /* 0x002fc600078e3cff */
[----:B------:R-:W-:-:S04]  /*16b60*/  IMAD.WIDE R226, R126, 0x4, R236 ;  /* 0x000000047ee27825 */ /* 0x000fc800078e02ec */
[----:B------:R-:W-:Y:S02]  /*16b70*/  VIADD R0, R214, UR4 ;  /* 0x00000004d6007c36 */ /* 0x000fe40008000000 */
[----:B------:R-:W-:Y:S02]  /*16b80*/  VIADD R3, R5, 0xffffffee ;  /* 0xffffffee05037836 */ /* 0x000fe40000000000 */
[C---:B------:R-:W-:Y:S01]  /*16b90*/  IMAD.WIDE R224, R126.reuse, 0x4, R238 ;  /* 0x000000047ee07825 */ /* 0x040fe200078e02ee */
[----:B------:R1:W-:Y:S01]  /*16ba0*/  STL.64 [R1+0xaf0], R248 ;  /* 0x000af0f801007387 */ /* 0x0003e20000100a00 */
[----:B------:R-:W2:Y:S02]  /*16bb0*/  LDC R5, c[0x0][0x230] ;  /* 0x00008c00ff057b82 */ /* 0x000ea40000000800 */
[C---:B------:R-:W-:Y:S01]  /*16bc0*/  IMAD R2, R126.reuse, 0x5, RZ ;  /* 0x000000057e027824 */ /* 0x040fe200078e02ff */
[----:B------:R1:W-:Y:S01]  /*16bd0*/  LDGSTS.E [R0+0x400], desc[UR32][R248.64], !P1 ;  /* 0x00400000f8007fae */ /* 0x0003e2000c921860 */
[----:B------:R-:W-:Y:S01]  /*16be0*/  IMAD.WIDE R222, R126, 0x4, R240 ;  /* 0x000000047ede7825 */ /* 0x000fe200078e02f0 */
[----:B------:R-:W-:-:S02]  /*16bf0*/  ISETP.GE.U32.AND P5, PT, R3, 0x7fffffcf, PT ;  /* 0x7fffffcf0300780c */ /* 0x000fc40003fa6070 */
[----:B------:R4:W-:Y:S01]  /*16c00*/  STL.64 [R1+0xae8], R228 ;  /* 0x000ae8e401007387 */ /* 0x0009e20000100a00 */
[----:B------:R-:W-:-:S03]  /*16c10*/  IMAD.WIDE R220, R126, 0x4, R242 ;  /* 0x000000047edc7825 */ /* 0x000fc600078e02f2 */
[----:B------:R4:W-:Y:S01]  /*16c20*/  LDGSTS.E [R0+0x480], desc[UR32][R228.64], !P1 ;  /* 0x00480000e4007fae */ /* 0x0009e2000c921860 */
[----:B------:R-:W-:-:S03]  /*16c30*/  IMAD.WIDE R218, R126, 0x4, R244 ;  /* 0x000000047eda7825 */ /* 0x000fc600078e02f4 */
[----:B------:R3:W-:Y:S01]  /*16c40*/  STL.64 [R1+0xae0], R226 ;  /* 0x000ae0e201007387 */ /* 0x0007e20000100a00 */
[----:B------:R-:W-:-:S03]  /*16c50*/  IMAD.WIDE R214, R126, 0x4, R246 ;  /* 0x000000047ed67825 */ /* 0x000fc600078e02f6 */
[----:B------:R3:W-:Y:S01]  /*16c60*/  LDGSTS.E [R0+0x500], desc[UR32][R226.64], !P1 ;  /* 0x00500000e2007fae */ /* 0x0007e2000c921860 */
[----:B-1----:R-:W-:-:S03]  /*16c70*/  IMAD.WIDE R248, R2, 0x4, R232 ;  /* 0x0000000402f87825 */ /* 0x002fc600078e02e8 */
[----:B------:R1:W-:Y:S01]  /*16c80*/  STL.64 [R1+0xad8], R224 ;  /* 0x000ad8e001007387 */ /* 0x0003e20000100a00 */
[----:B-----5:R-:W-:Y:S02]  /*16c90*/  VIADD R3, R127, 0xffffffe6 ;  /* 0xffffffe67f037836 */ /* 0x020fe40000000000 */
[C---:B----4-:R-:W-:Y:S01]  /*16ca0*/  IMAD.WIDE R228, R2.reuse, 0x4, R234 ;  /* 0x0000000402e47825 */ /* 0x050fe200078e02ea */
[----:B------:R1:W-:Y:S01]  /*16cb0*/  LDGSTS.E [R0+0x580], desc[UR32][R224.64], !P1 ;  /* 0x00580000e0007fae */ /* 0x0003e2000c921860 */
[----:B------:R-:W4:Y:S03]  /*16cc0*/  LDC R127, c[0x0][0x230] ;  /* 0x00008c00ff7f7b82 */ /* 0x000f260000000800 */
[----:B------:R5:W-:Y:S01]  /*16cd0*/  STL.64 [R1+0xad0], R222 ;  /* 0x000ad0de01007387 */ /* 0x000be20000100a00 */
[----:B---3--:R-:W-:-:S03]  /*16ce0*/  IMAD.WIDE R226, R2, 0x4, R236 ;  /* 0x0000000402e27825 */ /* 0x008fc600078e02ec */
        /* <DEDUP_REMOVED lines=8> */
[----:B---3--:R-:W-:-:S03]  /*16d70*/  IMAD.WIDE R220, R2, 0x4, R242 ;  /* 0x0000000402dc7825 */ /* 0x008fc600078e02f2 */
[----:B------:R5:W-:Y:S01]  /*16d80*/  LDGSTS.E [R0+0x780], desc[UR32][R214.64], !P1 ;  /* 0x00780000d6007fae */ /* 0x000be2000c921860 */
[----:B------:R-:W-:Y:S01]  /*16d90*/  ISETP.GE.U32.AND P1, PT, R3, 0x7fffffc7, PT ;  /* 0x7fffffc70300780c */ /* 0x000fe20003f26070 */
[C---:B-1----:R-:W-:Y:S02]  /*16da0*/  IMAD.WIDE R218, R2.reuse, 0x4, R244 ;  /* 0x0000000402da7825 */ /* 0x042fe400078e02f4 */
[----:B------:R1:W-:Y:S04]  /*16db0*/  LDGSTS.E [R0+0x1400], desc[UR32][R248.64], !P6 ;  /* 0x01400000f8007fae */ /* 0x0003e8000f121860 */
[----:B------:R3:W-:Y:S01]  /*16dc0*/  LDGSTS.E [R0+0x1480], desc[UR32][R228.64], !P6 ;  /* 0x01480000e4007fae */ /* 0x0007e2000f121860 */
[----:B-----5:R-:W-:-:S03]  /*16dd0*/  IMAD.WIDE R214, R2, 0x4, R246 ;  /* 0x0000000402d67825 */ /* 0x020fc600078e02f6 */
[----:B------:R5:W-:Y:S01]  /*16de0*/  LDGSTS.E [R0+0x1500], desc[UR32][R226.64], !P6 ;  /* 0x01500000e2007fae */ /* 0x000be2000f121860 */
[----:B------:R-:W-:-:S03]  /*16df0*/  IMAD R2, R126, 0x9, RZ ;  /* 0x000000097e027824 */ /* 0x000fc600078e02ff */
[----:B------:R4:W-:Y:S01]  /*16e00*/  LDGSTS.E [R0+0x1580], desc[UR32][R224.64], !P6 ;  /* 0x01580000e0007fae */ /* 0x0009e2000f121860 */
[----:B------:R-:W-:Y:S02]  /*16e10*/  VIADD R3, R4, 0xffffffe2 ;  /* 0xffffffe204037836 */ /* 0x000fe40000000000 */
[C---:B------:R-:W-:Y:S01]  /*16e20*/  IMAD.WIDE R250, R2.reuse, 0x4, R232 ;  /* 0x0000000402fa7825 */ /* 0x040fe200078e02e8 */
[----:B------:R1:W-:Y:S04]  /*16e30*/  STL.64 [R1+0x9f0], R248 ;  /* 0x0009f0f801007387 */ /* 0x0003e80000100a00 */
[----:B------:R4:W-:Y:S04]  /*16e40*/  LDGSTS.E [R0+0x1600], desc[UR32][R222.64], !P6 ;  /* 0x01600000de007fae */ /* 0x0009e8000f121860 */
[----:B------:R3:W-:Y:S04]  /*16e50*/  STL.64 [R1+0x9e8], R228 ;  /* 0x0009e8e401007387 */ /* 0x0007e80000100a00 */
[----:B------:R4:W-:Y:S01]  /*16e60*/  LDGSTS.E [R0+0x1680], desc[UR32][R220.64], !P6 ;  /* 0x01680000dc007fae */ /* 0x0009e2000f121860 */
[----:B--2---:R-:W-:Y:S01]  /*16e70*/  VIADD R4, R5, 0xfffffffd ;  /* 0xfffffffd05047836 */ /* 0x004fe20000000000 */
[----:B-1----:R-:W1:Y:S02]  /*16e80*/  LDC R248, c[0x0][0x230] ;  /* 0x00008c00fff87b82 */ /* 0x002e640000000800 */
[----:B------:R5:W-:Y:S04]  /*16e90*/  STL.64 [R1+0x9e0], R226 ;  /* 0x0009e0e201007387 */ /* 0x000be80000100a00 */
[----:B------:R2:W-:Y:S01]  /*16ea0*/  LDGSTS.E [R0+0x1700], desc[UR32][R218.64], !P6 ;  /* 0x01700000da007fae */ /* 0x0005e2000f121860 */
[C---:B---3--:R-:W-:Y:S01]  /*16eb0*/  IMAD.WIDE R228, R2.reuse, 0x4, R234 ;  /* 0x0000000402e47825 */ /* 0x048fe200078e02ea */
[----:B------:R-:W3:Y:S02]  /*16ec0*/  LDC R5, c[0x0][0x230] ;  /* 0x00008c00ff057b82 */ /* 0x000ee40000000800 */
[----:B------:R4:W-:Y:S04]  /*16ed0*/  STL.64 [R1+0x9d8], R224 ;  /* 0x0009d8e001007387 */ /* 0x0009e80000100a00 */
[----:B------:R2:W-:Y:S01]  /*16ee0*/  LDGSTS.E [R0+0x1780], desc[UR32][R214.64], !P6 ;  /* 0x01780000d6007fae */ /* 0x0005e2000f121860 */
[----:B-----5:R-:W-:Y:S01]  /*16ef0*/  IMAD.WIDE R226, R2, 0x4, R236 ;  /* 0x0000000402e27825 */ /* 0x020fe200078e02ec */
[----:B------:R-:W-:Y:S01]  /*16f00*/  ISETP.GE.U32.AND P6, PT, R3, 0x7fffffc3, PT ;  /* 0x7fffffc30300780c */ /* 0x000fe20003fc6070 */
[----:B------:R-:W5:Y:S01]  /*16f10*/  LDC R249, c[0x0][0x230] ;  /* 0x00008c00fff97b82 */ /* 0x000f620000000800 */
[----:B------:R2:W-:Y:S01]  /*16f20*/  STL.64 [R1+0x9d0], R222 ;  /* 0x0009d0de01007387 */ /* 0x0005e20000100a00 */
[----:B------:R-:W-:-:S02]  /*16f30*/  IMAD R3, R126, 0xd, RZ ;  /* 0x0000000d7e037824 */ /* 0x000fc400078e02ff */
[C---:B----4-:R-:W-:Y:S01]  /*16f40*/  IMAD.WIDE R224, R2.reuse, 0x4, R238 ;  /* 0x0000000402e07825 */ /* 0x050fe200078e02ee */
[----:B------:R4:W-:Y:S04]  /*16f50*/  STL.64 [R1+0x9c8], R220 ;  /* 0x0009c8dc01007387 */ /* 0x0009e80000100a00 */
[----:B------:R4:W-:Y:S01]  /*16f60*/  STL.64 [R1+0x9c0], R218 ;  /* 0x0009c0da01007387 */ /* 0x0009e20000100a00 */
[----:B--2---:R-:W-:-:S03]  /*16f70*/  IMAD.WIDE R222, R2, 0x4, R240 ;  /* 0x0000000402de7825 */ /* 0x004fc600078e02f0 */
[----:B------:R2:W-:Y:S01]  /*16f80*/  LDGSTS.E [R0+0x2400], desc[UR32][R250.64], !P4 ;  /* 0x02400000fa007fae */ /* 0x0005e2000e121860 */
[----:B----4-:R-:W-:-:S03]  /*16f90*/  IMAD.WIDE R220, R2, 0x4, R242 ;  /* 0x0000000402dc7825 */ /* 0x010fc600078e02f2 */
[----:B------:R4:W-:Y:S01]  /*16fa0*/  STL.64 [R1+0x9b8], R214 ;  /* 0x0009b8d601007387 */ /* 0x0009e20000100a00 */
[----:B------:R-:W-:-:S03]  /*16fb0*/  IMAD.WIDE R218, R2, 0x4, R244 ;  /* 0x0000000402da7825 */ /* 0x000fc600078e02f4 */
[----:B------:R1:W-:Y:S04]  /*16fc0*/  LDGSTS.E [R0+0x2480], desc[UR32][R228.64], !P4 ;  /* 0x02480000e4007fae */ /* 0x0003e8000e121860 */
[----:B------:R2:W-:Y:S01]  /*16fd0*/  STL.64 [R1+0x930], R250 ;  /* 0x000930fa01007387 */ /* 0x0005e20000100a00 */
[----:B----4-:R-:W-:-:S03]  /*16fe0*/  IMAD.WIDE R214, R2, 0x4, R246 ;  /* 0x0000000402d67825 */ /* 0x010fc600078e02f6 */
[----:B------:R4:W-:Y:S04]  /*16ff0*/  LDGSTS.E [R0+0x2500], desc[UR32][R226.64], !P4 ;  /* 0x02500000e2007fae */ /* 0x0009e8000e121860 */
[----:B------:R1:W-:Y:S01]  /*17000*/  STL.64 [R1+0x928], R228 ;  /* 0x000928e401007387 */ /* 0x0003e20000100a00 */
[----:B--2---:R-:W-:-:S03]  /*17010*/  IMAD.WIDE R250, R3, 0x4, R232 ;  /* 0x0000000403fa7825 */ /* 0x004fc600078e02e8 */
[----:B------:R2:W-:Y:S04]  /*17020*/  LDGSTS.E [R0+0x2580], desc[UR32][R224.64], !P4 ;  /* 0x02580000e0007fae */ /* 0x0005e8000e121860 */
[----:B------:R4:W-:Y:S04]  /*17030*/  STL.64 [R1+0x920], R226 ;  /* 0x000920e201007387 */ /* 0x0009e80000100a00 */
[----:B------:R3:W-:Y:S01]  /*17040*/  LDGSTS.E [R0+0x2600], desc[UR32][R222.64], !P4 ;  /* 0x02600000de007fae */ /* 0x0007e2000e121860 */
[----:B-1----:R-:W-:-:S03]  /*17050*/  IMAD.WIDE R228, R3, 0x4, R234 ;  /* 0x0000000403e47825 */ /* 0x002fc600078e02ea */
[----:B------:R2:W-:Y:S04]  /*17060*/  STL.64 [R1+0x918], R224 ;  /* 0x000918e001007387 */ /* 0x0005e80000100a00 */
[----:B------:R1:W-:Y:S01]  /*17070*/  LDGSTS.E [R0+0x2680], desc[UR32][R220.64], !P4 ;  /* 0x02680000dc007fae */ /* 0x0003e2000e121860 */
[----:B----4-:R-:W-:-:S03]  /*17080*/  IMAD.WIDE R226, R3, 0x4, R236 ;  /* 0x0000000403e27825 */ /* 0x010fc600078e02ec */
[----:B------:R3:W-:Y:S04]  /*17090*/  STL.64 [R1+0x910], R222 ;  /* 0x000910de01007387 */ /* 0x0007e80000100a00 */
[----:B------:R4:W-:Y:S01]  /*170a0*/  LDGSTS.E [R0+0x2700], desc[UR32][R218.64], !P4 ;  /* 0x02700000da007fae */ /* 0x0009e2000e121860 */
[----:B--2---:R-:W-:-:S03]  /*170b0*/  IMAD.WIDE R224, R3, 0x4, R238 ;  /* 0x0000000403e07825 */ /* 0x004fc600078e02ee */
[----:B------:R1:W-:Y:S04]  /*170c0*/  STL.64 [R1+0x908], R220 ;  /* 0x000908dc01007387 */ /* 0x0003e80000100a00 */
[----:B------:R2:W-:Y:S01]  /*170d0*/  LDGSTS.E [R0+0x2780], desc[UR32][R214.64], !P4 ;  /* 0x02780000d6007fae */ /* 0x0005e2000e121860 */
[----:B---3--:R-:W-:-:S03]  /*170e0*/  IMAD.WIDE R222, R3, 0x4, R240 ;  /* 0x0000000403de7825 */ /* 0x008fc600078e02f0 */
[----:B------:R4:W-:Y:S01]  /*170f0*/  STL.64 [R1+0x900], R218 ;  /* 0x000900da01007387 */ /* 0x0009e20000100a00 */
[----:B------:R-:W-:Y:S02]  /*17100*/  VIADD R2, R127, 0xfffffff9 ;  /* 0xfffffff97f027836 */ /* 0x000fe40000000000 */
[C---:B-1----:R-:W-:Y:S01]  /*17110*/  IMAD.WIDE R220, R3.reuse, 0x4, R242 ;  /* 0x0000000403dc7825 */ /* 0x042fe200078e02f2 */
[----:B------:R1:W-:Y:S01]  /*17120*/  LDGSTS.E [R0+0x3400], desc[UR32][R250.64], !P3 ;  /* 0x03400000fa007fae */ /* 0x0003e2000d921860 */
[----:B------:R-:W-:Y:S01]  /*17130*/  ISETP.GE.U32.AND P4, PT, R4, 0x7fffffde, PT ;  /* 0x7fffffde0400780c */ /* 0x000fe20003f86070 */
[----:B------:R-:W3:Y:S02]  /*17140*/  LDC R127, c[0x0][0x230] ;  /* 0x00008c00ff7f7b82 */ /* 0x000ee40000000800 */
[----:B------:R2:W-:Y:S01]  /*17150*/  STL.64 [R1+0x8f8], R214 ;  /* 0x0008f8d601007387 */ /* 0x0005e20000100a00 */
[----:B----4-:R-:W-:-:S03]  /*17160*/  IMAD.WIDE R218, R3, 0x4, R244 ;  /* 0x0000000403da7825 */ /* 0x010fc600078e02f4 */
[----:B------:R4:W-:Y:S04]  /*17170*/  LDGSTS.E [R0+0x3480], desc[UR32][R228.64], !P3 ;  /* 0x03480000e4007fae */ /* 0x0009e8000d921860 */
[----:B------:R5:W-:Y:S01]  /*17180*/  LDGSTS.E [R0+0x3500], desc[UR32][R226.64], !P3 ;  /* 0x03500000e2007fae */ /* 0x000be2000d921860 */
[----:B--2---:R-:W-:-:S03]  /*17190*/  IMAD.WIDE R214, R3, 0x4, R246 ;  /* 0x0000000403d67825 */ /* 0x004fc600078e02f6 */
        /* <DEDUP_REMOVED lines=8> */
[----:B------:R4:W-:Y:S01]  /*17220*/  STL.64 [R1+0x868], R228 ;  /* 0x000868e401007387 */ /* 0x0009e20000100a00 */
[----:B------:R-:W-:-:S03]  /*17230*/  IMAD R3, R126, 0x15, RZ ;  /* 0x000000157e037824 */ /* 0x000fc600078e02ff */
[----:B------:R5:W-:Y:S01]  /*17240*/  STL.64 [R1+0x860], R226 ;  /* 0x000860e201007387 */ /* 0x000be20000100a00 */
[----:B-1----:R-:W-:-:S03]  /*17250*/  IMAD.WIDE R250, R2, 0x4, R232 ;  /* 0x0000000402fa7825 */ /* 0x002fc600078e02e8 */
[----:B------:R2:W-:Y:S01]  /*17260*/  STL.64 [R1+0x858], R224 ;  /* 0x000858e001007387 */ /* 0x0005e20000100a00 */
[----:B----4-:R-:W-:-:S03]  /*17270*/  IMAD.WIDE R228, R2, 0x4, R234 ;  /* 0x0000000402e47825 */ /* 0x010fc600078e02ea */
[----:B------:R1:W-:Y:S01]  /*17280*/  STL.64 [R1+0x850], R222 ;  /* 0x000850de01007387 */ /* 0x0003e20000100a00 */
[----:B-----5:R-:W-:-:S03]  /*17290*/  IMAD.WIDE R226, R2, 0x4, R236 ;  /* 0x0000000402e27825 */ /* 0x020fc600078e02ec */
[----:B------:R4:W-:Y:S01]  /*172a0*/  STL.64 [R1+0x848], R220 ;  /* 0x000848dc01007387 */ /* 0x0009e20000100a00 */
[----:B--2---:R-:W-:-:S03]  /*172b0*/  IMAD.WIDE R224, R2, 0x4, R238 ;  /* 0x0000000402e07825 */ /* 0x004fc600078e02ee */
[----:B------:R3:W-:Y:S01]  /*172c0*/  STL.64 [R1+0x840], R218 ;  /* 0x000840da01007387 */ /* 0x0007e20000100a00 */
[----:B-1----:R-:W-:-:S03]  /*172d0*/  IMAD.WIDE R222, R2, 0x4, R240 ;  /* 0x0000000402de7825 */ /* 0x002fc600078e02f0 */
[----:B------:R1:W-:Y:S01]  /*172e0*/  LDGSTS.E [R0+0x4400], desc[UR32][R250.64], !P5 ;  /* 0x04400000fa007fae */ /* 0x0003e2000e921860 */
[----:B----4-:R-:W-:-:S03]  /*172f0*/  IMAD.WIDE R220, R2, 0x4, R242 ;  /* 0x0000000402dc7825 */ /* 0x010fc600078e02f2 */
[----:B------:R2:W-:Y:S01]  /*17300*/  STL.64 [R1+0x838], R214 ;  /* 0x000838d601007387 */ /* 0x0005e20000100a00 */
[----:B---3--:R-:W-:-:S03]  /*17310*/  IMAD.WIDE R218, R2, 0x4, R244 ;  /* 0x0000000402da7825 */ /* 0x008fc600078e02f4 */
        /* <DEDUP_REMOVED lines=9> */
[----:B---3--:R-:W-:-:S03]  /*173b0*/  IMAD.WIDE R228, R3, 0x4, R234 ;  /* 0x0000000403e47825 */ /* 0x008fc600078e02ea */
[----:B------:R4:W-:Y:S04]  /*173c0*/  STL.64 [R1+0x798], R224 ;  /* 0x000798e001007387 */ /* 0x0009e80000100a00 */
[----:B------:R3:W-:Y:S01]  /*173d0*/  LDGSTS.E [R0+0x4680], desc[UR32][R220.64], !P5 ;  /* 0x04680000dc007fae */ /* 0x0007e2000e921860 */
[----:B--2---:R-:W-:-:S03]  /*173e0*/  IMAD.WIDE R226, R3, 0x4, R236 ;  /* 0x0000000403e27825 */ /* 0x004fc600078e02ec */
[----:B------:R1:W-:Y:S04]  /*173f0*/  STL.64 [R1+0x790], R222 ;  /* 0x000790de01007387 */ /* 0x0003e80000100a00 */
[----:B------:R2:W-:Y:S01]  /*17400*/  LDGSTS.E [R0+0x4700], desc[UR32][R218.64], !P5 ;  /* 0x04700000da007fae */ /* 0x0005e2000e921860 */
[----:B----4-:R-:W-:-:S03]  /*17410*/  IMAD.WIDE R224, R3, 0x4, R238 ;  /* 0x0000000403e07825 */ /* 0x010fc600078e02ee */
[----:B------:R3:W-:Y:S04]  /*17420*/  STL.64 [R1+0x788], R220 ;  /* 0x000788dc01007387 */ /* 0x0007e80000100a00 */
[----:B------:R4:W-:Y:S01]  /*17430*/  LDGSTS.E [R0+0x4780], desc[UR32][R214.64], !P5 ;  /* 0x04780000d6007fae */ /* 0x0009e2000e921860 */
[----:B-1----:R-:W-:-:S03]  /*17440*/  IMAD.WIDE R222, R3, 0x4, R240 ;  /* 0x0000000403de7825 */ /* 0x002fc600078e02f0 */
[----:B------:R2:W-:Y:S01]  /*17450*/  STL.64 [R1+0x780], R218 ;  /* 0x000780da01007387 */ /* 0x0005e20000100a00 */
[----:B------:R-:W-:Y:S02]  /*17460*/  VIADD R2, R5, 0xfffffff1 ;  /* 0xfffffff105027836 */ /* 0x000fe40000000000 */
[----:B------:R-:W-:Y:S01]  /*17470*/  VIADD R4, R248, 0xfffffff5 ;  /* 0xfffffff5f8047836 */ /* 0x000fe20000000000 */
[----:B------:R1:W-:Y:S01]  /*17480*/  LDGSTS.E [R0+0x5400], desc[UR32][R250.64], !P2 ;  /* 0x05400000fa007fae */ /* 0x0003e2000d121860 */
[C---:B---3--:R-:W-:Y:S01]  /*17490*/  IMAD.WIDE R220, R3.reuse, 0x4, R242 ;  /* 0x0000000403dc7825 */ /* 0x048fe200078e02f2 */
[----:B------:R-:W3:Y:S02]  /*174a0*/  LDC R248, c[0x0][0x230] ;  /* 0x00008c00fff87b82 */ /* 0x000ee40000000800 */
[----:B------:R4:W-:Y:S01]  /*174b0*/  STL.64 [R1+0x778], R214 ;  /* 0x000778d601007387 */ /* 0x0009e20000100a00 */
[----:B--2---:R-:W-:-:S03]  /*174c0*/  IMAD.WIDE R218, R3, 0x4, R244 ;  /* 0x0000000403da7825 */ /* 0x004fc600078e02f4 */
[----:B------:R2:W-:Y:S02]  /*174d0*/  LDGSTS.E [R0+0x5480], desc[UR32][R228.64], !P2 ;  /* 0x05480000e4007fae */ /* 0x0005e4000d121860 */
[----:B------:R-:W5:Y:S02]  /*174e0*/  LDC R5, c[0x0][0x230] ;  /* 0x00008c00ff057b82 */ /* 0x000f640000000800 */
[----:B------:R2:W-:Y:S01]  /*174f0*/  LDGSTS.E [R0+0x5500], desc[UR32][R226.64], !P2 ;  /* 0x05500000e2007fae */ /* 0x0005e2000d121860 */
[----:B----4-:R-:W-:-:S03]  /*17500*/  IMAD.WIDE R214, R3, 0x4, R246 ;  /* 0x0000000403d67825 */ /* 0x010fc600078e02f6 */
        /* <DEDUP_REMOVED lines=13> */
[----:B--2---:R-:W-:-:S03]  /*175e0*/  IMAD.WIDE R228, R2, 0x4, R234 ;  /* 0x0000000402e47825 */ /* 0x004fc600078e02ea */
[----:B------:R2:W-:Y:S01]  /*175f0*/  STL.64 [R1+0x6c8], R220 ;  /* 0x0006c8dc01007387 */ /* 0x0005e20000100a00 */
[----:B----4-:R-:W-:-:S03]  /*17600*/  IMAD.WIDE R226, R2, 0x4, R236 ;  /* 0x0000000402e27825 */ /* 0x010fc600078e02ec */
[----:B------:R4:W-:Y:S01]  /*17610*/  STL.64 [R1+0x6c0], R218 ;  /* 0x0006c0da01007387 */ /* 0x0009e20000100a00 */
[----:B---3--:R-:W-:-:S03]  /*17620*/  IMAD.WIDE R224, R2, 0x4, R238 ;  /* 0x0000000402e07825 */ /* 0x008fc600078e02ee */
[----:B------:R3:W-:Y:S01]  /*17630*/  STL.64 [R1+0x6b8], R214 ;  /* 0x0006b8d601007387 */ /* 0x0007e20000100a00 */
[----:B------:R-:W-:Y:S02]  /*17640*/  IMAD R3, R126, 0x1d, RZ ;  /* 0x0000001d7e037824 */ /* 0x000fe400078e02ff */
[C---:B-1----:R-:W-:Y:S01]  /*17650*/  IMAD.WIDE R222, R2.reuse, 0x4, R240 ;  /* 0x0000000402de7825 */ /* 0x042fe200078e02f0 */
[----:B------:R1:W-:Y:S03]  /*17660*/  STL.64 [R1+0x630], R250 ;  /* 0x000630fa01007387 */ /* 0x0003e60000100a00 */
[C---:B--2---:R-:W-:Y:S01]  /*17670*/  IMAD.WIDE R220, R2.reuse, 0x4, R242 ;  /* 0x0000000402dc7825 */ /* 0x044fe200078e02f2 */
[----:B------:R1:W-:Y:S03]  /*17680*/  LDGSTS.E [R0+0x6400], desc[UR32][R250.64], !P1 ;  /* 0x06400000fa007fae */ /* 0x0003e6000c921860 */
[C---:B----4-:R-:W-:Y:S01]  /*17690*/  IMAD.WIDE R218, R2.reuse, 0x4, R244 ;  /* 0x0000000402da7825 */ /* 0x050fe200078e02f4 */
[----:B------:R2:W-:Y:S03]  /*176a0*/  STL.64 [R1+0x628], R228 ;  /* 0x000628e401007387 */ /* 0x0005e60000100a00 */
[----:B---3--:R-:W-:Y:S01]  /*176b0*/  IMAD.WIDE R214, R2, 0x4, R246 ;  /* 0x0000000402d67825 */ /* 0x008fe200078e02f6 */
        /* <DEDUP_REMOVED lines=25> */
[----:B------:R-:W-:Y:S04]  /*17850*/  STL.64 [R1+0x528], R226 ;  /* 0x000528e201007387 */ /* 0x000fe80000100a00 */
[----:B------:R-:W-:Y:S04]  /*17860*/  LDGSTS.E [R0+0x7500], desc[UR32][R226.64], !P6 ;  /* 0x07500000e2007fae */ /* 0x000fe8000f121860 */
[----:B------:R-:W-:Y:S04]  /*17870*/  STL.64 [R1+0x520], R224 ;  /* 0x000520e001007387 */ /* 0x000fe80000100a00 */
[----:B------:R-:W-:Y:S01]  /*17880*/  LDGSTS.E [R0+0x7580], desc[UR32][R224.64], !P6 ;  /* 0x07580000e0007fae */ /* 0x000fe2000f121860 */
[----:B------:R-:W-:-:S02]  /*17890*/  VIADD R2, R248, 0xffffffe9 ;  /* 0xffffffe9f8027836 */ /* 0x000fc40000000000 */
[----:B------:R-:W-:Y:S01]  /*178a0*/  IMAD.SHL.U32 R3, R126, 0x2, RZ ;  /* 0x000000027e037824 */ /* 0x000fe200078e00ff */
[----:B------:R-:W-:Y:S01]  /*178b0*/  STL.64 [R1+0x518], R222 ;  /* 0x000518de01007387 */ /* 0x000fe20000100a00 */
[----:B------:R-:W-:Y:S01]  /*178c0*/  ISETP.GE.U32.AND P5, PT, R4, 0x7fffffd6, PT ;  /* 0x7fffffd60400780c */ /* 0x000fe20003fa6070 */
[----:B------:R-:W2:Y:S02]  /*178d0*/  LDC R248, c[0x0][0x230] ;  /* 0x00008c00fff87b82 */ /* 0x000ea40000000800 */
        /* <DEDUP_REMOVED lines=8> */
[----:B---3--:R-:W-:-:S04]  /*17960*/  IMAD.WIDE R250, R3, 0x4, R232 ;  /* 0x0000000403fa7825 */ /* 0x008fc800078e02e8 */
[----:B-1----:R-:W-:Y:S01]  /*17970*/  IMAD.WIDE R228, R3, 0x4, R234 ;  /* 0x0000000403e47825 */ /* 0x002fe200078e02ea */
[----:B----4-:R-:W-:-:S03]  /*17980*/  LOP3.LUT R214, R216, 0x40, RZ, 0x3c, !PT ;  /* 0x00000040d8d67812 */ /* 0x010fc600078e3cff */
[----:B------:R-:W-:Y:S02]  /*17990*/  VIADD R4, R127, 0xffffffed ;  /* 0xffffffed7f047836 */ /* 0x000fe40000000000 */
[C---:B------:R-:W-:Y:S01]  /*179a0*/  IMAD.WIDE R226, R3.reuse, 0x4, R236 ;  /* 0x0000000403e27825 */ /* 0x040fe200078e02ec */
[----:B------:R-:W1:Y:S03]  /*179b0*/  LDC R127, c[0x0][0x230] ;  /* 0x00008c00ff7f7b82 */ /* 0x000e660000000800 */
[----:B------:R-:W-:Y:S02]  /*179c0*/  VIADD R2, R214, UR4 ;  /* 0x00000004d6027c36 */ /* 0x000fe40008000000 */
[C---:B------:R-:W-:Y:S01]  /*179d0*/  IMAD.WIDE R224, R3.reuse, 0x4, R238 ;  /* 0x0000000403e07825 */ /* 0x040fe200078e02ee */
[----:B------:R-:W-:Y:S02]  /*179e0*/  ISETP.GE.U32.AND P1, PT, R4, 0x7fffffce, PT ;  /* 0x7fffffce0400780c */ /* 0x000fe40003f26070 */
[----:B------:R3:W-:Y:S01]  /*179f0*/  LDGSTS.E [R2+0x800], desc[UR32][R250.64], !P4 ;  /* 0x00800000fa027fae */ /* 0x0007e2000e121860 */
[----:B------:R-:W-:-:S03]  /*17a00*/  IMAD.WIDE R222, R3, 0x4, R240 ;  /* 0x0000000403de7825 */ /* 0x000fc600078e02f0 */
[----:B------:R4:W-:Y:S01]  /*17a10*/  LDGSTS.E [R2+0x880], desc[UR32][R228.64], !P4 ;  /* 0x00880000e4027fae */ /* 0x0009e2000e121860 */
[----:B------:R-:W-:-:S03]  /*17a20*/  IMAD.WIDE R220, R3, 0x4, R242 ;  /* 0x0000000403dc7825 */ /* 0x000fc600078e02f2 */
[----:B------:R2:W-:Y:S01]  /*17a30*/  LDGSTS.E [R2+0x900], desc[UR32][R226.64], !P4 ;  /* 0x00900000e2027fae */ /* 0x0005e2000e121860 */
[----:B------:R-:W-:-:S03]  /*17a40*/  IMAD.WIDE R218, R3, 0x4, R244 ;  /* 0x0000000403da7825 */ /* 0x000fc600078e02f4 */
[----:B------:R2:W-:Y:S01]  /*17a50*/  LDGSTS.E [R2+0x980], desc[UR32][R224.64], !P4 ;  /* 0x00980000e0027fae */ /* 0x0005e2000e121860 */
[----:B------:R-:W-:-:S03]  /*17a60*/  IMAD.WIDE R214, R3, 0x4, R246 ;  /* 0x0000000403d67825 */ /* 0x000fc600078e02f6 */
[----:B------:R3:W-:Y:S01]  /*17a70*/  STL.64 [R1+0xab0], R250 ;  /* 0x000ab0fa01007387 */ /* 0x0007e20000100a00 */
[----:B------:R-:W-:Y:S02]  /*17a80*/  IMAD R3, R126, 0x6, RZ ;  /* 0x000000067e037824 */ /* 0x000fe400078e02ff */
[----:B-----5:R-:W-:Y:S01]  /*17a90*/  VIADD R4, R5, 0xffffffe5 ;  /* 0xffffffe505047836 */ /* 0x020fe20000000000 */
[----:B------:R5:W-:Y:S04]  /*17aa0*/  LDGSTS.E [R2+0xa00], desc[UR32][R222.64], !P4 ;  /* 0x00a00000de027fae */ /* 0x000be8000e121860 */
[----:B------:R4:W-:Y:S04]  /*17ab0*/  STL.64 [R1+0xaa8], R228 ;  /* 0x000aa8e401007387 */ /* 0x0009e80000100a00 */
[----:B------:R1:W-:Y:S01]  /*17ac0*/  LDGSTS.E [R2+0xa80], desc[UR32][R220.64], !P4 ;  /* 0x00a80000dc027fae */ /* 0x0003e2000e121860 */
[----:B---3--:R-:W-:-:S03]  /*17ad0*/  IMAD.WIDE R250, R3, 0x4, R232 ;  /* 0x0000000403fa7825 */ /* 0x008fc600078e02e8 */
[----:B------:R2:W-:Y:S04]  /*17ae0*/  STL.64 [R1+0xaa0], R226 ;  /* 0x000aa0e201007387 */ /* 0x0005e80000100a00 */
[----:B------:R3:W-:Y:S01]  /*17af0*/  LDGSTS.E [R2+0xb00], desc[UR32][R218.64], !P4 ;  /* 0x00b00000da027fae */ /* 0x0007e2000e121860 */
[----:B----4-:R-:W-:-:S03]  /*17b00*/  IMAD.WIDE R228, R3, 0x4, R234 ;  /* 0x0000000403e47825 */ /* 0x010fc600078e02ea */
[----:B------:R4:W-:Y:S04]  /*17b10*/  STL.64 [R1+0xa98], R224 ;  /* 0x000a98e001007387 */ /* 0x0009e80000100a00 */
[----:B------:R3:W-:Y:S01]  /*17b20*/  LDGSTS.E [R2+0xb80], desc[UR32][R214.64], !P4 ;  /* 0x00b80000d6027fae */ /* 0x0007e2000e121860 */
[C---:B--2---:R-:W-:Y:S01]  /*17b30*/  IMAD.WIDE R226, R3.reuse, 0x4, R236 ;  /* 0x0000000403e27825 */ /* 0x044fe200078e02ec */
[----:B------:R-:W-:Y:S02]  /*17b40*/  ISETP.GE.U32.AND P4, PT, R4, 0x7fffffc6, PT ;  /* 0x7fffffc60400780c */ /* 0x000fe40003f86070 */
[----:B------:R5:W-:Y:S01]  /*17b50*/  STL.64 [R1+0xa90], R222 ;  /* 0x000a90de01007387 */ /* 0x000be20000100a00 */
[----:B------:R-:W-:Y:S02]  /*17b60*/  IMAD R4, R126, 0xa, RZ ;  /* 0x0000000a7e047824 */ /* 0x000fe400078e02ff */
[C---:B----4-:R-:W-:Y:S01]  /*17b70*/  IMAD.WIDE R224, R3.reuse, 0x4, R238 ;  /* 0x0000000403e07825 */ /* 0x050fe200078e02ee */
[----:B------:R1:W-:Y:S04]  /*17b80*/  STL.64 [R1+0xa88], R220 ;  /* 0x000a88dc01007387 */ /* 0x0003e80000100a00 */
[----:B------:R3:W-:Y:S01]  /*17b90*/  STL.64 [R1+0xa80], R218 ;  /* 0x000a80da01007387 */ /* 0x0007e20000100a00 */
[----:B-----5:R-:W-:-:S03]  /*17ba0*/  IMAD.WIDE R222, R3, 0x4, R240 ;  /* 0x0000000403de7825 */ /* 0x020fc600078e02f0 */
[----:B------:R2:W-:Y:S01]  /*17bb0*/  LDGSTS.E [R2+0x1800], desc[UR32][R250.64], !P3 ;  /* 0x01800000fa027fae */ /* 0x0005e2000d921860 */
[----:B-1----:R-:W-:-:S03]  /*17bc0*/  IMAD.WIDE R220, R3, 0x4, R242 ;  /* 0x0000000403dc7825 */ /* 0x002fc600078e02f2 */
        /* <DEDUP_REMOVED lines=20> */
[----:B----4-:R-:W-:-:S03]  /*17d10*/  IMAD.WIDE R222, R4, 0x4, R240 ;  /* 0x0000000404de7825 */ /* 0x010fc600078e02f0 */
[----:B------:R1:W-:Y:S01]  /*17d20*/  STL.64 [R1+0x980], R218 ;  /* 0x000980da01007387 */ /* 0x0003e20000100a00 */
[----:B------:R-:W-:Y:S02]  /*17d30*/  VIADD R3, R248, 0xfffffffc ;  /* 0xfffffffcf8037836 */ /* 0x000fe40000000000 */
[----:B------:R-:W-:Y:S01]  /*17d40*/  VIADD R5, R127, 0xffffffe1 ;  /* 0xffffffe17f057836 */ /* 0x000fe20000000000 */
[----:B------:R4:W-:Y:S01]  /*17d50*/  LDGSTS.E [R2+0x2800], desc[UR32][R250.64], !P5 ;  /* 0x02800000fa027fae */ /* 0x0009e2000e921860 */
[C---:B---3--:R-:W-:Y:S01]  /*17d60*/  IMAD.WIDE R220, R4.reuse, 0x4, R242 ;  /* 0x0000000404dc7825 */ /* 0x048fe200078e02f2 */
[----:B------:R-:W3:Y:S02]  /*17d70*/  LDC R127, c[0x0][0x230] ;  /* 0x00008c00ff7f7b82 */ /* 0x000ee40000000800 */
[----:B------:R2:W-:Y:S01]  /*17d80*/  STL.64 [R1+0x978], R214 ;  /* 0x000978d601007387 */ /* 0x0005e20000100a00 */
[----:B-1----:R-:W-:-:S03]  /*17d90*/  IMAD.WIDE R218, R4, 0x4, R244 ;  /* 0x0000000404da7825 */ /* 0x002fc600078e02f4 */
[----:B------:R1:W-:Y:S02]  /*17da0*/  LDGSTS.E [R2+0x2880], desc[UR32][R228.64], !P5 ;  /* 0x02880000e4027fae */ /* 0x0003e4000e921860 */
[----:B------:R-:W5:Y:S02]  /*17db0*/  LDC R248, c[0x0][0x230] ;  /* 0x00008c00fff87b82 */ /* 0x000f640000000800 */
        /* <DEDUP_REMOVED lines=13> */
[----:B----4-:R-:W-:-:S03]  /*17e90*/  IMAD.WIDE R250, R3, 0x4, R232 ;  /* 0x0000000403fa7825 */ /* 0x010fc600078e02e8 */
[----:B------:R4:W-:Y:S01]  /*17ea0*/  STL.64 [R1+0x8d8], R224 ;  /* 0x0008d8e001007387 */ /* 0x0009e20000100a00 */
[----:B-1----:R-:W-:-:S03]  /*17eb0*/  IMAD.WIDE R228, R3, 0x4, R234 ;  /* 0x0000000403e47825 */ /* 0x002fc600078e02ea */
[----:B------:R1:W-:Y:S01]  /*17ec0*/  STL.64 [R1+0x8d0], R222 ;  /* 0x0008d0de01007387 */ /* 0x0003e20000100a00 */
[----:B--2---:R-:W-:-:S03]  /*17ed0*/  IMAD.WIDE R226, R3, 0x4, R236 ;  /* 0x0000000403e27825 */ /* 0x004fc600078e02ec */
[----:B------:R2:W-:Y:S01]  /*17ee0*/  STL.64 [R1+0x8c8], R220 ;  /* 0x0008c8dc01007387 */ /* 0x0005e20000100a00 */
[----:B----4-:R-:W-:-:S03]  /*17ef0*/  IMAD.WIDE R224, R3, 0x4, R238 ;  /* 0x0000000403e07825 */ /* 0x010fc600078e02ee */
[----:B------:R3:W-:Y:S01]  /*17f00*/  STL.64 [R1+0x8c0], R218 ;  /* 0x0008c0da01007387 */ /* 0x0007e20000100a00 */
[----:B-1----:R-:W-:-:S03]  /*17f10*/  IMAD.WIDE R222, R3, 0x4, R240 ;  /* 0x0000000403de7825 */ /* 0x002fc600078e02f0 */
[----:B------:R1:W-:Y:S01]  /*17f20*/  LDGSTS.E [R2+0x3800], desc[UR32][R250.64], !P2 ;  /* 0x03800000fa027fae */ /* 0x0003e2000d121860 */
[----:B--2---:R-:W-:-:S03]  /*17f30*/  IMAD.WIDE R220, R3, 0x4, R242 ;  /* 0x0000000403dc7825 */ /* 0x004fc600078e02f2 */
        /* <DEDUP_REMOVED lines=23> */
[----:B------:R-:W1:Y:S01]  /*180b0*/  LDC R127, c[0x0][0x230] ;  /* 0x00008c00ff7f7b82 */ /* 0x000e620000000800 */
[C---:B---3--:R-:W-:Y:S01]  /*180c0*/  IMAD.WIDE R220, R4.reuse, 0x4, R242 ;  /* 0x0000000404dc7825 */ /* 0x048fe200078e02f2 */
[----:B------:R3:W-:Y:S04]  /*180d0*/  LDGSTS.E [R2+0x4800], desc[UR32][R250.64], !P1 ;  /* 0x04800000fa027fae */ /* 0x0007e8000c921860 */
[----:B------:R4:W-:Y:S01]  /*180e0*/  STL.64 [R1+0x7f8], R214 ;  /* 0x0007f8d601007387 */ /* 0x0009e20000100a00 */
[----:B--2---:R-:W-:-:S03]  /*180f0*/  IMAD.WIDE R218, R4, 0x4, R244 ;  /* 0x0000000404da7825 */ /* 0x004fc600078e02f4 */
[----:B------:R2:W-:Y:S04]  /*18100*/  LDGSTS.E [R2+0x4880], desc[UR32][R228.64], !P1 ;  /* 0x04880000e4027fae */ /* 0x0005e8000c921860 */
        /* <DEDUP_REMOVED lines=13> */
[----:B---3--:R-:W-:-:S03]  /*181e0*/  IMAD.WIDE R250, R3, 0x4, R232 ;  /* 0x0000000403fa7825 */ /* 0x008fc600078e02e8 */
[----:B------:R3:W-:Y:S01]  /*181f0*/  STL.64 [R1+0x750], R222 ;  /* 0x000750de01007387 */ /* 0x0007e20000100a00 */
[----:B--2---:R-:W-:-:S03]  /*18200*/  IMAD.WIDE R228, R3, 0x4, R234 ;  /* 0x0000000403e47825 */ /* 0x004fc600078e02ea */
[----:B------:R1:W-:Y:S01]  /*18210*/  STL.64 [R1+0x748], R220 ;  /* 0x000748dc01007387 */ /* 0x0003e20000100a00 */
[----:B-----5:R-:W-:-:S03]  /*18220*/  IMAD.WIDE R226, R3, 0x4, R236 ;  /* 0x0000000403e27825 */ /* 0x020fc600078e02ec */
[----:B------:R2:W-:Y:S01]  /*18230*/  STL.64 [R1+0x740], R218 ;  /* 0x000740da01007387 */ /* 0x0005e20000100a00 */
[----:B----4-:R-:W-:-:S03]  /*18240*/  IMAD.WIDE R224, R3, 0x4, R238 ;  /* 0x0000000403e07825 */ /* 0x010fc600078e02ee */
[----:B------:R4:W-:Y:S01]  /*18250*/  STL.64 [R1+0x738], R214 ;  /* 0x000738d601007387 */ /* 0x0009e20000100a00 */
[----:B---3--:R-:W-:-:S03]  /*18260*/  IMAD.WIDE R222, R3, 0x4, R240 ;  /* 0x0000000403de7825 */ /* 0x008fc600078e02f0 */
[----:B------:R3:W-:Y:S01]  /*18270*/  LDGSTS.E [R2+0x5800], desc[UR32][R250.64], !P6 ;  /* 0x05800000fa027fae */ /* 0x0007e2000f121860 */
[----:B-1----:R-:W-:-:S04]  /*18280*/  IMAD.WIDE R220, R3, 0x4, R242 ;  /* 0x0000000403dc7825 */ /* 0x002fc800078e02f2 */
[C---:B--2---:R-:W-:Y:S01]  /*18290*/  IMAD.WIDE R218, R3.reuse, 0x4, R244 ;  /* 0x0000000403da7825 */ /* 0x044fe200078e02f4 */
[----:B------:R3:W-:Y:S03]  /*182a0*/  STL.64 [R1+0x6b0], R250 ;  /* 0x0006b0fa01007387 */ /* 0x0007e60000100a00 */
[----:B----4-:R-:W-:Y:S01]  /*182b0*/  IMAD.WIDE R214, R3, 0x4, R246 ;  /* 0x0000000403d67825 */ /* 0x010fe200078e02f6 */
[----:B------:R1:W-:Y:S03]  /*182c0*/  STL.64 [R1+0x6a8], R228 ;  /* 0x0006a8e401007387 */ /* 0x0003e60000100a00 */
[----:B------:R-:W-:Y:S01]  /*182d0*/  IMAD R3, R126, 0x1a, RZ ;  /* 0x0000001a7e037824 */ /* 0x000fe200078e02ff */
[----:B------:R1:W-:Y:S04]  /*182e0*/  LDGSTS.E [R2+0x5880], desc[UR32][R228.64], !P6 ;  /* 0x05880000e4027fae */ /* 0x0003e8000f121860 */
[----:B------:R2:W-:Y:S01]  /*182f0*/  STL.64 [R1+0x6a0], R226 ;  /* 0x0006a0e201007387 */ /* 0x0005e20000100a00 */
[----:B---3--:R-:W-:-:S03]  /*18300*/  IMAD.WIDE R250, R3, 0x4, R232 ;  /* 0x0000000403fa7825 */ /* 0x008fc600078e02e8 */
[----:B------:R2:W-:Y:S01]  /*18310*/  LDGSTS.E [R2+0x5900], desc[UR32][R226.64], !P6 ;  /* 0x05900000e2027fae */ /* 0x0005e2000f121860 */
[----:B------:R-:W-:Y:S01]  /*18320*/  VIADD R4, R248, 0xfffffff0 ;  /* 0xfffffff0f8047836 */ /* 0x000fe20000000000 */
[----:B------:R-:W-:Y:S02]  /*18330*/  ISETP.GE.U32.AND P3, PT, R5, 0x7fffffc2, PT ;  /* 0x7fffffc20500780c */ /* 0x000fe40003f66070 */
[----:B------:R3:W-:Y:S01]  /*18340*/  STL.64 [R1+0x698], R224 ;  /* 0x000698e001007387 */ /* 0x0007e20000100a00 */
[C---:B-1----:R-:W-:Y:S01]  /*18350*/  IMAD.WIDE R228, R3.reuse, 0x4, R234 ;  /* 0x0000000403e47825 */ /* 0x042fe200078e02ea */
[----:B------:R-:W1:Y:S02]  /*18360*/  LDC R248, c[0x0][0x230] ;  /* 0x00008c00fff87b82 */ /* 0x000e640000000800 */
[----:B------:R3:W-:Y:S04]  /*18370*/  LDGSTS.E [R2+0x5980], desc[UR32][R224.64], !P6 ;  /* 0x05980000e0027fae */ /* 0x0007e8000f121860 */
[----:B------:R4:W-:Y:S01]  /*18380*/  STL.64 [R1+0x690], R222 ;  /* 0x000690de01007387 */ /* 0x0009e20000100a00 */
[----:B--2---:R-:W-:-:S03]  /*18390*/  IMAD.WIDE R226, R3, 0x4, R236 ;  /* 0x0000000403e27825 */ /* 0x004fc600078e02ec */
[----:B------:R4:W-:Y:S01]  /*183a0*/  LDGSTS.E [R2+0x5a00], desc[UR32][R222.64], !P6 ;  /* 0x05a00000de027fae */ /* 0x0009e2000f121860 */
[----:B------:R-:W-:Y:S02]  /*183b0*/  VIADD R5, R249, 0xfffffff8 ;  /* 0xfffffff8f9057836 */ /* 0x000fe40000000000 */
[----:B------:R-:W2:Y:S01]  /*183c0*/  LDC R249, c[0x0][0x230] ;  /* 0x00008c00fff97b82 */ /* 0x000ea20000000800 */
[----:B------:R5:W-:Y:S01]  /*183d0*/  STL.64 [R1+0x688], R220 ;  /* 0x000688dc01007387 */ /* 0x000be20000100a00 */
[----:B---3--:R-:W-:-:S03]  /*183e0*/  IMAD.WIDE R224, R3, 0x4, R238 ;  /* 0x0000000403e07825 */ /* 0x008fc600078e02ee */
[----:B------:R5:W-:Y:S04]  /*183f0*/  LDGSTS.E [R2+0x5a80], desc[UR32][R220.64], !P6 ;  /* 0x05a80000dc027fae */ /* 0x000be8000f121860 */
[----:B------:R3:W-:Y:S01]  /*18400*/  STL.64 [R1+0x680], R218 ;  /* 0x000680da01007387 */ /* 0x0007e20000100a00 */
[----:B----4-:R-:W-:-:S03]  /*18410*/  IMAD.WIDE R222, R3, 0x4, R240 ;  /* 0x0000000403de7825 */ /* 0x010fc600078e02f0 */
[----:B------:R3:W-:Y:S04]  /*18420*/  LDGSTS.E [R2+0x5b00], desc[UR32][R218.64], !P6 ;  /* 0x05b00000da027fae */ /* 0x0007e8000f121860 */
[----:B------:R4:W-:Y:S01]  /*18430*/  STL.64 [R1+0x678], R214 ;  /* 0x000678d601007387 */ /* 0x0009e20000100a00 */
[----:B-----5:R-:W-:-:S03]  /*18440*/  IMAD.WIDE R220, R3, 0x4, R242 ;  /* 0x0000000403dc7825 */ /* 0x020fc600078e02f2 */
[----:B------:R4:W-:Y:S01]  /*18450*/  LDGSTS.E [R2+0x5b80], desc[UR32][R214.64], !P6 ;  /* 0x05b80000d6027fae */ /* 0x0009e2000f121860 */
[----:B------:R-:W-:-:S03]  /*18460*/  ISETP.GE.U32.AND P6, PT, R4, 0x7fffffd1, PT ;  /* 0x7fffffd10400780c */ /* 0x000fc60003fc6070 */
[----:B------:R5:W-:Y:S01]  /*18470*/  STL.64 [R1+0x5f0], R250 ;  /* 0x0005f0fa01007387 */ /* 0x000be20000100a00 */
[----:B---3--:R-:W-:-:S03]  /*18480*/  IMAD.WIDE R218, R3, 0x4, R244 ;  /* 0x0000000403da7825 */ /* 0x008fc600078e02f4 */
[----:B------:R5:W-:Y:S01]  /*18490*/  LDGSTS.E [R2+0x6800], desc[UR32][R250.64], !P4 ;  /* 0x06800000fa027fae */ /* 0x000be2000e121860 */
[----:B------:R-:W-:-:S03]  /*184a0*/  IMAD R4, R126, 0x1e, RZ ;  /* 0x0000001e7e047824 */ /* 0x000fc600078e02ff */
[----:B------:R3:W-:Y:S01]  /*184b0*/  STL.64 [R1+0x5e8], R228 ;  /* 0x0005e8e401007387 */ /* 0x0007e20000100a00 */
[----:B----4-:R-:W-:-:S03]  /*184c0*/  IMAD.WIDE R214, R3, 0x4, R246 ;  /* 0x0000000403d67825 */ /* 0x010fc600078e02f6 */
[----:B------:R3:W-:Y:S01]  /*184d0*/  LDGSTS.E [R2+0x6880], desc[UR32][R228.64], !P4 ;  /* 0x06880000e4027fae */ /* 0x0007e2000e121860 */
[----:B------:R-:W-:Y:S02]  /*184e0*/  ISETP.GE.U32.AND P2, PT, R5, 0x7fffffd9, PT ;  /* 0x7fffffd90500780c */ /* 0x000fe40003f46070 */
[----:B------:R-:W4:Y:S01]  /*184f0*/  LDC R5, c[0x0][0x230] ;  /* 0x00008c00ff057b82 */ /* 0x000f220000000800 */
[----:B------:R1:W-:Y:S04]  /*18500*/  STL.64 [R1+0x5e0], R226 ;  /* 0x0005e0e201007387 */ /* 0x0003e80000100a00 */
[----:B------:R1:W-:Y:S04]  /*18510*/  LDGSTS.E [R2+0x6900], desc[UR32][R226.64], !P4 ;  /* 0x06900000e2027fae */ /* 0x0003e8000e121860 */
[----:B------:R2:W-:Y:S04]  /*18520*/  STL.64 [R1+0x5d8], R224 ;  /* 0x0005d8e001007387 */ /* 0x0005e80000100a00 */
[----:B------:R2:W-:Y:S04]  /*18530*/  LDGSTS.E [R2+0x6980], desc[UR32][R224.64], !P4 ;  /* 0x06980000e0027fae */ /* 0x0005e8000e121860 */
[----:B------:R-:W-:Y:S04]  /*18540*/  STL.64 [R1+0x5d0], R222 ;  /* 0x0005d0de01007387 */ /* 0x000fe80000100a00 */
[----:B------:R-:W-:Y:S04]  /*18550*/  LDGSTS.E [R2+0x6a00], desc[UR32][R222.64], !P4 ;  /* 0x06a00000de027fae */ /* 0x000fe8000e121860 */
[----:B------:R-:W-:Y:S04]  /*18560*/  STL.64 [R1+0x5c8], R220 ;  /* 0x0005c8dc01007387 */ /* 0x000fe80000100a00 */
[----:B------:R-:W-:Y:S01]  /*18570*/  LDGSTS.E [R2+0x6a80], desc[UR32][R220.64], !P4 ;  /* 0x06a80000dc027fae */ /* 0x000fe2000e121860 */
[----:B-----5:R-:W-:-:S03]  /*18580*/  IMAD.WIDE R250, R4, 0x4, R234 ;  /* 0x0000000404fa7825 */ /* 0x020fc600078e02ea */
[----:B------:R-:W-:Y:S04]  /*18590*/  STL.64 [R1+0x5c0], R218 ;  /* 0x0005c0da01007387 */ /* 0x000fe80000100a00 */
[----:B------:R-:W-:Y:S01]  /*185a0*/  LDGSTS.E [R2+0x6b00], desc[UR32][R218.64], !P4 ;  /* 0x06b00000da027fae */ /* 0x000fe2000e121860 */
[----:B---3--:R-:W-:-:S03]  /*185b0*/  IMAD.WIDE R228, R4, 0x4, R236 ;  /* 0x0000000404e47825 */ /* 0x008fc600078e02ec */
[----:B------:R3:W-:Y:S04]  /*185c0*/  STL.64 [R1+0x5b8], R214 ;  /* 0x0005b8d601007387 */ /* 0x0007e80000100a00 */
[----:B------:R3:W-:Y:S01]  /*185d0*/  LDGSTS.E [R2+0x6b80], desc[UR32][R214.64], !P4 ;  /* 0x06b80000d6027fae */ /* 0x0007e2000e121860 */
[----:B-1----:R-:W-:-:S04]  /*185e0*/  IMAD.WIDE R226, R4, 0x4, R238 ;  /* 0x0000000404e27825 */ /* 0x002fc800078e02ee */
[----:B--2---:R-:W-:-:S04]  /*185f0*/  IMAD.WIDE R224, R4, 0x4, R240 ;  /* 0x0000000404e07825 */ /* 0x004fc800078e02f0 */
[----:B---3--:R-:W-:-:S04]  /*18600*/  IMAD.WIDE R214, R4, 0x4, R232 ;  /* 0x0000000404d67825 */ /* 0x008fc800078e02e8 */
[C---:B------:R-:W-:Y:S01]  /*18610*/  IMAD.WIDE R222, R4.reuse, 0x4, R242 ;  /* 0x0000000404de7825 */ /* 0x040fe200078e02f2 */
[----:B------:R-:W-:Y:S03]  /*18620*/  LDGSTS.E [R2+0x7800], desc[UR32][R214.64], !P3 ;  /* 0x07800000d6027fae */ /* 0x000fe6000d921860 */
[C---:B------:R-:W-:Y:S01]  /*18630*/  IMAD.WIDE R220, R4.reuse, 0x4, R244 ;  /* 0x0000000404dc7825 */ /* 0x040fe200078e02f4 */
[----:B------:R1:W-:Y:S03]  /*18640*/  LDGSTS.E [R2+0x7880], desc[UR32][R250.64], !P3 ;  /* 0x07880000fa027fae */ /* 0x0003e6000d921860 */
[----:B------:R-:W-:Y:S01]  /*18650*/  IMAD.WIDE R218, R4, 0x4, R246 ;  /* 0x0000000404da7825 */ /* 0x000fe200078e02f6 */
[----:B------:R2:W-:Y:S03]  /*18660*/  LDGSTS.E [R2+0x7900], desc[UR32][R228.64], !P3 ;  /* 0x07900000e4027fae */ /* 0x0005e6000d921860 */
[----:B------:R-:W-:Y:S01]  /*18670*/  VIADD R3, R127, 0xffffffe8 ;  /* 0xffffffe87f037836 */ /* 0x000fe20000000000 */
[----:B------:R3:W-:Y:S04]  /*18680*/  LDGSTS.E [R2+0x7980], desc[UR32][R226.64], !P3 ;  /* 0x07980000e2027fae */ /* 0x0007e8000d921860 */
[----:B------:R5:W-:Y:S01]  /*18690*/  LDGSTS.E [R2+0x7a00], desc[UR32][R224.64], !P3 ;  /* 0x07a00000e0027fae */ /* 0x000be2000d921860 */
[----:B------:R-:W-:-:S03]  /*186a0*/  LOP3.LUT R4, R216, 0x60, RZ, 0x3c, !PT ;  /* 0x00000060d8047812 */ /* 0x000fc600078e3cff */
[----:B------:R5:W-:Y:S04]  /*186b0*/  LDGSTS.E [R2+0x7a80], desc[UR32][R222.64], !P3 ;  /* 0x07a80000de027fae */ /* 0x000be8000d921860 */
[----:B------:R5:W-:Y:S04]  /*186c0*/  LDGSTS.E [R2+0x7b00], desc[UR32][R220.64], !P3 ;  /* 0x07b00000dc027fae */ /* 0x000be8000d921860 */
[----:B------:R5:W-:Y:S01]  /*186d0*/  LDGSTS.E [R2+0x7b80], desc[UR32][R218.64], !P3 ;  /* 0x07b80000da027fae */ /* 0x000be2000d921860 */
[----:B------:R-:W-:Y:S01]  /*186e0*/  ISETP.GE.U32.AND P3, PT, R3, 0x7fffffc9, PT ;  /* 0x7fffffc90300780c */ /* 0x000fe20003f66070 */
[----:B------:R-:W-:-:S02]  /*186f0*/  IMAD R3, R126, 0x3, RZ ;  /* 0x000000037e037824 */ /* 0x000fc400078e02ff */
[----:B------:R-:W-:Y:S01]  /*18700*/  STL.64 [R1+0x4f8], R214 ;  /* 0x0004f8d601007387 */ /* 0x000fe20000100a00 */
[----:B------:R-:W-:-:S03]  /*18710*/  VIADD R4, R4, UR4 ;  /* 0x0000000404047c36 */ /* 0x000fc60008000000 */
[----:B------:R1:W-:Y:S04]  /*18720*/  STL.64 [R1+0x4f0], R250 ;  /* 0x0004f0fa01007387 */ /* 0x0003e80000100a00 */
[----:B------:R2:W-:Y:S04]  /*18730*/  STL.64 [R1+0x4e8], R228 ;  /* 0x0004e8e401007387 */ /* 0x0005e80000100a00 */
[----:B------:R3:W-:Y:S01]  /*18740*/  STL.64 [R1+0x4e0], R226 ;  /* 0x0004e0e201007387 */ /* 0x0007e20000100a00 */
[----:B-1----:R-:W-:-:S03]  /*18750*/  IMAD.WIDE R250, R3, 0x4, R232 ;  /* 0x0000000403fa7825 */ /* 0x002fc600078e02e8 */
[----:B------:R5:W-:Y:S01]  /*18760*/  STL.64 [R1+0x4d8], R224 ;  /* 0x0004d8e001007387 */ /* 0x000be20000100a00 */
[----:B--2---:R-:W-:-:S03]  /*18770*/  IMAD.WIDE R228, R3, 0x4, R234 ;  /* 0x0000000403e47825 */ /* 0x004fc600078e02ea */
[----:B------:R-:W2:Y:S01]  /*18780*/  LDL.LU.64 R214, [R1+0x4368] ;  /* 0x0043680001d67983 */ /* 0x000ea20000300a00 */
[----:B---3--:R-:W-:-:S03]  /*18790*/  IMAD.WIDE R226, R3, 0x4, R236 ;  /* 0x0000000403e27825 */ /* 0x008fc600078e02ec */
[----:B------:R1:W-:Y:S01]  /*187a0*/  STL.64 [R1+0x4d0], R222 ;  /* 0x0004d0de01007387 */ /* 0x0003e20000100a00 */
[----:B----4-:R-:W-:-:S03]  /*187b0*/  VIADD R5, R5, 0xffffffec ;  /* 0xffffffec05057836 */ /* 0x010fc60000000000 */
[----:B------:R3:W-:Y:S01]  /*187c0*/  STL.64 [R1+0x4c8], R220 ;  /* 0x0004c8dc01007387 */ /* 0x0007e20000100a00 */
[----:B-----5:R-:W-:-:S03]  /*187d0*/  IMAD.WIDE R224, R3, 0x4, R238 ;  /* 0x0000000403e07825 */ /* 0x020fc600078e02ee */
[----:B------:R4:W-:Y:S01]  /*187e0*/  STL.64 [R1+0x4c0], R218 ;  /* 0x0004c0da01007387 */ /* 0x0009e20000100a00 */
[----:B------:R-:W-:-:S03]  /*187f0*/  IMAD.WIDE R216, R3, 0x4, R246 ;  /* 0x0000000403d87825 */ /* 0x000fc600078e02f6 */
[----:B------:R-:W-:Y:S01]  /*18800*/  LDGSTS.E [R4+0xc00], desc[UR32][R250.64], !P5 ;  /* 0x00c00000fa047fae */ /* 0x000fe2000e921860 */
[----:B-1----:R-:W-:-:S03]  /*18810*/  IMAD.WIDE R222, R3, 0x4, R240 ;  /* 0x0000000403de7825 */ /* 0x002fc600078e02f0 */
[----:B------:R1:W-:Y:S01]  /*18820*/  LDGSTS.E [R4+0xc80], desc[UR32][R228.64], !P5 ;  /* 0x00c80000e4047fae */ /* 0x0003e2000e921860 */
[----:B---3--:R-:W-:Y:S01]  /*18830*/  IMAD.WIDE R220, R3, 0x4, R242 ;  /* 0x0000000403dc7825 */ /* 0x008fe200078e02f2 */
[----:B------:R-:W-:Y:S02]  /*18840*/  ISETP.GE.U32.AND P4, PT, R5, 0x7fffffcd, PT ;  /* 0x7fffffcd0500780c */ /* 0x000fe40003f86070 */
[----:B------:R3:W-:Y:S01]  /*18850*/  LDGSTS.E [R4+0xd00], desc[UR32][R226.64], !P5 ;  /* 0x00d00000e2047fae */ /* 0x0007e2000e921860 */
[----:B----4-:R-:W-:-:S03]  /*18860*/  IMAD.WIDE R218, R3, 0x4, R244 ;  /* 0x0000000403da7825 */ /* 0x010fc600078e02f4 */
[----:B------:R4:W-:Y:S01]  /*18870*/  LDGSTS.E [R4+0xd80], desc[UR32][R224.64], !P5 ;  /* 0x00d80000e0047fae */ /* 0x0009e2000e921860 */
[----:B------:R-:W-:Y:S02]  /*18880*/  VIADD R127, R249, 0xffffffe0 ;  /* 0xffffffe0f97f7836 */ /* 0x000fe40000000000 */
[----:B------:R-:W-:Y:S01]  /*18890*/  IMAD R5, R126, 0x7, RZ ;  /* 0x000000077e057824 */ /* 0x000fe200078e02ff */
[----:B------:R5:W-:Y:S01]  /*188a0*/  LDGSTS.E [R4+0xe00], desc[UR32][R222.64], !P5 ;  /* 0x00e00000de047fae */ /* 0x000be2000e921860 */
[----:B------:R-:W-:Y:S01]  /*188b0*/  VIADD R248, R248, 0xffffffe4 ;  /* 0xffffffe4f8f87836 */ /* 0x000fe20000000000 */
[----:B------:R-:W-:Y:S01]  /*188c0*/  UISETP.GT.AND UP0, UPT, UR8, 0x3f, UPT ;  /* 0x0000003f0800788c */ /* 0x000fe2000bf04270 */
[----:B------:R-:W5:Y:S01]  /*188d0*/  LDC R249, c[0x0][0x230] ;  /* 0x00008c00fff97b82 */ /* 0x000f620000000800 */
[----:B------:R5:W-:Y:S04]  /*188e0*/  LDGSTS.E [R4+0xe80], desc[UR32][R220.64], !P5 ;  /* 0x00e80000dc047fae */ /* 0x000be8000e921860 */
[----:B------:R5:W-:Y:S04]  /*188f0*/  LDGSTS.E [R4+0xf00], desc[UR32][R218.64], !P5 ;  /* 0x00f00000da047fae */ /* 0x000be8000e921860 */
[----:B------:R5:W-:Y:S01]  /*18900*/  LDGSTS.E [R4+0xf80], desc[UR32][R216.64], !P5 ;  /* 0x00f80000d8047fae */ /* 0x000be2000e921860 */
[----:B------:R-:W-:Y:S01]  /*18910*/  ISETP.GE.AND P5, PT, R231, R127, PT ;  /* 0x0000007fe700720c */ /* 0x000fe20003fa6270 */
[----:B------:R-:W-:-:S02]  /*18920*/  IMAD.WIDE R230, R5, 0x4, R232 ;  /* 0x0000000405e67825 */ /* 0x000fc400078e02e8 */
[----:B------:R-:W-:Y:S04]  /*18930*/  STL.64 [R1+0xa70], R250 ;  /* 0x000a70fa01007387 */ /* 0x000fe80000100a00 */
[----:B------:R1:W-:Y:S04]  /*18940*/  STL.64 [R1+0xa68], R228 ;  /* 0x000a68e401007387 */ /* 0x0003e80000100a00 */
[----:B------:R3:W-:Y:S04]  /*18950*/  STL.64 [R1+0xa60], R226 ;  /* 0x000a60e201007387 */ /* 0x0007e80000100a00 */
[----:B------:R4:W-:Y:S01]  /*18960*/  STL.64 [R1+0xa58], R224 ;  /* 0x000a58e001007387 */ /* 0x0009e20000100a00 */
[----:B-1----:R-:W-:-:S03]  /*18970*/  IMAD.WIDE R228, R5, 0x4, R234 ;  /* 0x0000000405e47825 */ /* 0x002fc600078e02ea */
[----:B------:R5:W-:Y:S01]  /*18980*/  STL.64 [R1+0xa50], R222 ;  /* 0x000a50de01007387 */ /* 0x000be20000100a00 */
[----:B---3--:R-:W-:-:S03]  /*18990*/  IMAD.WIDE R226, R5, 0x4, R236 ;  /* 0x0000000405e27825 */ /* 0x008fc600078e02ec */
[----:B------:R1:W-:Y:S01]  /*189a0*/  STL.64 [R1+0xa48], R220 ;  /* 0x000a48dc01007387 */ /* 0x0003e20000100a00 */
[----:B----4-:R-:W-:-:S03]  /*189b0*/  IMAD.WIDE R224, R5, 0x4, R238 ;  /* 0x0000000405e07825 */ /* 0x010fc600078e02ee */
[----:B------:R3:W-:Y:S01]  /*189c0*/  STL.64 [R1+0xa40], R218 ;  /* 0x000a40da01007387 */ /* 0x0007e20000100a00 */
[----:B-----5:R-:W-:-:S03]  /*189d0*/  IMAD.WIDE R222, R5, 0x4, R240 ;  /* 0x0000000405de7825 */ /* 0x020fc600078e02f0 */
[----:B------:R4:W-:Y:S01]  /*189e0*/  LDGSTS.E [R4+0x1c00], desc[UR32][R230.64], !P2 ;  /* 0x01c00000e6047fae */ /* 0x0009e2000d121860 */
[----:B-1----:R-:W-:-:S03]  /*189f0*/  IMAD.WIDE R220, R5, 0x4, R242 ;  /* 0x0000000405dc7825 */ /* 0x002fc600078e02f2 */
[----:B------:R1:W-:Y:S01]  /*18a00*/  STL.64 [R1+0xa38], R216 ;  /* 0x000a38d801007387 */ /* 0x0003e20000100a00 */
[----:B---3--:R-:W-:-:S03]  /*18a10*/  IMAD.WIDE R218, R5, 0x4, R244 ;  /* 0x0000000405da7825 */ /* 0x008fc600078e02f4 */
[----:B------:R3:W-:Y:S04]  /*18a20*/  LDGSTS.E [R4+0x1c80], desc[UR32][R228.64], !P2 ;  /* 0x01c80000e4047fae */ /* 0x0007e8000d121860 */
[----:B------:R5:W-:Y:S01]  /*18a30*/  LDGSTS.E [R4+0x1d00], desc[UR32][R226.64], !P2 ;  /* 0x01d00000e2047fae */ /* 0x000be2000d121860 */
[----:B-1----:R-:W-:-:S03]  /*18a40*/  IMAD.WIDE R216, R5, 0x4, R246 ;  /* 0x0000000405d87825 */ /* 0x002fc600078e02f6 */
[----:B------:R1:W-:Y:S01]  /*18a50*/  LDGSTS.E [R4+0x1d80], desc[UR32][R224.64], !P2 ;  /* 0x01d80000e0047fae */ /* 0x0003e2000d121860 */
[----:B------:R-:W-:-:S03]  /*18a60*/  IMAD R5, R126, 0xb, RZ ;  /* 0x0000000b7e057824 */ /* 0x000fc600078e02ff */
[----:B------:R1:W-:Y:S04]  /*18a70*/  LDGSTS.E [R4+0x1e00], desc[UR32][R222.64], !P2 ;  /* 0x01e00000de047fae */ /* 0x0003e8000d121860 */
[----:B------:R1:W-:Y:S04]  /*18a80*/  LDGSTS.E [R4+0x1e80], desc[UR32][R220.64], !P2 ;  /* 0x01e80000dc047fae */ /* 0x0003e8000d121860 */
[----:B------:R1:W-:Y:S04]  /*18a90*/  LDGSTS.E [R4+0x1f00], desc[UR32][R218.64], !P2 ;  /* 0x01f00000da047fae */ /* 0x0003e8000d121860 */
[----:B------:R4:W-:Y:S04]  /*18aa0*/  STL.64 [R1+0xc30], R230 ;  /* 0x000c30e601007387 */ /* 0x0009e80000100a00 */
[----:B------:R1:W-:Y:S01]  /*18ab0*/  LDGSTS.E [R4+0x1f80], desc[UR32][R216.64], !P2 ;  /* 0x01f80000d8047fae */ /* 0x0003e2000d121860 */
[----:B------:R-:W-:-:S02]  /*18ac0*/  ISETP.GE.U32.AND P2, PT, R248, 0x7fffffc5, PT ;  /* 0x7fffffc5f800780c */ /* 0x000fc40003f46070 */
[----:B------:R-:W1:Y:S01]  /*18ad0*/  LDC R248, c[0x0][0x230] ;  /* 0x00008c00fff87b82 */ /* 0x000e620000000800 */
[----:B------:R3:W-:Y:S01]  /*18ae0*/  STL.64 [R1+0xc28], R228 ;  /* 0x000c28e401007387 */ /* 0x0007e20000100a00 */
[----:B----4-:R-:W-:-:S03]  /*18af0*/  IMAD.WIDE R230, R5, 0x4, R232 ;  /* 0x0000000405e67825 */ /* 0x010fc600078e02e8 */
[----:B------:R5:W-:Y:S01]  /*18b00*/  STL.64 [R1+0xc20], R226 ;  /* 0x000c20e201007387 */ /* 0x000be20000100a00 */
[----:B------:R-:W-:-:S03]  /*18b10*/  SEL R3, RZ, 0x4, P5 ;  /* 0x00000004ff037807 */ /* 0x000fc60002800000 */
[----:B------:R1:W-:Y:S01]  /*18b20*/  STL.64 [R1+0xc18], R224 ;  /* 0x000c18e001007387 */ /* 0x0003e20000100a00 */
[----:B---3--:R-:W-:-:S03]  /*18b30*/  IMAD.WIDE R228, R5, 0x4, R234 ;  /* 0x0000000405e47825 */ /* 0x008fc600078e02ea */
[----:B------:R3:W-:Y:S01]  /*18b40*/  STL.64 [R1+0xc10], R222 ;  /* 0x000c10de01007387 */ /* 0x0007e20000100a00 */
[----:B------:R-:W-:Y:S01]  /*18b50*/  PLOP3.LUT P5, PT, PT, PT, UP0, 0x80, 0x0 ;  /* 0x000000000000781c */ /* 0x000fe20003faf008 */
[C---:B-----5:R-:W-:Y:S02]  /*18b60*/  IMAD.WIDE R226, R5.reuse, 0x4, R236 ;  /* 0x0000000405e27825 */ /* 0x060fe400078e02ec */
[----:B------:R4:W-:Y:S02]  /*18b70*/  STL.64 [R1+0xc08], R220 ;  /* 0x000c08dc01007387 */ /* 0x0009e40000100a00 */
[C---:B-1----:R-:W-:Y:S02]  /*18b80*/  IMAD.WIDE R224, R5.reuse, 0x4, R238 ;  /* 0x0000000405e07825 */ /* 0x042fe400078e02ee */
[----:B------:R1:W-:Y:S02]  /*18b90*/  STL.64 [R1+0xc00], R218 ;  /* 0x000c00da01007387 */ /* 0x0003e40000100a00 */
[----:B---3--:R-:W-:-:S02]  /*18ba0*/  IMAD.WIDE R222, R5, 0x4, R240 ;  /* 0x0000000405de7825 */ /* 0x008fc400078e02f0 */
[----:B------:R3:W-:Y:S02]  /*18bb0*/  LDGSTS.E [R4+0x2c00], desc[UR32][R230.64], !P1 ;  /* 0x02c00000e6047fae */ /* 0x0007e4000c921860 */
[C---:B----4-:R-:W-:Y:S02]  /*18bc0*/  IMAD.WIDE R220, R5.reuse, 0x4, R242 ;  /* 0x0000000405dc7825 */ /* 0x050fe400078e02f2 */
[----:B------:R4:W-:Y:S02]  /*18bd0*/  STL.64 [R1+0xbf8], R216 ;  /* 0x000bf8d801007387 */ /* 0x0009e40000100a00 */
[----:B-1----:R-:W-:Y:S02]  /*18be0*/  IMAD.WIDE R218, R5, 0x4, R244 ;  /* 0x0000000405da7825 */ /* 0x002fe400078e02f4 */
[----:B------:R1:W-:Y:S01]  /*18bf0*/  LDGSTS.E [R4+0x2c80], desc[UR32][R228.64], !P1 ;  /* 0x02c80000e4047fae */ /* 0x0003e2000c921860 */
[----:B------:R-:W-:-:S03]  /*18c00*/  SEL R3, R3, RZ, P5 ;  /* 0x000000ff03037207 */ /* 0x000fc60002800000 */
[----:B------:R5:W-:Y:S01]  /*18c10*/  LDGSTS.E [R4+0x2d00], desc[UR32][R226.64], !P1 ;  /* 0x02d00000e2047fae */ /* 0x000be2000c921860 */
[----:B----4-:R-:W-:-:S03]  /*18c20*/  IMAD.WIDE R216, R5, 0x4, R246 ;  /* 0x0000000405d87825 */ /* 0x010fc600078e02f6 */
[----:B------:R-:W-:Y:S04]  /*18c30*/  LDGSTS.E [R4+0x2d80], desc[UR32][R224.64], !P1 ;  /* 0x02d80000e0047fae */ /* 0x000fe8000c921860 */
[----:B------:R-:W-:Y:S04]  /*18c40*/  LDGSTS.E [R4+0x2e00], desc[UR32][R222.64], !P1 ;  /* 0x02e00000de047fae */ /* 0x000fe8000c921860 */
[----:B------:R3:W-:Y:S04]  /*18c50*/  STL.64 [R1+0xbf0], R230 ;  /* 0x000bf0e601007387 */ /* 0x0007e80000100a00 */
[----:B------:R-:W-:Y:S04]  /*18c60*/  LDGSTS.E [R4+0x2e80], desc[UR32][R220.64], !P1 ;  /* 0x02e80000dc047fae */ /* 0x000fe8000c921860 */
[----:B------:R1:W-:Y:S04]  /*18c70*/  STL.64 [R1+0xbe8], R228 ;  /* 0x000be8e401007387 */ /* 0x0003e80000100a00 */
[----:B------:R4:W-:Y:S04]  /*18c80*/  LDGSTS.E [R4+0x2f00], desc[UR32][R218.64], !P1 ;  /* 0x02f00000da047fae */ /* 0x0009e8000c921860 */
[----:B------:R5:W-:Y:S04]  /*18c90*/  STL.64 [R1+0xbe0], R226 ;  /* 0x000be0e201007387 */ /* 0x000be80000100a00 */
[----:B------:R4:W-:Y:S01]  /*18ca0*/  LDGSTS.E [R4+0x2f80], desc[UR32][R216.64], !P1 ;  /* 0x02f80000d8047fae */ /* 0x0009e2000c921860 */
[----:B------:R-:W-:Y:S01]  /*18cb0*/  ISETP.NE.U32.AND P1, PT, R3, RZ, PT ;  /* 0x000000ff0300720c */ /* 0x000fe20003f25070 */
[----:B------:R-:W-:-:S02]  /*18cc0*/  IMAD R3, R126, 0xf, RZ ;  /* 0x0000000f7e037824 */ /* 0x000fc400078e02ff */
[----:B------:R-:W-:Y:S04]  /*18cd0*/  STL.64 [R1+0xbd8], R224 ;  /* 0x000bd8e001007387 */ /* 0x000fe80000100a00 */
[----:B------:R-:W-:Y:S04]  /*18ce0*/  STL.64 [R1+0xbd0], R222 ;  /* 0x000bd0de01007387 */ /* 0x000fe80000100a00 */
[----:B------:R-:W-:Y:S01]  /*18cf0*/  STL.64 [R1+0xbc8], R220 ;  /* 0x000bc8dc01007387 */ /* 0x000fe20000100a00 */
[----:B------:R-:W-:-:S03]  /*18d00*/  IMAD.WIDE R250, R3, 0x4, R234 ;  /* 0x0000000403fa7825 */ /* 0x000fc600078e02ea */
[----:B------:R4:W-:Y:S01]  /*18d10*/  STL.64 [R1+0xbc0], R218 ;  /* 0x000bc0da01007387 */ /* 0x0009e20000100a00 */
[----:B---3--:R-:W-:-:S03]  /*18d20*/  IMAD.WIDE R230, R3, 0x4, R236 ;  /* 0x0000000403e67825 */ /* 0x008fc600078e02ec */
[----:B------:R3:W-:Y:S01]  /*18d30*/  STL.64 [R1+0xbb8], R216 ;  /* 0x000bb8d801007387 */ /* 0x0007e20000100a00 */
[----:B-1----:R-:W-:Y:S01]  /*18d40*/  IMAD.WIDE R228, R3, 0x4, R238 ;  /* 0x0000000403e47825 */ /* 0x002fe200078e02ee */
[----:B------:R-:W-:-:S03]  /*18d50*/  ISETP.GE.U32.AND P5, PT, R127, 0x7fffffc1, PT ;  /* 0x7fffffc17f00780c */ /* 0x000fc60003fa6070 */
[----:B------:R-:W-:Y:S02]  /*18d60*/  IMAD R5, R126, 0x13, RZ ;  /* 0x000000137e057824 */ /* 0x000fe400078e02ff */
[C---:B-----5:R-:W-:Y:S01]  /*18d70*/  IMAD.WIDE R226, R3.reuse, 0x4, R240 ;  /* 0x0000000403e27825 */ /* 0x060fe200078e02f0 */
[----:B----4-:R-:W1:Y:S03]  /*18d80*/  LDC R218, c[0x0][0x230] ;  /* 0x00008c00ffda7b82 */ /* 0x010e660000000800 */
[----:B---3--:R-:W-:-:S04]  /*18d90*/  IMAD.WIDE R216, R3, 0x4, R232 ;  /* 0x0000000403d87825 */ /* 0x008fc800078e02e8 */
[C---:B------:R-:W-:Y:S01]  /*18da0*/  IMAD.WIDE R224, R3.reuse, 0x4, R242 ;  /* 0x0000000403e07825 */ /* 0x040fe200078e02f2 */
[----:B------:R-:W-:Y:S03]  /*18db0*/  LDGSTS.E [R4+0x3c00], desc[UR32][R216.64], !P6 ;  /* 0x03c00000d8047fae */ /* 0x000fe6000f121860 */
[C---:B------:R-:W-:Y:S01]  /*18dc0*/  IMAD.WIDE R222, R3.reuse, 0x4, R244 ;  /* 0x0000000403de7825 */ /* 0x040fe200078e02f4 */
[----:B------:R-:W-:Y:S03]  /*18dd0*/  STL.64 [R1+0xbb0], R216 ;  /* 0x000bb0d801007387 */ /* 0x000fe60000100a00 */
[----:B------:R-:W-:Y:S01]  /*18de0*/  IMAD.WIDE R220, R3, 0x4, R246 ;  /* 0x0000000403dc7825 */ /* 0x000fe200078e02f6 */
[----:B------:R3:W-:Y:S03]  /*18df0*/  LDGSTS.E [R4+0x3c80], desc[UR32][R250.64], !P6 ;  /* 0x03c80000fa047fae */ /* 0x0007e6000f121860 */
[----:B------:R-:W-:Y:S01]  /*18e00*/  VIADD R127, R248, 0xffffffdf ;  /* 0xffffffdff87f7836 */ /* 0x000fe20000000000 */
[----:B------:R3:W-:Y:S01]  /*18e10*/  STL.64 [R1+0xba8], R250 ;  /* 0x000ba8fa01007387 */ /* 0x0007e20000100a00 */
[----:B------:R-:W-:-:S02]  /*18e20*/  VIADD R3, R249, 0xffffffdb ;  /* 0xffffffdbf9037836 */ /* 0x000fc40000000000 */
[C---:B------:R-:W-:Y:S01]  /*18e30*/  IMAD.WIDE R248, R5.reuse, 0x4, R232 ;  /* 0x0000000405f87825 */ /* 0x040fe200078e02e8 */
        /* <DEDUP_REMOVED lines=9> */
[----:B-----5:R-:W-:-:S03]  /*18ed0*/  IMAD.WIDE R228, R5, 0x4, R238 ;  /* 0x0000000405e47825 */ /* 0x020fc600078e02ee */
[----:B------:R-:W5:Y:S04]  /*18ee0*/  LDL.LU.64 R216, [R1+0x4360] ;  /* 0x0043600001d87983 */ /* 0x000f680000300a00 */
[----:B------:R1:W-:Y:S01]  /*18ef0*/  LDGSTS.E [R4+0x3f00], desc[UR32][R222.64], !P6 ;  /* 0x03f00000de047fae */ /* 0x0003e2000f121860 */
[----:B---3--:R-:W-:-:S03]  /*18f00*/  IMAD.WIDE R226, R5, 0x4, R240 ;  /* 0x0000000405e27825 */ /* 0x008fc600078e02f0 */
[----:B------:R4:W-:Y:S04]  /*18f10*/  STL.64 [R1+0xb88], R224 ;  /* 0x000b88e001007387 */ /* 0x0009e80000100a00 */
[----:B------:R3:W-:Y:S04]  /*18f20*/  LDGSTS.E [R4+0x3f80], desc[UR32][R220.64], !P6 ;  /* 0x03f80000dc047fae */ /* 0x0007e8000f121860 */
[----:B------:R1:W-:Y:S01]  /*18f30*/  STL.64 [R1+0xb80], R222 ;  /* 0x000b80de01007387 */ /* 0x0003e20000100a00 */
[----:B----4-:R-:W-:-:S03]  /*18f40*/  IMAD.WIDE R224, R5, 0x4, R242 ;  /* 0x0000000405e07825 */ /* 0x010fc600078e02f2 */
[----:B------:R4:W-:Y:S04]  /*18f50*/  LDGSTS.E [R4+0x4c00], desc[UR32][R248.64], !P4 ;  /* 0x04c00000f8047fae */ /* 0x0009e8000e121860 */
[----:B------:R3:W-:Y:S01]  /*18f60*/  STL.64 [R1+0xb78], R220 ;  /* 0x000b78dc01007387 */ /* 0x0007e20000100a00 */
[----:B-1----:R-:W-:-:S03]  /*18f70*/  IMAD.WIDE R222, R5, 0x4, R244 ;  /* 0x0000000405de7825 */ /* 0x002fc600078e02f4 */
[----:B------:R1:W-:Y:S04]  /*18f80*/  LDGSTS.E [R4+0x4c80], desc[UR32][R250.64], !P4 ;  /* 0x04c80000fa047fae */ /* 0x0003e8000e121860 */
[----:B------:R2:W-:Y:S01]  /*18f90*/  LDGSTS.E [R4+0x4d00], desc[UR32][R230.64], !P4 ;  /* 0x04d00000e6047fae */ /* 0x0005e2000e121860 */
[----:B---3--:R-:W-:-:S03]  /*18fa0*/  IMAD.WIDE R220, R5, 0x4, R246 ;  /* 0x0000000405dc7825 */ /* 0x008fc600078e02f6 */
        /* <DEDUP_REMOVED lines=11> */
[----:B------:R-:W-:Y:S01]  /*19060*/  VIADD R5, R218, 0xffffffd7 ;  /* 0xffffffd7da057836 */ /* 0x000fe20000000000 */
[----:B----4-:R-:W4:Y:S01]  /*19070*/  LDC R248, c[0x0][0x230] ;  /* 0x00008c00fff87b82 */ /* 0x010f220000000800 */
[C---:B-1----:R-:W-:Y:S01]  /*19080*/  IMAD.WIDE R250, R3.reuse, 0x4, R232 ;  /* 0x0000000403fa7825 */ /* 0x042fe200078e02e8 */
[----:B------:R1:W-:Y:S03]  /*19090*/  STL.64 [R1+0xb50], R226 ;  /* 0x000b50e201007387 */ /* 0x0003e60000100a00 */
[C---:B--2---:R-:W-:Y:S01]  /*190a0*/  IMAD.WIDE R230, R3.reuse, 0x4, R234 ;  /* 0x0000000403e67825 */ /* 0x044fe200078e02ea */
[----:B------:R2:W-:Y:S02]  /*190b0*/  STL.64 [R1+0xb48], R224 ;  /* 0x000b48e001007387 */ /* 0x0005e40000100a00 */
[----:B------:R-:W4:Y:S01]  /*190c0*/  LDC R249, c[0x0][0x230] ;  /* 0x00008c00fff97b82 */ /* 0x000f220000000800 */
[C---:B---3--:R-:W-:Y:S01]  /*190d0*/  IMAD.WIDE R228, R3.reuse, 0x4, R236 ;  /* 0x0000000403e47825 */ /* 0x048fe200078e02ec */
[----:B------:R3:W-:Y:S03]  /*190e0*/  STL.64 [R1+0xb40], R222 ;  /* 0x000b40de01007387 */ /* 0x0007e60000100a00 */
[C---:B-1----:R-:W-:Y:S01]  /*190f0*/  IMAD.WIDE R226, R3.reuse, 0x4, R238 ;  /* 0x0000000403e27825 */ /* 0x042fe200078e02ee */
[----:B------:R1:W-:Y:S03]  /*19100*/  STL.64 [R1+0xb38], R220 ;  /* 0x000b38dc01007387 */ /* 0x0003e60000100a00 */
[C---:B--2---:R-:W-:Y:S01]  /*19110*/  IMAD.WIDE R224, R3.reuse, 0x4, R240 ;  /* 0x0000000403e07825 */ /* 0x044fe200078e02f0 */
[----:B------:R2:W-:Y:S03]  /*19120*/  STL.64 [R1+0xb30], R250 ;  /* 0x000b30fa01007387 */ /* 0x0005e60000100a00 */
[C---:B---3--:R-:W-:Y:S01]  /*19130*/  IMAD.WIDE R222, R3.reuse, 0x4, R242 ;  /* 0x0000000403de7825 */ /* 0x048fe200078e02f2 */
[----:B------:R2:W-:Y:S03]  /*19140*/  LDGSTS.E [R4+0x5c00], desc[UR32][R250.64], !P3 ;  /* 0x05c00000fa047fae */ /* 0x0005e6000d921860 */
[C---:B------:R-:W-:Y:S01]  /*19150*/  IMAD.WIDE R218, R3.reuse, 0x4, R246 ;  /* 0x0000000403da7825 */ /* 0x040fe200078e02f6 */
[----:B------:R3:W-:Y:S03]  /*19160*/  STL.64 [R1+0xb28], R230 ;  /* 0x000b28e601007387 */ /* 0x0007e60000100a00 */
[----:B-1----:R-:W-:Y:S01]  /*19170*/  IMAD.WIDE R220, R3, 0x4, R244 ;  /* 0x0000000403dc7825 */ /* 0x002fe200078e02f4 */
[----:B------:R3:W-:Y:S04]  /*19180*/  LDGSTS.E [R4+0x5c80], desc[UR32][R230.64], !P3 ;  /* 0x05c80000e6047fae */ /* 0x0007e8000d921860 */
[----:B------:R1:W-:Y:S01]  /*19190*/  STL.64 [R1+0xb20], R228 ;  /* 0x000b20e401007387 */ /* 0x0003e20000100a00 */
[----:B------:R-:W-:-:S03]  /*191a0*/  IMAD R3, R126, 0x1b, RZ ;  /* 0x0000001b7e037824 */ /* 0x000fc600078e02ff */
[----:B------:R1:W-:Y:S04]  /*191b0*/  LDGSTS.E [R4+0x5d00], desc[UR32][R228.64], !P3 ;  /* 0x05d00000e4047fae */ /* 0x0003e8000d921860 */
[----:B------:R4:W-:Y:S04]  /*191c0*/  STL.64 [R1+0xb18], R226 ;  /* 0x000b18e201007387 */ /* 0x0009e80000100a00 */
[----:B------:R4:W-:Y:S04]  /*191d0*/  LDGSTS.E [R4+0x5d80], desc[UR32][R226.64], !P3 ;  /* 0x05d80000e2047fae */ /* 0x0009e8000d921860 */
[----:B------:R-:W-:Y:S04]  /*191e0*/  STL.64 [R1+0xb10], R224 ;  /* 0x000b10e001007387 */ /* 0x000fe80000100a00 */
[----:B------:R-:W-:Y:S04]  /*191f0*/  LDGSTS.E [R4+0x5e00], desc[UR32][R224.64], !P3 ;  /* 0x05e00000e0047fae */ /* 0x000fe8000d921860 */
[----:B------:R-:W-:Y:S04]  /*19200*/  STL.64 [R1+0xb08], R222 ;  /* 0x000b08de01007387 */ /* 0x000fe80000100a00 */
[----:B------:R-:W-:Y:S01]  /*19210*/  LDGSTS.E [R4+0x5e80], desc[UR32][R222.64], !P3 ;  /* 0x05e80000de047fae */ /* 0x000fe2000d921860 */
[----:B--2---:R-:W-:-:S03]  /*19220*/  IMAD.WIDE R250, R3, 0x4, R234 ;  /* 0x0000000403fa7825 */ /* 0x004fc600078e02ea */
[----:B------:R-:W-:Y:S04]  /*19230*/  STL.64 [R1+0xb00], R220 ;  /* 0x000b00dc01007387 */ /* 0x000fe80000100a00 */
[----:B------:R-:W-:Y:S01]  /*19240*/  LDGSTS.E [R4+0x5f00], desc[UR32][R220.64], !P3 ;  /* 0x05f00000dc047fae */ /* 0x000fe2000d921860 */
[----:B---3--:R-:W-:-:S03]  /*19250*/  IMAD.WIDE R230, R3, 0x4, R236 ;  /* 0x0000000403e67825 */ /* 0x008fc600078e02ec */
[----:B------:R2:W-:Y:S04]  /*19260*/  STL.64 [R1+0xaf8], R218 ;  /* 0x000af8da01007387 */ /* 0x0005e80000100a00 */
[----:B------:R2:W-:Y:S01]  /*19270*/  LDGSTS.E [R4+0x5f80], desc[UR32][R218.64], !P3 ;  /* 0x05f80000da047fae */ /* 0x0005e2000d921860 */
[----:B-1----:R-:W-:-:S04]  /*19280*/  IMAD.WIDE R228, R3, 0x4, R238 ;  /* 0x0000000403e47825 */ /* 0x002fc800078e02ee */
[----:B----4-:R-:W-:-:S04]  /*19290*/  IMAD.WIDE R226, R3, 0x4, R240 ;  /* 0x0000000403e27825 */ /* 0x010fc800078e02f0 */
[----:B--2---:R-:W-:Y:S01]  /*192a0*/  IMAD.WIDE R218, R3, 0x4, R232 ;  /* 0x0000000403da7825 */ /* 0x004fe200078e02e8 */
[----:B------:R-:W-:-:S03]  /*192b0*/  ISETP.GE.U32.AND P3, PT, R5, 0x7fffffb8, PT ;  /* 0x7fffffb80500780c */ /* 0x000fc60003f66070 */
[C---:B------:R-:W-:Y:S01]  /*192c0*/  IMAD.WIDE R224, R3.reuse, 0x4, R242 ;  /* 0x0000000403e07825 */ /* 0x040fe200078e02f2 */
[----:B------:R1:W-:Y:S03]  /*192d0*/  STL.64 [R1+0x5b0], R218 ;  /* 0x0005b0da01007387 */ /* 0x0003e60000100a00 */
[C---:B------:R-:W-:Y:S01]  /*192e0*/  IMAD.WIDE R222, R3.reuse, 0x4, R244 ;  /* 0x0000000403de7825 */ /* 0x040fe200078e02f4 */
[----:B------:R-:W-:Y:S04]  /*192f0*/  STL.64 [R1+0x5a8], R250 ;  /* 0x0005a8fa01007387 */ /* 0x000fe80000100a00 */
[----:B------:R-:W-:Y:S01]  /*19300*/  LDGSTS.E [R4+0x6c00], desc[UR32][R218.64], !P2 ;  /* 0x06c00000da047fae */ /* 0x000fe2000d121860 */
[----:B------:R-:W-:-:S03]  /*19310*/  IMAD.WIDE R220, R3, 0x4, R246 ;  /* 0x0000000403dc7825 */ /* 0x000fc600078e02f6 */
[----:B------:R-:W-:Y:S01]  /*19320*/  STL.64 [R1+0x5a0], R230 ;  /* 0x0005a0e601007387 */ /* 0x000fe20000100a00 */
[----:B------:R-:W-:-:S03]  /*19330*/  IMAD R5, R126, 0x1f, RZ ;  /* 0x0000001f7e057824 */ /* 0x000fc600078e02ff */
[----:B------:R-:W-:Y:S04]  /*19340*/  LDGSTS.E [R4+0x6c80], desc[UR32][R250.64], !P2 ;  /* 0x06c80000fa047fae */ /* 0x000fe8000d121860 */
[----:B------:R-:W-:Y:S04]  /*19350*/  STL.64 [R1+0x598], R228 ;  /* 0x000598e401007387 */ /* 0x000fe80000100a00 */
[----:B------:R-:W-:Y:S04]  /*19360*/  LDGSTS.E [R4+0x6d00], desc[UR32][R230.64], !P2 ;  /* 0x06d00000e6047fae */ /* 0x000fe8000d121860 */
[----:B------:R-:W-:Y:S04]  /*19370*/  STL.64 [R1+0x590], R226 ;  /* 0x000590e201007387 */ /* 0x000fe80000100a00 */
[----:B------:R-:W-:Y:S04]  /*19380*/  LDGSTS.E [R4+0x6d80], desc[UR32][R228.64], !P2 ;  /* 0x06d80000e4047fae */ /* 0x000fe8000d121860 */
[----:B-1----:R-:W2:Y:S04]  /*19390*/  LDL.LU.64 R218, [R1+0x4358] ;  /* 0x0043580001da7983 */ /* 0x002ea80000300a00 */
[----:B------:R-:W-:Y:S04]  /*193a0*/  LDGSTS.E [R4+0x6e00], desc[UR32][R226.64], !P2 ;  /* 0x06e00000e2047fae */ /* 0x000fe8000d121860 */
[----:B------:R1:W-:Y:S04]  /*193b0*/  STL.64 [R1+0x588], R224 ;  /* 0x000588e001007387 */ /* 0x0003e80000100a00 */
[----:B------:R1:W-:Y:S04]  /*193c0*/  LDGSTS.E [R4+0x6e80], desc[UR32][R224.64], !P2 ;  /* 0x06e80000e0047fae */ /* 0x0003e8000d121860 */
[----:B------:R3:W-:Y:S04]  /*193d0*/  STL.64 [R1+0x580], R222 ;  /* 0x000580de01007387 */ /* 0x0007e80000100a00 */
[----:B------:R3:W-:Y:S04]  /*193e0*/  LDGSTS.E [R4+0x6f00], desc[UR32][R222.64], !P2 ;  /* 0x06f00000de047fae */ /* 0x0007e8000d121860 */
[----:B------:R4:W-:Y:S01]  /*193f0*/  STL.64 [R1+0x4b8], R220 ;  /* 0x0004b8dc01007387 */ /* 0x0009e20000100a00 */
[----:B-1----:R-:W-:-:S03]  /*19400*/  IMAD.WIDE R224, R5, 0x4, R236 ;  /* 0x0000000405e07825 */ /* 0x002fc600078e02ec */
[----:B------:R4:W-:Y:S01]  /*19410*/  LDGSTS.E [R4+0x6f80], desc[UR32][R220.64], !P2 ;  /* 0x06f80000dc047fae */ /* 0x0009e2000d121860 */
[----:B------:R-:W-:-:S04]  /*19420*/  IMAD.WIDE R226, R5, 0x4, R238 ;  /* 0x0000000405e27825 */ /* 0x000fc800078e02ee */
[----:B---3--:R-:W-:-:S04]  /*19430*/  IMAD.WIDE R222, R5, 0x4, R234 ;  /* 0x0000000405de7825 */ /* 0x008fc800078e02ea */
[----:B----4-:R-:W-:-:S04]  /*19440*/  IMAD.WIDE R220, R5, 0x4, R232 ;  /* 0x0000000405dc7825 */ /* 0x010fc800078e02e8 */
[----:B------:R-:W-:Y:S01]  /*19450*/  VIADD R248, R248, 0xffffffd3 ;  /* 0xffffffd3f8f87836 */ /* 0x000fe20000000000 */
[----:B------:R1:W-:Y:S01]  /*19460*/  STL.64 [R1+0x4b0], R220 ;  /* 0x0004b0dc01007387 */ /* 0x0003e20000100a00 */
[----:B------:R-:W-:-:S03]  /*19470*/  IMAD.WIDE R228, R5, 0x4, R240 ;  /* 0x0000000405e47825 */ /* 0x000fc600078e02f0 */
[----:B------:R3:W-:Y:S01]  /*19480*/  STL.64 [R1+0x4a8], R222 ;  /* 0x0004a8de01007387 */ /* 0x0007e20000100a00 */
[C---:B------:R-:W-:Y:S01]  /*19490*/  IMAD.WIDE R250, R5.reuse, 0x4, R242 ;  /* 0x0000000405fa7825 */ /* 0x040fe200078e02f2 */
[----:B------:R-:W-:Y:S02]  /*194a0*/  ISETP.GE.U32.AND P2, PT, R248, 0x7fffffb4, PT ;  /* 0x7fffffb4f800780c */ /* 0x000fe40003f46070 */
[----:B------:R4:W-:Y:S01]  /*194b0*/  STL.64 [R1+0x4a0], R224 ;  /* 0x0004a0e001007387 */ /* 0x0009e20000100a00 */
[----:B------:R-:W-:-:S03]  /*194c0*/  IMAD.WIDE R230, R5, 0x4, R244 ;  /* 0x0000000405e67825 */ /* 0x000fc600078e02f4 */
[----:B------:R4:W-:Y:S01]  /*194d0*/  STL.64 [R1+0x498], R226 ;  /* 0x000498e201007387 */ /* 0x0009e20000100a00 */
[----:B------:R-:W-:Y:S02]  /*194e0*/  VIADD R3, R249, 0xffffffcf ;  /* 0xffffffcff9037836 */ /* 0x000fe40000000000 */
[----:B------:R-:W-:Y:S01]  /*194f0*/  IMAD.WIDE R248, R5, 0x4, R246 ;  /* 0x0000000405f87825 */ /* 0x000fe200078e02f6 */
[----:B------:R5:W-:Y:S04]  /*19500*/  STL.64 [R1+0x490], R228 ;  /* 0x000490e401007387 */ /* 0x000be80000100a00 */
[----:B------:R-:W-:Y:S04]  /*19510*/  LDGSTS.E [R4+0x7c00], desc[UR32][R220.64], !P5 ;  /* 0x07c00000dc047fae */ /* 0x000fe8000e921860 */
[----:B------:R-:W-:Y:S04]  /*19520*/  LDGSTS.E [R4+0x7c80], desc[UR32][R222.64], !P5 ;  /* 0x07c80000de047fae */ /* 0x000fe8000e921860 */
[----:B------:R-:W-:Y:S04]  /*19530*/  LDGSTS.E [R4+0x7d00], desc[UR32][R224.64], !P5 ;  /* 0x07d00000e0047fae */ /* 0x000fe8000e921860 */
[----:B-1----:R-:W2:Y:S04]  /*19540*/  LDL.LU.64 R220, [R1+0x4350] ;  /* 0x0043500001dc7983 */ /* 0x002ea80000300a00 */
[----:B------:R1:W-:Y:S04]  /*19550*/  STL.64 [R1+0x488], R250 ;  /* 0x000488fa01007387 */ /* 0x0003e80000100a00 */
[----:B---3--:R-:W3:Y:S04]  /*19560*/  LDL.LU.64 R222, [R1+0x4348] ;  /* 0x0043480001de7983 */ /* 0x008ee80000300a00 */
[----:B------:R1:W-:Y:S04]  /*19570*/  STL.64 [R1+0x480], R230 ;  /* 0x000480e601007387 */ /* 0x0003e80000100a00 */
[----:B----4-:R-:W4:Y:S04]  /*19580*/  LDL.LU.64 R224, [R1+0x4340] ;  /* 0x0043400001e07983 */ /* 0x010f280000300a00 */
[----:B------:R-:W-:Y:S04]  /*19590*/  STL.64 [R1+0x478], R248 ;  /* 0x000478f801007387 */ /* 0x000fe80000100a00 */
[----:B------:R-:W-:Y:S04]  /*195a0*/  LDGSTS.E [R4+0x7d80], desc[UR32][R226.64], !P5 ;  /* 0x07d80000e2047fae */ /* 0x000fe8000e921860 */
[----:B------:R-:W-:Y:S04]  /*195b0*/  LDGSTS.E [R4+0x7e00], desc[UR32][R228.64], !P5 ;  /* 0x07e00000e4047fae */ /* 0x000fe8000e921860 */
[----:B------:R-:W-:Y:S04]  /*195c0*/  LDGSTS.E [R4+0x7e80], desc[UR32][R250.64], !P5 ;  /* 0x07e80000fa047fae */ /* 0x000fe8000e921860 */
[----:B------:R-:W2:Y:S04]  /*195d0*/  LDL.LU.64 R226, [R1+0x4338] ;  /* 0x0043380001e27983 */ /* 0x000ea80000300a00 */
[----:B-----5:R-:W5:Y:S04]  /*195e0*/  LDL.LU.64 R228, [R1+0x4330] ;  /* 0x0043300001e47983 */ /* 0x020f680000300a00 */
[----:B-1----:R-:W3:Y:S04]  /*195f0*/  LDL.LU.64 R250, [R1+0x4328] ;  /* 0x0043280001fa7983 */ /* 0x002ee80000300a00 */
[----:B------:R-:W-:Y:S01]  /*19600*/  LDGSTS.E [R4+0x7f00], desc[UR32][R230.64], !P5 ;  /* 0x07f00000e6047fae */ /* 0x000fe2000e921860 */
[----:B------:R-:W-:-:S02]  /*19610*/  ISETP.GE.U32.AND P6, PT, R127, 0x7fffffc0, PT ;  /* 0x7fffffc07f00780c */ /* 0x000fc40003fc6070 */
[----:B------:R-:W1:Y:S01]  /*19620*/  LDC.64 R126, c[0x0][0x238] ;  /* 0x00008e00ff7e7b82 */ /* 0x000e620000000a00 */
[----:B------:R4:W-:Y:S04]  /*19630*/  LDGSTS.E [R4+0x7f80], desc[UR32][R248.64], !P5 ;  /* 0x07f80000f8047fae */ /* 0x0009e8000e921860 */
[----:B------:R-:W4:Y:S01]  /*19640*/  LDL.LU.64 R230, [R1+0x4320] ;  /* 0x0043200001e67983 */ /* 0x000f220000300a00 */
[----:B------:R-:W-:Y:S01]  /*19650*/  ISETP.GE.U32.AND P5, PT, R3, 0x7fffffb0, PT ;  /* 0x7fffffb00300780c */ /* 0x000fe20003fa6070 */
[----:B-1----:R-:W-:Y:S02]  /*19660*/  IMAD.SHL.U32 R3, R126, 0x20, RZ ;  /* 0x000000207e037824 */ /* 0x002fe400078e00ff */
[----:B------:R1:W-:Y:S01]  /*19670*/  STL.64 [R1+0x4440], R150 ;  /* 0x0044409601007387 */ /* 0x0003e20000100a00 */
[----:B------:R-:W-:-:S03]  /*19680*/  ULDC UR6, c[0x0][0x230] ;  /* 0x00008c0000067ab9 */ /* 0x000fc60000000800 */
[----:B------:R-:W0:Y:S04]  /*19690*/  LDGDEPBAR ;  /* 0x00000000000079af */ /* 0x000e280000000000 */
[----:B-1----:R-:W2:Y:S04]  /*196a0*/  LDL.64 R150, [R1+0x30] ;  /* 0x0000300001967983 */ /* 0x002ea80000100a00 */
[----:B------:R1:W-:Y:S04]  /*196b0*/  STL.64 [R1+0x4438], R134 ;  /* 0x0044388601007387 */ /* 0x0003e80000100a00 */
[----:B-1----:R-:W5:Y:S04]  /*196c0*/  LDL.64 R134, [R1+0x70] ;  /* 0x0000700001867983 */ /* 0x002f680000100a00 */
[----:B------:R1:W-:Y:S04]  /*196d0*/  STL.64 [R1+0x4430], R116 ;  /* 0x0044307401007387 */ /* 0x0003e80000100a00 */
[----:B-1----:R-:W3:Y:S04]  /*196e0*/  LDL.64 R116, [R1+0xb0] ;  /* 0x0000b00001747983 */ /* 0x002ee80000100a00 */
[----:B------:R1:W-:Y:S04]  /*196f0*/  STL.64 [R1+0x4428], R100 ;  /* 0x0044286401007387 */ /* 0x0003e80000100a00 */
        /* <DEDUP_REMOVED lines=11> */
[----:B----4-:R1:W-:Y:S04]  /*197b0*/  STL.64 [R1+0x43f8], R230 ;  /* 0x0043f8e601007387 */ /* 0x0103e80000100a00 */
[----:B-1----:R-:W4:Y:S04]  /*197c0*/  LDL.64 R230, [R1+0x270] ;  /* 0x0002700001e67983 */ /* 0x002f280000100a00 */
[----:B------:R1:W-:Y:S04]  /*197d0*/  STL.64 [R1+0x43f0], R232 ;  /* 0x0043f0e801007387 */ /* 0x0003e80000100a00 */
[----:B-1----:R-:W2:Y:S04]  /*197e0*/  LDL.64 R232, [R1+0x2b0] ;  /* 0x0002b00001e87983 */ /* 0x002ea80000100a00 */
[----:B------:R1:W-:Y:S04]  /*197f0*/  STL.64 [R1+0x43e8], R234 ;  /* 0x0043e8ea01007387 */ /* 0x0003e80000100a00 */
[----:B-1----:R-:W5:Y:S04]  /*19800*/  LDL.64 R234, [R1+0x2f0] ;  /* 0x0002f00001ea7983 */ /* 0x002f680000100a00 */
[----:B------:R1:W-:Y:S04]  /*19810*/  STL.64 [R1+0x43e0], R236 ;  /* 0x0043e0ec01007387 */ /* 0x0003e80000100a00 */
[----:B-1----:R-:W3:Y:S04]  /*19820*/  LDL.64 R236, [R1+0x330] ;  /* 0x0003300001ec7983 */ /* 0x002ee80000100a00 */
[----:B------:R1:W-:Y:S01]  /*19830*/  STL.64 [R1+0x43d8], R238 ;  /* 0x0043d8ee01007387 */ /* 0x0003e20000100a00 */
[----:B------:R-:W1:Y:S03]  /*19840*/  S2R R248, SR_TID.X ;  /* 0x0000000000f87919 */ /* 0x000e660000002100 */
[----:B-1----:R-:W4:Y:S04]  /*19850*/  LDL.64 R238, [R1+0x370] ;  /* 0x0003700001ee7983 */ /* 0x002f280000100a00 */
[----:B------:R1:W-:Y:S04]  /*19860*/  STL.64 [R1+0x43d0], R240 ;  /* 0x0043d0f001007387 */ /* 0x0003e80000100a00 */
[----:B-1----:R-:W2:Y:S04]  /*19870*/  LDL.64 R240, [R1+0x3b0] ;  /* 0x0003b00001f07983 */ /* 0x002ea80000100a00 */
[----:B------:R1:W-:Y:S01]  /*19880*/  STL.64 [R1+0x43c8], R242 ;  /* 0x0043c8f201007387 */ /* 0x0003e20000100a00 */
[----:B------:R-:W-:-:S03]  /*19890*/  LOP3.LUT R248, R248, 0x1f, RZ, 0xc0, !PT ;  /* 0x0000001ff8f87812 */ /* 0x000fc600078ec0ff */
[----:B-1----:R-:W5:Y:S02]  /*198a0*/  LDL.64 R242, [R1+0x3f0] ;  /* 0x0003f00001f27983 */ /* 0x002f640000100a00 */
[----:B------:R-:W-:Y:S02]  /*198b0*/  IMAD.SHL.U32 R249, R248, 0x4, RZ ;  /* 0x00000004f8f97824 */ /* 0x000fe400078e00ff */
[----:B------:R1:W-:Y:S04]  /*198c0*/  STL.64 [R1+0x43c0], R244 ;  /* 0x0043c0f401007387 */ /* 0x0003e80000100a00 */
[----:B-1----:R-:W3:Y:S04]  /*198d0*/  LDL.64 R244, [R1+0x430] ;  /* 0x0004300001f47983 */ /* 0x002ee80000100a00 */
[----:B------:R1:W-:Y:S04]  /*198e0*/  STL.64 [R1+0x43b8], R246 ;  /* 0x0043b8f601007387 */ /* 0x0003e80000100a00 */
[----:B-1----:R-:W4:Y:S01]  /*198f0*/  LDL.64 R246, [R1+0x470] ;  /* 0x0004700001f67983 */ /* 0x002f220000100a00 */
[----:B------:R-:W-:-:S02]  /*19900*/  LOP3.LUT R5, R249, 0x10, RZ, 0x3c, !PT ;  /* 0x00000010f9057812 */ /* 0x000fc400078e3cff */
[C---:B------:R-:W-:Y:S02]  /*19910*/  LOP3.LUT R126, R249.reuse, 0x30, RZ, 0x3c, !PT ;  /* 0x00000030f97e7812 */ /* 0x040fe400078e3cff */
[----:B------:R-:W-:Y:S01]  /*19920*/  LOP3.LUT R248, R249, 0x50, RZ, 0x3c, !PT ;  /* 0x00000050f9f87812 */ /* 0x000fe200078e3cff */
[----:B------:R-:W-:Y:S01]  /*19930*/  VIADD R5, R5, UR4 ;  /* 0x0000000405057c36 */ /* 0x000fe20008000000 */
[----:B------:R-:W-:Y:S01]  /*19940*/  LOP3.LUT R249, R249, 0x70, RZ, 0x3c, !PT ;  /* 0x00000070f9f97812 */ /* 0x000fe200078e3cff */
[----:B------:R-:W-:Y:S02]  /*19950*/  VIADD R126, R126, UR4 ;  /* 0x000000047e7e7c36 */ /* 0x000fe40008000000 */
[----:B------:R-:W-:Y:S02]  /*19960*/  VIADD R248, R248, UR4 ;  /* 0x00000004f8f87c36 */ /* 0x000fe40008000000 */
[----:B------:R-:W-:Y:S01]  /*19970*/  VIADD R249, R249, UR4 ;  /* 0x00000004f9f97c36 */ /* 0x000fe20008000000 */
[----:B----4-:R-:W-:Y:S04]  /*19980*/  LDGSTS.E [R252+0x10000], desc[UR32][R246.64], P0 ;  /* 0x10000000f6fc7fae */ /* 0x010fe80008121860 */
[----:B---3--:R-:W-:Y:S04]  /*19990*/  LDGSTS.E [R252+0x10400], desc[UR32][R244.64], P0 ;  /* 0x10400000f4fc7fae */ /* 0x008fe80008121860 */
[----:B-----5:R-:W-:Y:S04]  /*199a0*/  LDGSTS.E [R252+0x10800], desc[UR32][R242.64], P0 ;  /* 0x10800000f2fc7fae */ /* 0x020fe80008121860 */
[----:B--2---:R-:W-:Y:S04]  /*199b0*/  LDGSTS.E [R252+0x10c00], desc[UR32][R240.64], P0 ;  /* 0x10c00000f0fc7fae */ /* 0x004fe80008121860 */
[----:B------:R-:W-:Y:S04]  /*199c0*/  LDGSTS.E [R252+0x11000], desc[UR32][R238.64], P0 ;  /* 0x11000000eefc7fae */ /* 0x000fe80008121860 */
        /* <DEDUP_REMOVED lines=13> */
[----:B------:R-:W2:Y:S04]  /*19aa0*/  LDL.64 R116, [R1+0x3e8] ;  /* 0x0003e80001747983 */ /* 0x000ea80000100a00 */
[----:B------:R-:W3:Y:S04]  /*19ab0*/  LDL.64 R134, [R1+0x428] ;  /* 0x0004280001867983 */ /* 0x000ee80000100a00 */
[----:B------:R-:W4:Y:S04]  /*19ac0*/  LDL.64 R150, [R1+0x468] ;  /* 0x0004680001967983 */ /* 0x000f280000100a00 */
[----:B------:R-:W5:Y:S04]  /*19ad0*/  LDL.64 R100, [R1+0x3a8] ;  /* 0x0003a80001647983 */ /* 0x000f680000100a00 */
        /* <DEDUP_REMOVED lines=28> */
[----:B----4-:R-:W-:Y:S04]  /*19ca0*/  LDGSTS.E [R5+0x10080], desc[UR32][R150.64], P0 ;  /* 0x1008000096057fae */ /* 0x010fe80008121860 */
[----:B---3--:R-:W-:Y:S04]  /*19cb0*/  LDGSTS.E [R5+0x10480], desc[UR32][R134.64], P0 ;  /* 0x1048000086057fae */ /* 0x008fe80008121860 */
[----:B--2---:R-:W-:Y:S04]  /*19cc0*/  LDGSTS.E [R5+0x10880], desc[UR32][R116.64], P0 ;  /* 0x1088000074057fae */ /* 0x004fe80008121860 */
[----:B-----5:R-:W-:Y:S04]  /*19cd0*/  LDGSTS.E [R5+0x10c80], desc[UR32][R100.64], P0 ;  /* 0x10c8000064057fae */ /* 0x020fe80008121860 */
[----:B------:R-:W-:Y:S04]  /*19ce0*/  LDGSTS.E [R5+0x11080], desc[UR32][R84.64], P0 ;  /* 0x1108000054057fae */ /* 0x000fe80008121860 */
[----:B------:R-:W-:Y:S04]  /*19cf0*/  LDGSTS.E [R5+0x11480], desc[UR32][R68.64], P0 ;  /* 0x1148000044057fae */ /* 0x000fe80008121860 */
[----:B------:R-:W-:Y:S04]  /*19d00*/  LDGSTS.E [R5+0x11880], desc[UR32][R52.64], P0 ;  /* 0x1188000034057fae */ /* 0x000fe80008121860 */
[----:B------:R-:W-:Y:S04]  /*19d10*/  LDGSTS.E [R5+0x11c80], desc[UR32][R36.64], P0 ;  /* 0x11c8000024057fae */ /* 0x000fe80008121860 */
[----:B------:R-:W2:Y:S04]  /*19d20*/  LDL.LU.64 R150, [R1+0x4440] ;  /* 0x0044400001967983 */ /* 0x000ea80000300a00 */
[----:B------:R-:W-:Y:S04]  /*19d30*/  LDGSTS.E [R5+0x12080], desc[UR32][R20.64], P0 ;  /* 0x1208000014057fae */ /* 0x000fe80008121860 */
[----:B------:R-:W3:Y:S04]  /*19d40*/  LDL.LU.64 R134, [R1+0x4438] ;  /* 0x0044380001867983 */ /* 0x000ee80000300a00 */
[----:B------:R-:W-:Y:S04]  /*19d50*/  LDGSTS.E [R5+0x12480], desc[UR32][R230.64], P0 ;  /* 0x12480000e6057fae */ /* 0x000fe80008121860 */
[----:B------:R-:W4:Y:S04]  /*19d60*/  LDL.LU.64 R116, [R1+0x4430] ;  /* 0x0044300001747983 */ /* 0x000f280000300a00 */
[----:B------:R-:W-:Y:S04]  /*19d70*/  LDGSTS.E [R5+0x12880], desc[UR32][R246.64], P0 ;  /* 0x12880000f6057fae */ /* 0x000fe80008121860 */
[----:B------:R-:W5:Y:S04]  /*19d80*/  LDL.LU.64 R100, [R1+0x4428] ;  /* 0x0044280001647983 */ /* 0x000f680000300a00 */
        /* <DEDUP_REMOVED lines=21> */
[----:B------:R-:W-:Y:S04]  /*19ee0*/  LDGSTS.E [R5+0x14880], desc[UR32][R226.64], P0 ;  /* 0x14880000e2057fae */ /* 0x000fe80008121860 */
[----:B------:R1:W-:Y:S04]  /*19ef0*/  STL.64 [R1+0x4368], R226 ;  /* 0x004368e201007387 */ /* 0x0003e80000100a00 */
[----:B------:R-:W-:Y:S04]  /*19f00*/  LDGSTS.E [R5+0x14c80], desc[UR32][R210.64], P0 ;  /* 0x14c80000d2057fae */ /* 0x000fe80008121860 */
[----:B------:R-:W-:Y:S04]  /*19f10*/  LDGSTS.E [R5+0x15080], desc[UR32][R194.64], P0 ;  /* 0x15080000c2057fae */ /* 0x000fe80008121860 */
[----:B-1----:R-:W5:Y:S04]  /*19f20*/  LDL.64 R226, [R1+0x20] ;  /* 0x0000200001e27983 */ /* 0x002f680000100a00 */
        /* <DEDUP_REMOVED lines=22> */
[----:B-1----:R-:W5:Y:S04]  /*1a090*/  LDL.64 R130, [R1+0x1a0] ;  /* 0x0001a00001827983 */ /* 0x002f680000100a00 */
[----:B------:R1:W-:Y:S04]  /*1a0a0*/  STL.64 [R1+0x43a0], R112 ;  /* 0x0043a07001007387 */ /* 0x0003e80000100a00 */
[----:B-1----:R-:W5:Y:S04]  /*1a0b0*/  LDL.64 R112, [R1+0x1e0] ;  /* 0x0001e00001707983 */ /* 0x002f680000100a00 */
[----:B------:R1:W-:Y:S04]  /*1a0c0*/  STL.64 [R1+0x43a8], R96 ;  /* 0x0043a86001007387 */ /* 0x0003e80000100a00 */
[----:B-1----:R-:W5:Y:S04]  /*1a0d0*/  LDL.64 R96, [R1+0x220] ;  /* 0x0002200001607983 */ /* 0x002f680000100a00 */
[----:B------:R1:W-:Y:S04]  /*1a0e0*/  STL.64 [R1+0x43b0], R80 ;  /* 0x0043b05001007387 */ /* 0x0003e80000100a00 */
[----:B-1----:R-:W5:Y:S04]  /*1a0f0*/  LDL.64 R80, [R1+0x260] ;  /* 0x0002600001507983 */ /* 0x002f680000100a00 */
[----:B----4-:R-:W-:Y:S04]  /*1a100*/  LDGSTS.E [R0+0x10100], desc[UR32][R232.64], P0 ;  /* 0x10100000e8007fae */ /* 0x010fe80008121860 */
[----:B--2---:R-:W-:Y:S04]  /*1a110*/  LDGSTS.E [R0+0x10500], desc[UR32][R234.64], P0 ;  /* 0x10500000ea007fae */ /* 0x004fe80008121860 */
[----:B---3--:R-:W-:Y:S04]  /*1a120*/  LDGSTS.E [R0+0x10900], desc[UR32][R236.64], P0 ;  /* 0x10900000ec007fae */ /* 0x008fe80008121860 */
[----:B-----5:R-:W-:Y:S04]  /*1a130*/  LDGSTS.E [R0+0x10d00], desc[UR32][R238.64], P0 ;  /* 0x10d00000ee007fae */ /* 0x020fe80008121860 */
[----:B------:R-:W-:Y:S04]  /*1a140*/  LDGSTS.E [R0+0x11100], desc[UR32][R240.64], P0 ;  /* 0x11100000f0007fae */ /* 0x000fe80008121860 */
[----:B------:R-:W-:Y:S04]  /*1a150*/  LDGSTS.E [R0+0x11500], desc[UR32][R242.64], P0 ;  /* 0x11500000f2007fae */ /* 0x000fe80008121860 */
[----:B------:R-:W-:Y:S04]  /*1a160*/  LDGSTS.E [R0+0x11900], desc[UR32][R244.64], P0 ;  /* 0x11900000f4007fae */ /* 0x000fe80008121860 */
[----:B------:R-:W-:Y:S04]  /*1a170*/  LDGSTS.E [R0+0x11d00], desc[UR32][R246.64], P0 ;  /* 0x11d00000f6007fae */ /* 0x000fe80008121860 */
[----:B------:R-:W2:Y:S04]  /*1a180*/  LDL.LU.64 R232, [R1+0x43f0] ;  /* 0x0043f00001e87983 */ /* 0x000ea80000300a00 */
[----:B------:R-:W3:Y:S04]  /*1a190*/  LDL.LU.64 R234, [R1+0x43e8] ;  /* 0x0043e80001ea7983 */ /* 0x000ee80000300a00 */
[----:B------:R-:W4:Y:S04]  /*1a1a0*/  LDL.LU.64 R236, [R1+0x43e0] ;  /* 0x0043e00001ec7983 */ /* 0x000f280000300a00 */
[----:B------:R-:W5:Y:S04]  /*1a1b0*/  LDL.LU.64 R238, [R1+0x43d8] ;  /* 0x0043d80001ee7983 */ /* 0x000f680000300a00 */
[----:B------:R-:W5:Y:S04]  /*1a1c0*/  LDL.LU.64 R240, [R1+0x43d0] ;  /* 0x0043d00001f07983 */ /* 0x000f680000300a00 */
[----:B------:R-:W5:Y:S04]  /*1a1d0*/  LDL.LU.64 R242, [R1+0x43c8] ;  /* 0x0043c80001f27983 */ /* 0x000f680000300a00 */
[----:B------:R-:W5:Y:S04]  /*1a1e0*/  LDL.LU.64 R244, [R1+0x43c0] ;  /* 0x0043c00001f47983 */ /* 0x000f680000300a00 */
[----:B------:R-:W5:Y:S04]  /*1a1f0*/  LDL.LU.64 R246, [R1+0x43b8] ;  /* 0x0043b80001f67983 */ /* 0x000f680000300a00 */
        /* <DEDUP_REMOVED lines=24> */
[----:B-1----:R-:W2:Y:S04]  /*1a380*/  LDL.64 R224, [R1+0x298] ;  /* 0x0002980001e07983 */ /* 0x002ea80000100a00 */
[----:B------:R1:W-:Y:S04]  /*1a390*/  STL.64 [R1+0x4330], R208 ;  /* 0x004330d001007387 */ /* 0x0003e80000100a00 */
[----:B------:R-:W-:Y:S04]  /*1a3a0*/  LDGSTS.E [R0+0x15500], desc[UR32][R176.64], P0 ;  /* 0x15500000b0007fae */ /* 0x000fe80008121860 */
[----:B------:R-:W-:Y:S04]  /*1a3b0*/  LDGSTS.E [R0+0x15900], desc[UR32][R160.64], P0 ;  /* 0x15900000a0007fae */ /* 0x000fe80008121860 */
[----:B-1----:R-:W3:Y:S04]  /*1a3c0*/  LDL.64 R208, [R1+0x2d8] ;  /* 0x0002d80001d07983 */ /* 0x002ee80000100a00 */
[----:B------:R1:W-:Y:S04]  /*1a3d0*/  STL.64 [R1+0x4338], R192 ;  /* 0x004338c001007387 */ /* 0x0003e80000100a00 */
[----:B------:R-:W-:Y:S04]  /*1a3e0*/  LDGSTS.E [R0+0x15d00], desc[UR32][R144.64], P0 ;  /* 0x15d0000090007fae */ /* 0x000fe80008121860 */
[----:B------:R-:W-:Y:S04]  /*1a3f0*/  LDGSTS.E [R0+0x16100], desc[UR32][R128.64], P0 ;  /* 0x1610000080007fae */ /* 0x000fe80008121860 */
[----:B-1----:R-:W4:Y:S04]  /*1a400*/  LDL.64 R192, [R1+0x318] ;  /* 0x0003180001c07983 */ /* 0x002f280000100a00 */
[----:B------:R1:W-:Y:S04]  /*1a410*/  STL.64 [R1+0x4340], R176 ;  /* 0x004340b001007387 */ /* 0x0003e80000100a00 */
[----:B------:R-:W-:Y:S04]  /*1a420*/  LDGSTS.E [R0+0x16500], desc[UR32][R110.64], P0 ;  /* 0x165000006e007fae */ /* 0x000fe80008121860 */
[----:B------:R-:W-:Y:S04]  /*1a430*/  LDGSTS.E [R0+0x16900], desc[UR32][R94.64], P0 ;  /* 0x169000005e007fae */ /* 0x000fe80008121860 */
[----:B-1----:R-:W5:Y:S04]  /*1a440*/  LDL.64 R176, [R1+0x358] ;  /* 0x0003580001b07983 */ /* 0x002f680000100a00 */
        /* <DEDUP_REMOVED lines=10> */
[----:B-1----:R-:W4:Y:S04]  /*1a4f0*/  LDL.64 R128, [R1+0x418] ;  /* 0x0004180001807983 */ /* 0x002f280000100a00 */
[----:B------:R1:W-:Y:S04]  /*1a500*/  STL.64 [R1+0x4360], R110 ;  /* 0x0043606e01007387 */ /* 0x0003e80000100a00 */
[----:B-1----:R-:W5:Y:S04]  /*1a510*/  LDL.64 R110, [R1+0x458] ;  /* 0x00045800016e7983 */ /* 0x002f680000100a00 */
[----:B-----5:R-:W-:Y:S04]  /*1a520*/  LDGSTS.E [R126+0x10180], desc[UR32][R110.64], P0 ;  /* 0x101800006e7e7fae */ /* 0x020fe80008121860 */
[----:B----4-:R-:W-:Y:S04]  /*1a530*/  LDGSTS.E [R126+0x10580], desc[UR32][R128.64], P0 ;  /* 0x10580000807e7fae */ /* 0x010fe80008121860 */
[----:B---3--:R-:W-:Y:S04]  /*1a540*/  LDGSTS.E [R126+0x10980], desc[UR32][R144.64], P0 ;  /* 0x10980000907e7fae */ /* 0x008fe80008121860 */
[----:B------:R-:W3:Y:S04]  /*1a550*/  LDL.64 R110, [R1+0x450] ;  /* 0x00045000016e7983 */ /* 0x000ee80000100a00 */
[----:B------:R-:W4:Y:S04]  /*1a560*/  LDL.64 R128, [R1+0x410] ;  /* 0x0004100001807983 */ /* 0x000f280000100a00 */
[----:B--2---:R-:W-:Y:S04]  /*1a570*/  LDGSTS.E [R126+0x10d80], desc[UR32][R160.64], P0 ;  /* 0x10d80000a07e7fae */ /* 0x004fe80008121860 */
[----:B------:R-:W2:Y:S04]  /*1a580*/  LDL.64 R144, [R1+0x3d0] ;  /* 0x0003d00001907983 */ /* 0x000ea80000100a00 */
[----:B------:R-:W-:Y:S04]  /*1a590*/  LDGSTS.E [R126+0x11180], desc[UR32][R176.64], P0 ;  /* 0x11180000b07e7fae */ /* 0x000fe80008121860 */
[----:B------:R-:W5:Y:S04]  /*1a5a0*/  LDL.64 R160, [R1+0x390] ;  /* 0x0003900001a07983 */ /* 0x000f680000100a00 */
        /* <DEDUP_REMOVED lines=41> */
[----:B------:R-:W-:Y:S04]  /*1a840*/  STL.64 [R1+0x4320], R222 ;  /* 0x004320de01007387 */ /* 0x000fe80000100a00 */
[----:B---3--:R-:W-:Y:S04]  /*1a850*/  LDGSTS.E [R2+0x10200], desc[UR32][R110.64], P0 ;  /* 0x102000006e027fae */ /* 0x008fe80008121860 */
[----:B----4-:R-:W-:Y:S04]  /*1a860*/  LDGSTS.E [R2+0x10600], desc[UR32][R128.64], P0 ;  /* 0x1060000080027fae */ /* 0x010fe80008121860 */
[----:B------:R-:W3:Y:S04]  /*1a870*/  LDL.64 R110, [R1+0x448] ;  /* 0x00044800016e7983 */ /* 0x000ee80000100a00 */
[----:B--2---:R-:W-:Y:S04]  /*1a880*/  LDGSTS.E [R2+0x10a00], desc[UR32][R144.64], P0 ;  /* 0x10a0000090027fae */ /* 0x004fe80008121860 */
[----:B------:R-:W2:Y:S04]  /*1a890*/  LDL.64 R128, [R1+0x408] ;  /* 0x0004080001807983 */ /* 0x000ea80000100a00 */
[----:B-----5:R-:W-:Y:S04]  /*1a8a0*/  LDGSTS.E [R2+0x10e00], desc[UR32][R160.64], P0 ;  /* 0x10e00000a0027fae */ /* 0x020fe80008121860 */
[----:B------:R-:W4:Y:S04]  /*1a8b0*/  LDL.64 R144, [R1+0x3c8] ;  /* 0x0003c80001907983 */ /* 0x000f280000100a00 */
        /* <DEDUP_REMOVED lines=43> */
[----:B---3--:R-:W-:Y:S04]  /*1ab70*/  LDGSTS.E [R248+0x10280], desc[UR32][R110.64], P0 ;  /* 0x102800006ef87fae */ /* 0x008fe80008121860 */
[----:B--2---:R-:W-:Y:S04]  /*1ab80*/  LDGSTS.E [R248+0x10680], desc[UR32][R128.64], P0 ;  /* 0x1068000080f87fae */ /* 0x004fe80008121860 */
[----:B------:R-:W2:Y:S04]  /*1ab90*/  LDL.64 R110, [R1+0x440] ;  /* 0x00044000016e7983 */ /* 0x000ea80000100a00 */
[----:B----4-:R-:W-:Y:S04]  /*1aba0*/  LDGSTS.E [R248+0x10a80], desc[UR32][R144.64], P0 ;  /* 0x10a8000090f87fae */ /* 0x010fe80008121860 */
[----:B------:R-:W3:Y:S04]  /*1abb0*/  LDL.64 R128, [R1+0x400] ;  /* 0x0004000001807983 */ /* 0x000ee80000100a00 */
        /* <DEDUP_REMOVED lines=31> */
[----:B------:R-:W5:Y:S04]  /*1adb0*/  LDL.64 R226, [R1] ;  /* 0x0000000001e27983 */ /* 0x000f680000100a00 */
        /* <DEDUP_REMOVED lines=13> */
[----:B--2---:R1:W-:Y:S04]  /*1ae90*/  LDGSTS.E [R4+0x10300], desc[UR32][R110.64], P0 ;  /* 0x103000006e047fae */ /* 0x0043e80008121860 */
[----:B---3--:R-:W-:Y:S01]  /*1aea0*/  LDGSTS.E [R4+0x10700], desc[UR32][R128.64], P0 ;  /* 0x1070000080047fae */ /* 0x008fe20008121860 */
[----:B-1----:R-:W1:Y:S03]  /*1aeb0*/  LDC R110, c[0x0][0x230] ;  /* 0x00008c00ff6e7b82 */ /* 0x002e660000000800 */
[----:B----4-:R-:W-:Y:S04]  /*1aec0*/  LDGSTS.E [R4+0x10b00], desc[UR32][R144.64], P0 ;  /* 0x10b0000090047fae */ /* 0x010fe80008121860 */
[----:B------:R-:W2:Y:S04]  /*1aed0*/  LDL.64 R128, [R1+0x438] ;  /* 0x0004380001807983 */ /* 0x000ea80000100a00 */
[----:B-----5:R-:W-:Y:S04]  /*1aee0*/  LDGSTS.E [R4+0x10f00], desc[UR32][R160.64], P0 ;  /* 0x10f00000a0047fae */ /* 0x020fe80008121860 */
[----:B------:R-:W3:Y:S04]  /*1aef0*/  LDL.64 R144, [R1+0x3f8] ;  /* 0x0003f80001907983 */ /* 0x000ee80000100a00 */
[----:B------:R-:W-:Y:S04]  /*1af00*/  LDGSTS.E [R4+0x11300], desc[UR32][R176.64], P0 ;  /* 0x11300000b0047fae */ /* 0x000fe80008121860 */
        /* <DEDUP_REMOVED lines=42> */
[----:B--2---:R-:W-:Y:S04]  /*1b1b0*/  LDGSTS.E [R249+0x10380], desc[UR32][R128.64], P0 ;  /* 0x1038000080f97fae */ /* 0x004fe80008121860 */
[----:B---3--:R-:W-:Y:S04]  /*1b1c0*/  LDGSTS.E [R249+0x10780], desc[UR32][R144.64], P0 ;  /* 0x1078000090f97fae */ /* 0x008fe80008121860 */
[----:B----4-:R-:W-:Y:S04]  /*1b1d0*/  LDGSTS.E [R249+0x10b80], desc[UR32][R160.64], P0 ;  /* 0x10b80000a0f97fae */ /* 0x010fe80008121860 */
[----:B-----5:R-:W-:Y:S04]  /*1b1e0*/  LDGSTS.E [R249+0x10f80], desc[UR32][R176.64], P0 ;  /* 0x10f80000b0f97fae */ /* 0x020fe80008121860 */
        /* <DEDUP_REMOVED lines=11> */
[----:B------:R2:W-:Y:S04]  /*1b2a0*/  LDGSTS.E [R249+0x13f80], desc[UR32][R210.64], P0 ;  /* 0x13f80000d2f97fae */ /* 0x0005e80008121860 */
[----:B------:R-:W3:Y:S04]  /*1b2b0*/  LDL.LU.64 R194, [R1+0xa30] ;  /* 0x000a300001c27983 */ /* 0x000ee80000300a00 */
[----:B------:R4:W-:Y:S04]  /*1b2c0*/  LDGSTS.E [R249+0x14380], desc[UR32][R226.64], P0 ;  /* 0x14380000e2f97fae */ /* 0x0009e80008121860 */
[----:B------:R-:W-:Y:S01]  /*1b2d0*/  LDGSTS.E [R249+0x14780], desc[UR32][R250.64], P0 ;  /* 0x14780000faf97fae */ /* 0x000fe20008121860 */
[----:B--2---:R-:W2:Y:S03]  /*1b2e0*/  LDC R211, c[0x0][0x230] ;  /* 0x00008c00ffd37b82 */ /* 0x004ea60000000800 */
[----:B------:R-:W-:Y:S04]  /*1b2f0*/  LDGSTS.E [R249+0x14b80], desc[UR32][R214.64], P0 ;  /* 0x14b80000d6f97fae */ /* 0x000fe80008121860 */
[----:B------:R-:W-:Y:S01]  /*1b300*/  LDGSTS.E [R249+0x14f80], desc[UR32][R198.64], P0 ;  /* 0x14f80000c6f97fae */ /* 0x000fe20008121860 */
[----:B----4-:R-:W4:Y:S03]  /*1b310*/  LDC R227, c[0x0][0x230] ;  /* 0x00008c00ffe37b82 */ /* 0x010f260000000800 */
[----:B------:R-:W-:Y:S04]  /*1b320*/  LDGSTS.E [R249+0x15380], desc[UR32][R182.64], P0 ;  /* 0x15380000b6f97fae */ /* 0x000fe80008121860 */
[----:B------:R-:W-:Y:S04]  /*1b330*/  LDGSTS.E [R249+0x15780], desc[UR32][R166.64], P0 ;  /* 0x15780000a6f97fae */ /* 0x000fe80008121860 */
[----:B------:R-:W-:Y:S04]  /*1b340*/  LDGSTS.E [R249+0x15b80], desc[UR32][R150.64], P0 ;  /* 0x15b8000096f97fae */ /* 0x000fe80008121860 */
[----:B------:R-:W5:Y:S04]  /*1b350*/  LDL.LU.64 R130, [R1+0xa28] ;  /* 0x000a280001827983 */ /* 0x000f680000300a00 */
[----:B------:R-:W-:Y:S04]  /*1b360*/  LDGSTS.E [R249+0x15f80], desc[UR32][R134.64], P0 ;  /* 0x15f8000086f97fae */ /* 0x000fe80008121860 */
[----:B------:R-:W-:Y:S01]  /*1b370*/  LDGSTS.E [R249+0x16380], desc[UR32][R116.64], P0 ;  /* 0x1638000074f97fae */ /* 0x000fe20008121860 */
[----:B----4-:R-:W-:-:S02]  /*1b380*/  VIADD R226, R227, 0xffffffcb ;  /* 0xffffffcbe3e27836 */ /* 0x010fc40000000000 */
[----:B------:R-:W4:Y:S01]  /*1b390*/  LDC R227, c[0x0][0x230] ;  /* 0x00008c00ffe37b82 */ /* 0x000f220000000800 */
[----:B------:R-:W5:Y:S04]  /*1b3a0*/  LDL.LU.64 R146, [R1+0xa20] ;  /* 0x000a200001927983 */ /* 0x000f680000300a00 */
[----:B------:R-:W-:Y:S04]  /*1b3b0*/  LDGSTS.E [R249+0x16780], desc[UR32][R100.64], P0 ;  /* 0x1678000064f97fae */ /* 0x000fe80008121860 */
[----:B------:R-:W-:Y:S04]  /*1b3c0*/  LDGSTS.E [R249+0x16b80], desc[UR32][R84.64], P0 ;  /* 0x16b8000054f97fae */ /* 0x000fe80008121860 */
[----:B------:R-:W5:Y:S04]  /*1b3d0*/  LDL.LU.64 R224, [R1+0xa18] ;  /* 0x000a180001e07983 */ /* 0x000f680000300a00 */
[----:B------:R-:W-:Y:S04]  /*1b3e0*/  LDGSTS.E [R249+0x16f80], desc[UR32][R68.64], P0 ;  /* 0x16f8000044f97fae */ /* 0x000fe80008121860 */
[----:B------:R-:W5:Y:S04]  /*1b3f0*/  LDL.LU.64 R80, [R1+0xa10] ;  /* 0x000a100001507983 */ /* 0x000f680000300a00 */
[----:B------:R-:W-:Y:S04]  /*1b400*/  LDGSTS.E [R249+0x17380], desc[UR32][R52.64], P0 ;  /* 0x1738000034f97fae */ /* 0x000fe80008121860 */
[----:B------:R-:W5:Y:S01]  /*1b410*/  LDL.LU.64 R96, [R1+0xa08] ;  /* 0x000a080001607983 */ /* 0x000f620000300a00 */
[----:B----4-:R-:W-:-:S03]  /*1b420*/  VIADD R111, R227, 0xffffffc7 ;  /* 0xffffffc7e36f7836 */ /* 0x010fc60000000000 */
[----:B------:R-:W-:Y:S04]  /*1b430*/  LDGSTS.E [R249+0x17780], desc[UR32][R36.64], P0 ;  /* 0x1778000024f97fae */ /* 0x000fe80008121860 */
[----:B------:R-:W-:Y:S04]  /*1b440*/  LDGSTS.E [R249+0x17b80], desc[UR32][R20.64], P0 ;  /* 0x17b8000014f97fae */ /* 0x000fe80008121860 */
[----:B------:R-:W-:Y:S01]  /*1b450*/  LDGSTS.E [R249+0x17f80], desc[UR32][R230.64], P0 ;  /* 0x17f80000e6f97fae */ /* 0x000fe20008121860 */
[----:B------:R-:W-:-:S03]  /*1b460*/  ISETP.GE.U32.AND P0, PT, R226, 0x7fffffac, PT ;  /* 0x7ffffface200780c */ /* 0x000fc60003f06070 */
[----:B------:R-:W4:Y:S04]  /*1b470*/  LDL.LU.64 R112, [R1+0xa00] ;  /* 0x000a000001707983 */ /* 0x000f280000300a00 */
[----:B------:R-:W4:Y:S04]  /*1b480*/  LDL.LU.64 R226, [R1+0x9f8] ;  /* 0x0009f80001e27983 */ /* 0x000f280000300a00 */
[----:B------:R-:W0:Y:S01]  /*1b490*/  LDGDEPBAR ;  /* 0x00000000000079af */ /* 0x000e220000000000 */
[C---:B------:R-:W-:Y:S02]  /*1b4a0*/  IMAD.WIDE R208, R3.reuse, 0x4, R232 ;  /* 0x0000000403d07825 */ /* 0x040fe400078e02e8 */
[----:B------:R-:W1:Y:S08]  /*1b4b0*/  LDC R233, c[0x0][0x230] ;  /* 0x00008c00ffe97b82 */ /* 0x000e700000000800 */
[----:B------:R-:W-:Y:S01]  /*1b4c0*/  BAR.SYNC.DEFER_BLOCKING 0x0 ;  /* 0x0000000000007b1d */ /* 0x000fe20000010000 */
[----:B------:R-:W-:-:S04]  /*1b4d0*/  IMAD.WIDE R192, R3, 0x4, R234 ;  /* 0x0000000403c07825 */ /* 0x000fc800078e02ea */
[----:B------:R-:W-:-:S03]  /*1b4e0*/  IMAD.WIDE R178, R3, 0x4, R236 ;  /* 0x0000000403b27825 */ /* 0x000fc600078e02ec */
[----:B------:R-:W1:Y:S01]  /*1b4f0*/  LDC R234, c[0x0][0x230] ;  /* 0x00008c00ffea7b82 */ /* 0x000e620000000800 */
[C---:B------:R-:W-:Y:S01]  /*1b500*/  IMAD.WIDE R176, R3.reuse, 0x4, R238 ;  /* 0x0000000403b07825 */ /* 0x040fe200078e02ee */
[----:B------:R-:W-:Y:S03]  /*1b510*/  STL.64 [R1+0x2330], R208 ;  /* 0x002330d001007387 */ /* 0x000fe60000100a00 */
[C---:B------:R-:W-:Y:S01]  /*1b520*/  IMAD.WIDE R162, R3.reuse, 0x4, R240 ;  /* 0x0000000403a27825 */ /* 0x040fe200078e02f0 */
[----:B------:R-:W-:Y:S02]  /*1b530*/  STL.64 [R1+0x2338], R192 ;  /* 0x002338c001007387 */ /* 0x000fe40000100a00 */
[----:B------:R-:W1:Y:S01]  /*1b540*/  LDC R236, c[0x0][0x230] ;  /* 0x00008c00ffec7b82 */ /* 0x000e620000000800 */
[C---:B------:R-:W-:Y:S01]  /*1b550*/  IMAD.WIDE R160, R3.reuse, 0x4, R242 ;  /* 0x0000000403a07825 */ /* 0x040fe200078e02f2 */
[----:B------:R2:W-:Y:S03]  /*1b560*/  STL.64 [R1+0x2490], R178 ;  /* 0x002490b201007387 */ /* 0x0005e60000100a00 */
[C---:B------:R-:W-:Y:S01]  /*1b570*/  IMAD.WIDE R144, R3.reuse, 0x4, R244 ;  /* 0x0000000403907825 */ /* 0x040fe200078e02f4 */
[----:B------:R-:W-:Y:S02]  /*1b580*/  STL.64 [R1+0x2498], R176 ;  /* 0x002498b001007387 */ /* 0x000fe40000100a00 */
[----:B------:R-:W1:Y:S01]  /*1b590*/  LDC R235, c[0x0][0x230] ;  /* 0x00008c00ffeb7b82 */ /* 0x000e620000000800 */
[----:B------:R-:W-:Y:S01]  /*1b5a0*/  IMAD.WIDE R128, R3, 0x4, R246 ;  /* 0x0000000403807825 */ /* 0x000fe200078e02f6 */
[----:B------:R1:W-:Y:S04]  /*1b5b0*/  STL.64 [R1+0x24b0], R162 ;  /* 0x0024b0a201007387 */ /* 0x0003e80000100a00 */
[----:B------:R5:W-:Y:S01]  /*1b5c0*/  STL.64 [R1+0x24b8], R160 ;  /* 0x0024b8a001007387 */ /* 0x000be20000100a00 */
[----:B--2---:R-:W-:-:S03]  /*1b5d0*/  VIADD R232, R211, 0xffffffc3 ;  /* 0xffffffc3d3e87836 */ /* 0x004fc60000000000 */
[----:B------:R-:W-:Y:S01]  /*1b5e0*/  @!PT LDS RZ, [RZ] ;  /* 0x00000000fffff984 */ /* 0x000fe20000000800 */
[----:B------:R-:W-:Y:S01]  /*1b5f0*/  @!PT LDS RZ, [RZ] ;  /* 0x00000000fffff984 */ /* 0x000fe20000000800 */
[----:B------:R-:W-:Y:S01]  /*1b600*/  @!PT LDS RZ, [RZ] ;  /* 0x00000000fffff984 */ /* 0x000fe20000000800 */
[----:B------:R-:W-:Y:S04]  /*1b610*/  LDGSTS.E [R252+0x8000], desc[UR32][R208.64], !P6 ;  /* 0x08000000d0fc7fae */ /* 0x000fe8000f121860 */
[----:B------:R2:W-:Y:S04]  /*1b620*/  STL.64 [R1+0x24c0], R144 ;  /* 0x0024c09001007387 */ /* 0x0005e80000100a00 */
[----:B------:R5:W-:Y:S04]  /*1b630*/  LDGSTS.E [R252+0x8080], desc[UR32][R192.64], !P6 ;  /* 0x08080000c0fc7fae */ /* 0x000be8000f121860 */
[----:B------:R2:W-:Y:S04]  /*1b640*/  STL.64 [R1+0x24c8], R128 ;  /* 0x0024c88001007387 */ /* 0x0005e80000100a00 */
[----:B------:R-:W-:Y:S04]  /*1b650*/  LDGSTS.E [R252+0x8100], desc[UR32][R178.64], !P6 ;  /* 0x08100000b2fc7fae */ /* 0x000fe8000f121860 */
[----:B------:R2:W-:Y:S04]  /*1b660*/  LDGSTS.E [R252+0x8180], desc[UR32][R176.64], !P6 ;  /* 0x08180000b0fc7fae */ /* 0x0005e8000f121860 */
[----:B------:R-:W-:Y:S04]  /*1b670*/  LDGSTS.E [R252+0x8200], desc[UR32][R162.64], !P6 ;  /* 0x08200000a2fc7fae */ /* 0x000fe8000f121860 */
[----:B------:R-:W4:Y:S04]  /*1b680*/  LDL.LU.64 R178, [R1+0x970] ;  /* 0x0009700001b27983 */ /* 0x000f280000300a00 */
[----:B------:R-:W4:Y:S04]  /*1b690*/  LDL.LU.64 R210, [R1+0x968] ;  /* 0x0009680001d27983 */ /* 0x000f280000300a00 */
[----:B-1----:R-:W4:Y:S04]  /*1b6a0*/  LDL.LU.64 R162, [R1+0x960] ;  /* 0x0009600001a27983 */ /* 0x002f280000300a00 */
[----:B------:R-:W4:Y:S04]  /*1b6b0*/  LDL.LU.64 R208, [R1+0x958] ;  /* 0x0009580001d07983 */ /* 0x000f280000300a00 */
[----:B------:R1:W-:Y:S04]  /*1b6c0*/  LDGSTS.E [R252+0x8280], desc[UR32][R160.64], !P6 ;  /* 0x08280000a0fc7fae */ /* 0x0003e8000f121860 */
[----:B------:R1:W-:Y:S04]  /*1b6d0*/  LDGSTS.E [R252+0x8300], desc[UR32][R144.64], !P6 ;  /* 0x0830000090fc7fae */ /* 0x0003e8000f121860 */
[----:B------:R1:W-:Y:S01]  /*1b6e0*/  LDGSTS.E [R252+0x8380], desc[UR32][R128.64], !P6 ;  /* 0x0838000080fc7fae */ /* 0x0003e2000f121860 */
[----:B---3--:R-:W-:-:S05]  /*1b6f0*/  IMAD.WIDE R194, R3, 0x4, R194 ;  /* 0x0000000403c27825 */ /* 0x008fca00078e02c2 */
[----:B------:R3:W-:Y:S04]  /*1b700*/  STL.64 [R1+0xa30], R194 ;  /* 0x000a30c201007387 */ /* 0x0007e80000100a00 */
[----:B------:R-:W-:Y:S01]  /*1b710*/  LDGSTS.E [R252+0x9000], desc[UR32][R194.64], !P4 ;  /* 0x09000000c2fc7fae */ /* 0x000fe2000e121860 */
[----:B-----5:R-:W-:-:S05]  /*1b720*/  IMAD.WIDE R192, R3, 0x4, R130 ;  /* 0x0000000403c07825 */ /* 0x020fca00078e0282 */
[----:B------:R-:W-:Y:S01]  /*1b730*/  LDGSTS.E [R252+0x9080], desc[UR32][R192.64], !P4 ;  /* 0x09080000c0fc7fae */ /* 0x000fe2000e121860 */
[----:B--2---:R-:W-:-:S03]  /*1b740*/  IMAD.WIDE R176, R3, 0x4, R146 ;  /* 0x0000000403b07825 */ /* 0x004fc600078e0292 */
[----:B------:R-:W2:Y:S04]  /*1b750*/  LDL.LU.64 R146, [R1+0x950] ;  /* 0x0009500001927983 */ /* 0x000ea80000300a00 */
[----:B------:R-:W-:Y:S04]  /*1b760*/  STL.64 [R1+0xa28], R192 ;  /* 0x000a28c001007387 */ /* 0x000fe80000100a00 */
[----:B------:R-:W5:Y:S01]  /*1b770*/  LDL.LU.64 R130, [R1+0x948] ;  /* 0x0009480001827983 */ /* 0x000f620000300a00 */
[----:B-1----:R-:W-:-:S03]  /*1b780*/  IMAD.WIDE R160, R3, 0x4, R224 ;  /* 0x0000000403a07825 */ /* 0x002fc600078e02e0 */
[----:B------:R-:W-:Y:S04]  /*1b790*/  STL.64 [R1+0xa20], R176 ;  /* 0x000a20b001007387 */ /* 0x000fe80000100a00 */
[----:B------:R1:W-:Y:S01]  /*1b7a0*/  LDGSTS.E [R252+0x9100], desc[UR32][R176.64], !P4 ;  /* 0x09100000b0fc7fae */ /* 0x0003e2000e121860 */
[----:B------:R-:W-:-:S03]  /*1b7b0*/  IMAD.WIDE R144, R3, 0x4, R80 ;  /* 0x0000000403907825 */ /* 0x000fc600078e0250 */
[----:B------:R1:W-:Y:S04]  /*1b7c0*/  LDGSTS.E [R252+0x9180], desc[UR32][R160.64], !P4 ;  /* 0x09180000a0fc7fae */ /* 0x0003e8000e121860 */
[----:B------:R5:W-:Y:S01]  /*1b7d0*/  LDGSTS.E [R252+0x9200], desc[UR32][R144.64], !P4 ;  /* 0x0920000090fc7fae */ /* 0x000be2000e121860 */
[----:B------:R-:W-:-:S03]  /*1b7e0*/  IMAD.WIDE R128, R3, 0x4, R96 ;  /* 0x0000000403807825 */ /* 0x000fc600078e0260 */
[----:B------:R-:W5:Y:S04]  /*1b7f0*/  LDL.LU.64 R96, [R1+0x940] ;  /* 0x0009400001607983 */ /* 0x000f680000300a00 */
[----:B------:R-:W-:Y:S04]  /*1b800*/  STL.64 [R1+0xa18], R160 ;  /* 0x000a18a001007387 */ /* 0x000fe80000100a00 */
[----:B------:R-:W-:Y:S04]  /*1b810*/  STL.64 [R1+0xa10], R144 ;  /* 0x000a109001007387 */ /* 0x000fe80000100a00 */
[----:B------:R-:W-:Y:S01]  /*1b820*/  STL.64 [R1+0xa08], R128 ;  /* 0x000a088001007387 */ /* 0x000fe20000100a00 */
[----:B----4-:R-:W-:-:S03]  /*1b830*/  IMAD.WIDE R112, R3, 0x4, R112 ;  /* 0x0000000403707825 */ /* 0x010fc600078e0270 */
[----:B------:R4:W-:Y:S01]  /*1b840*/  LDGSTS.E [R252+0x9280], desc[UR32][R128.64], !P4 ;  /* 0x0928000080fc7fae */ /* 0x0009e2000e121860 */
[----:B------:R-:W-:-:S03]  /*1b850*/  IMAD.WIDE R80, R3, 0x4, R226 ;  /* 0x0000000403507825 */ /* 0x000fc600078e02e2 */
[----:B------:R-:W4:Y:S04]  /*1b860*/  LDL.LU.64 R226, [R1+0x938] ;  /* 0x0009380001e27983 */ /* 0x000f280000300a00 */
[----:B------:R-:W-:Y:S04]  /*1b870*/  STL.64 [R1+0xa00], R112 ;  /* 0x000a007001007387 */ /* 0x000fe80000100a00 */
[----:B------:R1:W-:Y:S04]  /*1b880*/  STL.64 [R1+0x9f8], R80 ;  /* 0x0009f85001007387 */ /* 0x0003e80000100a00 */
[----:B---3--:R-:W3:Y:S04]  /*1b890*/  LDL.LU.64 R194, [R1+0x8b0] ;  /* 0x0008b00001c27983 */ /* 0x008ee80000300a00 */
[----:B------:R-:W-:Y:S04]  /*1b8a0*/  LDGSTS.E [R252+0x9300], desc[UR32][R112.64], !P4 ;  /* 0x0930000070fc7fae */ /* 0x000fe8000e121860 */
[----:B------:R-:W-:Y:S04]  /*1b8b0*/  LDGSTS.E [R252+0x9380], desc[UR32][R80.64], !P4 ;  /* 0x0938000050fc7fae */ /* 0x000fe8000e121860 */
[----:B------:R-:W3:Y:S04]  /*1b8c0*/  LDL.LU.64 R224, [R1+0x8a8] ;  /* 0x0008a80001e07983 */ /* 0x000ee80000300a00 */
[----:B-1----:R-:W3:Y:S04]  /*1b8d0*/  LDL.LU.64 R80, [R1+0x8a0] ;  /* 0x0008a00001507983 */ /* 0x002ee80000300a00 */
[----:B------:R-:W3:Y:S01]  /*1b8e0*/  LDL.LU.64 R112, [R1+0x898] ;  /* 0x0008980001707983 */ /* 0x000ee20000300a00 */
[----:B------:R-:W-:Y:S01]  /*1b8f0*/  ISETP.GE.U32.AND P4, PT, R232, 0x7fffffa4, PT ;  /* 0x7fffffa4e800780c */ /* 0x000fe20003f86070 */
[----:B------:R-:W-:Y:S01]  /*1b900*/  VIADD R232, R110, 0xffffffde ;  /* 0xffffffde6ee87836 */ /* 0x000fe20000000000 */
[----:B------:R-:W-:Y:S01]  /*1b910*/  ISETP.GE.U32.AND P6, PT, R111, 0x7fffffa8, PT ;  /* 0x7fffffa86f00780c */ /* 0x000fe20003fc6070 */
[----:B------:R-:W-:-:S04]  /*1b920*/  IMAD.WIDE R178, R3, 0x4, R178 ;  /* 0x0000000403b27825 */ /* 0x000fc800078e02b2 */
[C---:B------:R-:W-:Y:S01]  /*1b930*/  IMAD.WIDE R176, R3.reuse, 0x4, R210 ;  /* 0x0000000403b07825 */ /* 0x040fe200078e02d2 */
[----:B------:R-:W-:Y:S03]  /*1b940*/  LDGSTS.E [R252+0xa000], desc[UR32][R178.64], !P3 ;  /* 0x0a000000b2fc7fae */ /* 0x000fe6000d921860 */
[C---:B------:R-:W-:Y:S01]  /*1b950*/  IMAD.WIDE R162, R3.reuse, 0x4, R162 ;  /* 0x0000000403a27825 */ /* 0x040fe200078e02a2 */
[----:B------:R-:W3:Y:S03]  /*1b960*/  LDL.LU.64 R210, [R1+0x890] ;  /* 0x0008900001d27983 */ /* 0x000ee60000300a00 */
[C---:B------:R-:W-:Y:S01]  /*1b970*/  IMAD.WIDE R160, R3.reuse, 0x4, R208 ;  /* 0x0000000403a07825 */ /* 0x040fe200078e02d0 */
[----:B------:R-:W-:Y:S04]  /*1b980*/  STL.64 [R1+0x970], R178 ;  /* 0x000970b201007387 */ /* 0x000fe80000100a00 */
[----:B------:R-:W-:Y:S04]  /*1b990*/  STL.64 [R1+0x968], R176 ;  /* 0x000968b001007387 */ /* 0x000fe80000100a00 */
[----:B------:R1:W-:Y:S04]  /*1b9a0*/  STL.64 [R1+0x960], R162 ;  /* 0x000960a201007387 */ /* 0x0003e80000100a00 */
[----:B------:R1:W-:Y:S04]  /*1b9b0*/  LDGSTS.E [R252+0xa080], desc[UR32][R176.64], !P3 ;  /* 0x0a080000b0fc7fae */ /* 0x0003e8000d921860 */
[----:B------:R-:W-:Y:S04]  /*1b9c0*/  LDGSTS.E [R252+0xa100], desc[UR32][R162.64], !P3 ;  /* 0x0a100000a2fc7fae */ /* 0x000fe8000d921860 */
[----:B------:R1:W-:Y:S01]  /*1b9d0*/  LDGSTS.E [R252+0xa180], desc[UR32][R160.64], !P3 ;  /* 0x0a180000a0fc7fae */ /* 0x0003e2000d921860 */
[----:B--2---:R-:W-:-:S05]  /*1b9e0*/  IMAD.WIDE R146, R3, 0x4, R146 ;  /* 0x0000000403927825 */ /* 0x004fca00078e0292 */
[----:B------:R-:W-:Y:S01]  /*1b9f0*/  LDGSTS.E [R252+0xa200], desc[UR32][R146.64], !P3 ;  /* 0x0a20000092fc7fae */ /* 0x000fe2000d921860 */
[----:B-----5:R-:W-:-:S03]  /*1ba00*/  IMAD.WIDE R144, R3, 0x4, R130 ;  /* 0x0000000403907825 */ /* 0x020fc600078e0282 */
[----:B------:R-:W2:Y:S04]  /*1ba10*/  LDL.LU.64 R130, [R1+0x888] ;  /* 0x0008880001827983 */ /* 0x000ea80000300a00 */
[----:B------:R-:W-:Y:S04]  /*1ba20*/  STL.64 [R1+0x958], R160 ;  /* 0x000958a001007387 */ /* 0x000fe80000100a00 */
[----:B------:R5:W-:Y:S04]  /*1ba30*/  STL.64 [R1+0x950], R146 ;  /* 0x0009509201007387 */ /* 0x000be80000100a00 */
[----:B------:R5:W-:Y:S01]  /*1ba40*/  LDGSTS.E [R252+0xa280], desc[UR32][R144.64], !P3 ;  /* 0x0a28000090fc7fae */ /* 0x000be2000d921860 */
[----:B----4-:R-:W-:-:S03]  /*1ba50*/  IMAD.WIDE R128, R3, 0x4, R96 ;  /* 0x0000000403807825 */ /* 0x010fc600078e0260 */
[----:B------:R-:W4:Y:S04]  /*1ba60*/  LDL.LU.64 R96, [R1+0x880] ;  /* 0x0008800001607983 */ /* 0x000f280000300a00 */
[----:B------:R5:W-:Y:S04]  /*1ba70*/  STL.64 [R1+0x948], R144 ;  /* 0x0009489001007387 */ /* 0x000be80000100a00 */
[----:B------:R4:W-:Y:S01]  /*1ba80*/  LDGSTS.E [R252+0xa300], desc[UR32][R128.64], !P3 ;  /* 0x0a30000080fc7fae */ /* 0x0009e2000d921860 */
[----:B------:R-:W-:-:S03]  /*1ba90*/  IMAD.WIDE R110, R3, 0x4, R226 ;  /* 0x00000004036e7825 */ /* 0x000fc600078e02e2 */
[----:B------:R-:W4:Y:S04]  /*1baa0*/  LDL.LU.64 R226, [R1+0x878] ;  /* 0x0008780001e27983 */ /* 0x000f280000300a00 */
[----:B------:R4:W-:Y:S04]  /*1bab0*/  STL.64 [R1+0x940], R128 ;  /* 0x0009408001007387 */ /* 0x0009e80000100a00 */
[----:B------:R4:W-:Y:S01]  /*1bac0*/  STL.64 [R1+0x938], R110 ;  /* 0x0009386e01007387 */ /* 0x0009e20000100a00 */
[----:B---3--:R-:W-:-:S03]  /*1bad0*/  IMAD.WIDE R194, R3, 0x4, R194 ;  /* 0x0000000403c27825 */ /* 0x008fc600078e02c2 */
[----:B-1----:R-:W3:Y:S04]  /*1bae0*/  LDL.LU.64 R162, [R1+0x7f0] ;  /* 0x0007f00001a27983 */ /* 0x002ee80000300a00 */
[----:B-----5:R-:W5:Y:S04]  /*1baf0*/  LDL.LU.64 R146, [R1+0x7e8] ;  /* 0x0007e80001927983 */ /* 0x020f680000300a00 */
[----:B------:R-:W5:Y:S01]  /*1bb00*/  LDL.LU.64 R178, [R1+0x7e0] ;  /* 0x0007e00001b27983 */ /* 0x000f620000300a00 */
[----:B------:R-:W-:-:S03]  /*1bb10*/  IMAD.WIDE R192, R3, 0x4, R224 ;  /* 0x0000000403c07825 */ /* 0x000fc600078e02e0 */
[----:B------:R-:W-:Y:S04]  /*1bb20*/  STL.64 [R1+0xd40], R194 ;  /* 0x000d40c201007387 */ /* 0x000fe80000100a00 */
[----:B------:R1:W-:Y:S01]  /*1bb30*/  LDGSTS.E [R252+0xa380], desc[UR32][R110.64], !P3 ;  /* 0x0a3800006efc7fae */ /* 0x0003e2000d921860 */
[----:B------:R-:W-:-:S03]  /*1bb40*/  IMAD.WIDE R176, R3, 0x4, R80 ;  /* 0x0000000403b07825 */ /* 0x000fc600078e0250 */
[----:B------:R-:W5:Y:S01]  /*1bb50*/  LDL.LU.64 R80, [R1+0x7d8] ;  /* 0x0007d80001507983 */ /* 0x000f620000300a00 */
[----:B------:R-:W-:-:S03]  /*1bb60*/  IMAD.WIDE R160, R3, 0x4, R112 ;  /* 0x0000000403a07825 */ /* 0x000fc600078e0270 */
[----:B------:R-:W-:Y:S04]  /*1bb70*/  STL.64 [R1+0xd48], R192 ;  /* 0x000d48c001007387 */ /* 0x000fe80000100a00 */
[----:B------:R-:W-:Y:S04]  /*1bb80*/  STL.64 [R1+0xd60], R176 ;  /* 0x000d60b001007387 */ /* 0x000fe80000100a00 */
[----:B------:R-:W5:Y:S04]  /*1bb90*/  LDL.LU.64 R112, [R1+0x7d0] ;  /* 0x0007d00001707983 */ /* 0x000f680000300a00 */
[----:B------:R3:W-:Y:S04]  /*1bba0*/  STL.64 [R1+0xd68], R160 ;  /* 0x000d68a001007387 */ /* 0x0007e80000100a00 */
[----:B------:R-:W-:Y:S04]  /*1bbb0*/  LDGSTS.E [R252+0xb000], desc[UR32][R194.64], !P2 ;  /* 0x0b000000c2fc7fae */ /* 0x000fe8000d121860 */
[----:B------:R-:W-:Y:S04]  /*1bbc0*/  LDGSTS.E [R252+0xb080], desc[UR32][R192.64], !P2 ;  /* 0x0b080000c0fc7fae */ /* 0x000fe8000d121860 */
[----:B------:R-:W-:Y:S04]  /*1bbd0*/  LDGSTS.E [R252+0xb100], desc[UR32][R176.64], !P2 ;  /* 0x0b100000b0fc7fae */ /* 0x000fe8000d121860 */
[----:B------:R3:W-:Y:S01]  /*1bbe0*/  LDGSTS.E [R252+0xb180], desc[UR32][R160.64], !P2 ;  /* 0x0b180000a0fc7fae */ /* 0x0007e2000d121860 */
[----:B------:R-:W-:-:S03]  /*1bbf0*/  IMAD.WIDE R144, R3, 0x4, R210 ;  /* 0x0000000403907825 */ /* 0x000fc600078e02d2 */
[----:B------:R-:W5:Y:S04]  /*1bc00*/  LDL.LU.64 R210, [R1+0x7c8] ;  /* 0x0007c80001d27983 */ /* 0x000f680000300a00 */
[----:B------:R5:W-:Y:S04]  /*1bc10*/  STL.64 [R1+0xd70], R144 ;  /* 0x000d709001007387 */ /* 0x000be80000100a00 */
[----:B------:R5:W-:Y:S01]  /*1bc20*/  LDGSTS.E [R252+0xb200], desc[UR32][R144.64], !P2 ;  /* 0x0b20000090fc7fae */ /* 0x000be2000d121860 */
[----:B--2---:R-:W-:-:S05]  /*1bc30*/  IMAD.WIDE R130, R3, 0x4, R130 ;  /* 0x0000000403827825 */ /* 0x004fca00078e0282 */
[----:B------:R-:W-:Y:S01]  /*1bc40*/  LDGSTS.E [R252+0xb280], desc[UR32][R130.64], !P2 ;  /* 0x0b28000082fc7fae */ /* 0x000fe2000d121860 */
[----:B----4-:R-:W-:-:S03]  /*1bc50*/  IMAD.WIDE R128, R3, 0x4, R96 ;  /* 0x0000000403807825 */ /* 0x010fc600078e0260 */
[----:B------:R-:W2:Y:S04]  /*1bc60*/  LDL.LU.64 R96, [R1+0x7c0] ;  /* 0x0007c00001607983 */ /* 0x000ea80000300a00 */
[----:B------:R-:W-:Y:S04]  /*1bc70*/  STL.64 [R1+0xd78], R130 ;  /* 0x000d788201007387 */ /* 0x000fe80000100a00 */
[----:B------:R4:W-:Y:S01]  /*1bc80*/  LDGSTS.E [R252+0xb300], desc[UR32][R128.64], !P2 ;  /* 0x0b30000080fc7fae */ /* 0x0009e2000d121860 */
[----:B-1----:R-:W-:-:S03]  /*1bc90*/  IMAD.WIDE R110, R3, 0x4, R226 ;  /* 0x00000004036e7825 */ /* 0x002fc600078e02e2 */
[----:B------:R-:W2:Y:S04]  /*1bca0*/  LDL.LU.64 R226, [R1+0x7b8] ;  /* 0x0007b80001e27983 */ /* 0x000ea80000300a00 */
[----:B------:R4:W-:Y:S04]  /*1bcb0*/  STL.64 [R1+0xd80], R128 ;  /* 0x000d808001007387 */ /* 0x0009e80000100a00 */
[----:B------:R1:W-:Y:S01]  /*1bcc0*/  STL.64 [R1+0xd88], R110 ;  /* 0x000d886e01007387 */ /* 0x0003e20000100a00 */
[----:B---3--:R-:W-:-:S03]  /*1bcd0*/  IMAD.WIDE R160, R3, 0x4, R162 ;  /* 0x0000000403a07825 */ /* 0x008fc600078e02a2 */
[----:B------:R-:W3:Y:S01]  /*1bce0*/  LDL.LU.64 R208, [R1+0x730] ;  /* 0x0007300001d07983 */ /* 0x000ee20000300a00 */
[----:B-----5:R-:W-:-:S03]  /*1bcf0*/  IMAD.WIDE R146, R3, 0x4, R146 ;  /* 0x0000000403927825 */ /* 0x020fc600078e0292 */
[----:B------:R-:W5:Y:S01]  /*1bd00*/  LDL.LU.64 R194, [R1+0x728] ;  /* 0x0007280001c27983 */ /* 0x000f620000300a00 */
[----:B------:R-:W-:-:S03]  /*1bd10*/  IMAD.WIDE R144, R3, 0x4, R178 ;  /* 0x0000000403907825 */ /* 0x000fc600078e02b2 */
[----:B------:R-:W5:Y:S04]  /*1bd20*/  LDL.LU.64 R162, [R1+0x720] ;  /* 0x0007200001a27983 */ /* 0x000f680000300a00 */
[----:B------:R-:W5:Y:S04]  /*1bd30*/  LDL.LU.64 R224, [R1+0x718] ;  /* 0x0007180001e07983 */ /* 0x000f680000300a00 */
[----:B------:R-:W-:Y:S01]  /*1bd40*/  STL.64 [R1+0xd90], R160 ;  /* 0x000d90a001007387 */ /* 0x000fe20000100a00 */
[----:B----4-:R-:W-:-:S03]  /*1bd50*/  IMAD.WIDE R128, R3, 0x4, R80 ;  /* 0x0000000403807825 */ /* 0x010fc600078e0250 */
[----:B------:R-:W4:Y:S04]  /*1bd60*/  LDL.LU.64 R130, [R1+0x710] ;  /* 0x0007100001827983 */ /* 0x000f280000300a00 */
[----:B------:R1:W-:Y:S04]  /*1bd70*/  LDGSTS.E [R252+0xb380], desc[UR32][R110.64], !P2 ;  /* 0x0b3800006efc7fae */ /* 0x0003e8000d121860 */
[----:B------:R5:W-:Y:S01]  /*1bd80*/  STL.64 [R1+0xd98], R146 ;  /* 0x000d989201007387 */ /* 0x000be20000100a00 */
[----:B------:R-:W-:-:S03]  /*1bd90*/  IMAD.WIDE R112, R3, 0x4, R112 ;  /* 0x0000000403707825 */ /* 0x000fc600078e0270 */
[----:B------:R-:W4:Y:S04]  /*1bda0*/  LDL.LU.64 R178, [R1+0x708] ;  /* 0x0007080001b27983 */ /* 0x000f280000300a00 */
[----:B------:R4:W-:Y:S04]  /*1bdb0*/  STL.64 [R1+0xda0], R144 ;  /* 0x000da09001007387 */ /* 0x0009e80000100a00 */
[----:B------:R5:W-:Y:S04]  /*1bdc0*/  LDGSTS.E [R252+0xc000], desc[UR32][R160.64], !P5 ;  /* 0x0c000000a0fc7fae */ /* 0x000be8000e921860 */
[----:B------:R-:W-:Y:S04]  /*1bdd0*/  LDGSTS.E [R252+0xc080], desc[UR32][R146.64], !P5 ;  /* 0x0c08000092fc7fae */ /* 0x000fe8000e921860 */
[----:B------:R4:W-:Y:S04]  /*1bde0*/  LDGSTS.E [R252+0xc100], desc[UR32][R144.64], !P5 ;  /* 0x0c10000090fc7fae */ /* 0x0009e8000e921860 */
[----:B------:R4:W-:Y:S04]  /*1bdf0*/  LDGSTS.E [R252+0xc180], desc[UR32][R128.64], !P5 ;  /* 0x0c18000080fc7fae */ /* 0x0009e8000e921860 */
[----:B------:R-:W-:Y:S01]  /*1be00*/  LDGSTS.E [R252+0xc200], desc[UR32][R112.64], !P5 ;  /* 0x0c20000070fc7fae */ /* 0x000fe2000e921860 */
[----:B-1----:R-:W-:-:S03]  /*1be10*/  IMAD.WIDE R110, R3, 0x4, R210 ;  /* 0x00000004036e7825 */ /* 0x002fc600078e02d2 */
[----:B------:R-:W4:Y:S04]  /*1be20*/  LDL.LU.64 R210, [R1+0x700] ;  /* 0x0007000001d27983 */ /* 0x000f280000300a00 */
[----:B------:R-:W-:Y:S04]  /*1be30*/  STL.64 [R1+0xda8], R128 ;  /* 0x000da88001007387 */ /* 0x000fe80000100a00 */
[----:B------:R-:W-:Y:S04]  /*1be40*/  STL.64 [R1+0xdb0], R112 ;  /* 0x000db07001007387 */ /* 0x000fe80000100a00 */
[----:B------:R-:W-:Y:S04]  /*1be50*/  STL.64 [R1+0xdb8], R110 ;  /* 0x000db86e01007387 */ /* 0x000fe80000100a00 */
[----:B------:R1:W-:Y:S01]  /*1be60*/  LDGSTS.E [R252+0xc280], desc[UR32][R110.64], !P5 ;  /* 0x0c2800006efc7fae */ /* 0x0003e2000e921860 */
[----:B--2---:R-:W-:-:S03]  /*1be70*/  IMAD.WIDE R80, R3, 0x4, R226 ;  /* 0x0000000403507825 */ /* 0x004fc600078e02e2 */
[----:B------:R-:W1:Y:S01]  /*1be80*/  LDL.LU.64 R226, [R1+0x6f8] ;  /* 0x0006f80001e27983 */ /* 0x000e620000300a00 */
[----:B------:R-:W-:-:S05]  /*1be90*/  IMAD.WIDE R96, R3, 0x4, R96 ;  /* 0x0000000403607825 */ /* 0x000fca00078e0260 */
[----:B------:R-:W-:Y:S04]  /*1bea0*/  STL.64 [R1+0xdc0], R96 ;  /* 0x000dc06001007387 */ /* 0x000fe80000100a00 */
[----:B------:R2:W-:Y:S01]  /*1beb0*/  STL.64 [R1+0xdc8], R80 ;  /* 0x000dc85001007387 */ /* 0x0005e20000100a00 */
[----:B---3--:R-:W-:-:S03]  /*1bec0*/  IMAD.WIDE R192, R3, 0x4, R208 ;  /* 0x0000000403c07825 */ /* 0x008fc600078e02d0 */
[----:B------:R-:W-:Y:S01]  /*1bed0*/  LDGSTS.E [R252+0xc300], desc[UR32][R96.64], !P5 ;  /* 0x0c30000060fc7fae */ /* 0x000fe2000e921860 */
[----:B-----5:R-:W-:-:S03]  /*1bee0*/  IMAD.WIDE R176, R3, 0x4, R194 ;  /* 0x0000000403b07825 */ /* 0x020fc600078e02c2 */
[----:B------:R-:W3:Y:S01]  /*1bef0*/  LDL.LU.64 R146, [R1+0x670] ;  /* 0x0006700001927983 */ /* 0x000ee20000300a00 */
[----:B------:R-:W-:-:S03]  /*1bf00*/  IMAD.WIDE R162, R3, 0x4, R162 ;  /* 0x0000000403a27825 */ /* 0x000fc600078e02a2 */
[----:B------:R-:W-:Y:S01]  /*1bf10*/  LDGSTS.E [R252+0xc380], desc[UR32][R80.64], !P5 ;  /* 0x0c38000050fc7fae */ /* 0x000fe2000e921860 */
[----:B------:R-:W-:-:S03]  /*1bf20*/  IMAD.WIDE R160, R3, 0x4, R224 ;  /* 0x0000000403a07825 */ /* 0x000fc600078e02e0 */
[----:B------:R5:W-:Y:S01]  /*1bf30*/  LDGSTS.E [R252+0xd000], desc[UR32][R192.64], !P0 ;  /* 0x0d000000c0fc7fae */ /* 0x000be2000c121860 */
[----:B----4-:R-:W-:-:S03]  /*1bf40*/  IMAD.WIDE R144, R3, 0x4, R130 ;  /* 0x0000000403907825 */ /* 0x010fc600078e0282 */
[----:B------:R4:W-:Y:S04]  /*1bf50*/  LDGSTS.E [R252+0xd080], desc[UR32][R176.64], !P0 ;  /* 0x0d080000b0fc7fae */ /* 0x0009e8000c121860 */
[----:B--2---:R-:W5:Y:S04]  /*1bf60*/  LDL.LU.64 R80, [R1+0x668] ;  /* 0x0006680001507983 */ /* 0x004f680000300a00 */
[----:B------:R-:W4:Y:S04]  /*1bf70*/  LDL.LU.64 R96, [R1+0x660] ;  /* 0x0006600001607983 */ /* 0x000f280000300a00 */
[----:B------:R-:W2:Y:S01]  /*1bf80*/  LDL.LU.64 R112, [R1+0x658] ;  /* 0x0006580001707983 */ /* 0x000ea20000300a00 */
[----:B------:R-:W-:-:S03]  /*1bf90*/  IMAD.WIDE R130, R3, 0x4, R178 ;  /* 0x0000000403827825 */ /* 0x000fc600078e02b2 */
[----:B------:R-:W2:Y:S04]  /*1bfa0*/  LDL.LU.64 R194, [R1+0x650] ;  /* 0x0006500001c27983 */ /* 0x000ea80000300a00 */
[----:B------:R-:W-:Y:S04]  /*1bfb0*/  STL.64 [R1+0xdd0], R192 ;  /* 0x000dd0c001007387 */ /* 0x000fe80000100a00 */
[----:B------:R-:W-:Y:S04]  /*1bfc0*/  STL.64 [R1+0xdd8], R176 ;  /* 0x000dd8b001007387 */ /* 0x000fe80000100a00 */
[----:B------:R1:W-:Y:S04]  /*1bfd0*/  STL.64 [R1+0xe00], R162 ;  /* 0x000e00a201007387 */ /* 0x0003e80000100a00 */
[----:B------:R-:W2:Y:S04]  /*1bfe0*/  LDL.LU.64 R178, [R1+0x648] ;  /* 0x0006480001b27983 */ /* 0x000ea80000300a00 */
[----:B------:R-:W-:Y:S04]  /*1bff0*/  STL.64 [R1+0xe08], R160 ;  /* 0x000e08a001007387 */ /* 0x000fe80000100a00 */
[----:B------:R-:W-:Y:S01]  /*1c000*/  STL.64 [R1+0xe10], R144 ;  /* 0x000e109001007387 */ /* 0x000fe20000100a00 */
[----:B------:R-:W-:-:S03]  /*1c010*/  IMAD.WIDE R128, R3, 0x4, R210 ;  /* 0x0000000403807825 */ /* 0x000fc600078e02d2 */
[----:B------:R-:W-:Y:S04]  /*1c020*/  LDGSTS.E [R252+0xd100], desc[UR32][R162.64], !P0 ;  /* 0x0d100000a2fc7fae */ /* 0x000fe8000c121860 */
[----:B------:R-:W2:Y:S04]  /*1c030*/  LDL.LU.64 R210, [R1+0x640] ;  /* 0x0006400001d27983 */ /* 0x000ea80000300a00 */
[----:B------:R1:W-:Y:S04]  /*1c040*/  STL.64 [R1+0xe18], R130 ;  /* 0x000e188201007387 */ /* 0x0003e80000100a00 */
[----:B------:R2:W-:Y:S04]  /*1c050*/  LDGSTS.E [R252+0xd180], desc[UR32][R160.64], !P0 ;  /* 0x0d180000a0fc7fae */ /* 0x0005e8000c121860 */
[----:B------:R2:W-:Y:S04]  /*1c060*/  LDGSTS.E [R252+0xd200], desc[UR32][R144.64], !P0 ;  /* 0x0d20000090fc7fae */ /* 0x0005e8000c121860 */
[----:B------:R-:W-:Y:S04]  /*1c070*/  LDGSTS.E [R252+0xd280], desc[UR32][R130.64], !P0 ;  /* 0x0d28000082fc7fae */ /* 0x000fe8000c121860 */
[----:B------:R2:W-:Y:S01]  /*1c080*/  LDGSTS.E [R252+0xd300], desc[UR32][R128.64], !P0 ;  /* 0x0d30000080fc7fae */ /* 0x0005e2000c121860 */
[----:B-1----:R-:W-:-:S03]  /*1c090*/  IMAD.WIDE R110, R3, 0x4, R226 ;  /* 0x00000004036e7825 */ /* 0x002fc600078e02e2 */
[----:B------:R-:W2:Y:S04]  /*1c0a0*/  LDL.LU.64 R226, [R1+0x638] ;  /* 0x0006380001e27983 */ /* 0x000ea80000300a00 */
[----:B------:R1:W-:Y:S04]  /*1c0b0*/  STL.64 [R1+0xe20], R128 ;  /* 0x000e208001007387 */ /* 0x0003e80000100a00 */
[----:B------:R1:W-:Y:S04]  /*1c0c0*/  STL.64 [R1+0xe28], R110 ;  /* 0x000e286e01007387 */ /* 0x0003e80000100a00 */
[----:B------:R-:W2:Y:S04]  /*1c0d0*/  LDL.LU.64 R162, [R1+0x578] ;  /* 0x0005780001a27983 */ /* 0x000ea80000300a00 */
[----:B------:R-:W2:Y:S01]  /*1c0e0*/  LDL.LU.64 R130, [R1+0x570] ;  /* 0x0005700001827983 */ /* 0x000ea20000300a00 */
[----:B---3--:R-:W-:-:S03]  /*1c0f0*/  IMAD.WIDE R208, R3, 0x4, R146 ;  /* 0x0000000403d07825 */ /* 0x008fc600078e0292 */
[----:B------:R-:W3:Y:S04]  /*1c100*/  LDL.LU.64 R146, [R1+0x568] ;  /* 0x0005680001927983 */ /* 0x000ee80000300a00 */
[----:B------:R-:W-:Y:S04]  /*1c110*/  STL.64 [R1+0xf50], R208 ;  /* 0x000f50d001007387 */ /* 0x000fe80000100a00 */
[----:B------:R1:W-:Y:S04]  /*1c120*/  LDGSTS.E [R252+0xd380], desc[UR32][R110.64], !P0 ;  /* 0x0d3800006efc7fae */ /* 0x0003e8000c121860 */
[----:B------:R-:W-:Y:S01]  /*1c130*/  LDGSTS.E [R252+0xe000], desc[UR32][R208.64], !P6 ;  /* 0x0e000000d0fc7fae */ /* 0x000fe2000f121860 */
[----:B-----5:R-:W-:-:S03]  /*1c140*/  IMAD.WIDE R192, R3, 0x4, R80 ;  /* 0x0000000403c07825 */ /* 0x020fc600078e0250 */
[----:B------:R-:W5:Y:S01]  /*1c150*/  LDL.LU.64 R80, [R1+0x560] ;  /* 0x0005600001507983 */ /* 0x000f620000300a00 */
[----:B----4-:R-:W-:-:S04]  /*1c160*/  IMAD.WIDE R176, R3, 0x4, R96 ;  /* 0x0000000403b07825 */ /* 0x010fc800078e0260 */
[C---:B--2---:R-:W-:Y:S01]  /*1c170*/  IMAD.WIDE R160, R3.reuse, 0x4, R112 ;  /* 0x0000000403a07825 */ /* 0x044fe200078e0270 */
[----:B------:R-:W-:Y:S03]  /*1c180*/  STL.64 [R1+0xf58], R192 ;  /* 0x000f58c001007387 */ /* 0x000fe60000100a00 */
[C---:B------:R-:W-:Y:S01]  /*1c190*/  IMAD.WIDE R144, R3.reuse, 0x4, R194 ;  /* 0x0000000403907825 */ /* 0x040fe200078e02c2 */
[----:B------:R2:W-:Y:S04]  /*1c1a0*/  STL.64 [R1+0xf60], R176 ;  /* 0x000f60b001007387 */ /* 0x0005e80000100a00 */
[----:B------:R-:W4:Y:S04]  /*1c1b0*/  LDL.LU.64 R96, [R1+0x558] ;  /* 0x0005580001607983 */ /* 0x000f280000300a00 */
[----:B------:R2:W-:Y:S04]  /*1c1c0*/  STL.64 [R1+0xf68], R160 ;  /* 0x000f68a001007387 */ /* 0x0005e80000100a00 */
[----:B------:R-:W4:Y:S01]  /*1c1d0*/  LDL.LU.64 R194, [R1+0x550] ;  /* 0x0005500001c27983 */ /* 0x000f220000300a00 */
[----:B-1----:R-:W-:-:S03]  /*1c1e0*/  IMAD.WIDE R128, R3, 0x4, R178 ;  /* 0x0000000403807825 */ /* 0x002fc600078e02b2 */
[----:B------:R5:W-:Y:S04]  /*1c1f0*/  STL.64 [R1+0xf70], R144 ;  /* 0x000f709001007387 */ /* 0x000be80000100a00 */
[----:B------:R-:W4:Y:S04]  /*1c200*/  LDL.LU.64 R178, [R1+0x548] ;  /* 0x0005480001b27983 */ /* 0x000f280000300a00 */
[----:B------:R4:W-:Y:S04]  /*1c210*/  STL.64 [R1+0xf78], R128 ;  /* 0x000f788001007387 */ /* 0x0009e80000100a00 */
[----:B------:R-:W-:Y:S01]  /*1c220*/  LDGSTS.E [R252+0xe080], desc[UR32][R192.64], !P6 ;  /* 0x0e080000c0fc7fae */ /* 0x000fe2000f121860 */
[----:B------:R-:W-:-:S03]  /*1c230*/  IMAD.WIDE R110, R3, 0x4, R226 ;  /* 0x00000004036e7825 */ /* 0x000fc600078e02e2 */
[----:B------:R2:W-:Y:S04]  /*1c240*/  LDGSTS.E [R252+0xe100], desc[UR32][R176.64], !P6 ;  /* 0x0e100000b0fc7fae */ /* 0x0005e8000f121860 */
[----:B------:R-:W4:Y:S01]  /*1c250*/  LDL.LU.64 R226, [R1+0x540] ;  /* 0x0005400001e27983 */ /* 0x000f220000300a00 */
[----:B------:R-:W-:-:S03]  /*1c260*/  IMAD.WIDE R112, R3, 0x4, R210 ;  /* 0x0000000403707825 */ /* 0x000fc600078e02d2 */
[----:B------:R1:W-:Y:S04]  /*1c270*/  LDGSTS.E [R252+0xe180], desc[UR32][R160.64], !P6 ;  /* 0x0e180000a0fc7fae */ /* 0x0003e8000f121860 */
[----:B------:R4:W-:Y:S01]  /*1c280*/  STL.64 [R1+0xfb0], R112 ;  /* 0x000fb07001007387 */ /* 0x0009e20000100a00 */
[----:B--2---:R-:W-:-:S03]  /*1c290*/  IMAD.WIDE R176, R3, 0x4, R162 ;  /* 0x0000000403b07825 */ /* 0x004fc600078e02a2 */
[----:B------:R2:W-:Y:S04]  /*1c2a0*/  STL.64 [R1+0xfb8], R110 ;  /* 0x000fb86e01007387 */ /* 0x0005e80000100a00 */
[----:B------:R-:W2:Y:S01]  /*1c2b0*/  LDL.LU.64 R208, [R1+0xaf0] ;  /* 0x000af00001d07983 */ /* 0x000ea20000300a00 */
[----:B-1----:R-:W-:-:S03]  /*1c2c0*/  IMAD.WIDE R160, R3, 0x4, R130 ;  /* 0x0000000403a07825 */ /* 0x002fc600078e0282 */
[----:B------:R-:W2:Y:S01]  /*1c2d0*/  LDL.LU.64 R210, [R1+0xae8] ;  /* 0x000ae80001d27983 */ /* 0x000ea20000300a00 */
[----:B---3--:R-:W-:-:S03]  /*1c2e0*/  IMAD.WIDE R146, R3, 0x4, R146 ;  /* 0x0000000403927825 */ /* 0x008fc600078e0292 */
[----:B------:R5:W-:Y:S04]  /*1c2f0*/  LDGSTS.E [R252+0xe200], desc[UR32][R144.64], !P6 ;  /* 0x0e20000090fc7fae */ /* 0x000be8000f121860 */
[----:B------:R-:W3:Y:S04]  /*1c300*/  LDL.LU.64 R162, [R1+0xae0] ;  /* 0x000ae00001a27983 */ /* 0x000ee80000300a00 */
[----:B------:R4:W-:Y:S04]  /*1c310*/  LDGSTS.E [R252+0xe280], desc[UR32][R128.64], !P6 ;  /* 0x0e28000080fc7fae */ /* 0x0009e8000f121860 */
[----:B------:R-:W3:Y:S01]  /*1c320*/  LDL.LU.64 R224, [R1+0xad8] ;  /* 0x000ad80001e07983 */ /* 0x000ee20000300a00 */
[----:B-----5:R-:W-:-:S03]  /*1c330*/  IMAD.WIDE R144, R3, 0x4, R80 ;  /* 0x0000000403907825 */ /* 0x020fc600078e0250 */
[----:B------:R-:W-:Y:S04]  /*1c340*/  LDGSTS.E [R252+0xe300], desc[UR32][R112.64], !P6 ;  /* 0x0e30000070fc7fae */ /* 0x000fe8000f121860 */
[----:B------:R-:W-:Y:S01]  /*1c350*/  STL.64 [R1+0x22e0], R176 ;  /* 0x0022e0b001007387 */ /* 0x000fe20000100a00 */
[----:B----4-:R-:W-:-:S03]  /*1c360*/  IMAD.WIDE R128, R3, 0x4, R96 ;  /* 0x0000000403807825 */ /* 0x010fc600078e0260 */
[----:B------:R2:W-:Y:S04]  /*1c370*/  LDGSTS.E [R252+0xe380], desc[UR32][R110.64], !P6 ;  /* 0x0e3800006efc7fae */ /* 0x0005e8000f121860 */
[----:B------:R-:W4:Y:S04]  /*1c380*/  LDL.LU.64 R112, [R1+0xad0] ;  /* 0x000ad00001707983 */ /* 0x000f280000300a00 */
[----:B------:R-:W-:Y:S04]  /*1c390*/  STL.64 [R1+0x22e8], R160 ;  /* 0x0022e8a001007387 */ /* 0x000fe80000100a00 */
[----:B------:R-:W5:Y:S01]  /*1c3a0*/  LDL.LU.64 R130, [R1+0xac8] ;  /* 0x000ac80001827983 */ /* 0x000f620000300a00 */
[----:B--2---:R-:W-:-:S03]  /*1c3b0*/  IMAD.WIDE R110, R3, 0x4, R194 ;  /* 0x00000004036e7825 */ /* 0x004fc600078e02c2 */
[----:B------:R1:W-:Y:S04]  /*1c3c0*/  STL.64 [R1+0x2300], R146 ;  /* 0x0023009201007387 */ /* 0x0003e80000100a00 */
[----:B------:R-:W2:Y:S04]  /*1c3d0*/  LDL.LU.64 R194, [R1+0xac0] ;  /* 0x000ac00001c27983 */ /* 0x000ea80000300a00 */
[----:B------:R-:W-:Y:S04]  /*1c3e0*/  STL.64 [R1+0x2308], R144 ;  /* 0x0023089001007387 */ /* 0x000fe80000100a00 */
[----:B------:R-:W-:Y:S04]  /*1c3f0*/  STL.64 [R1+0x2310], R128 ;  /* 0x0023108001007387 */ /* 0x000fe80000100a00 */
[----:B------:R-:W-:Y:S01]  /*1c400*/  STL.64 [R1+0x2318], R110 ;  /* 0x0023186e01007387 */ /* 0x000fe20000100a00 */
[----:B------:R-:W-:-:S03]  /*1c410*/  IMAD.WIDE R80, R3, 0x4, R226 ;  /* 0x0000000403507825 */ /* 0x000fc600078e02e2 */
[----:B------:R1:W-:Y:S04]  /*1c420*/  LDGSTS.E [R252+0xf000], desc[UR32][R176.64], !P4 ;  /* 0x0f000000b0fc7fae */ /* 0x0003e8000e121860 */
[----:B------:R-:W2:Y:S01]  /*1c430*/  LDL.LU.64 R226, [R1+0xab8] ;  /* 0x000ab80001e27983 */ /* 0x000ea20000300a00 */
[----:B------:R-:W-:-:S03]  /*1c440*/  IMAD.WIDE R96, R3, 0x4, R178 ;  /* 0x0000000403607825 */ /* 0x000fc600078e02b2 */
[----:B------:R3:W-:Y:S04]  /*1c450*/  LDGSTS.E [R252+0xf080], desc[UR32][R160.64], !P4 ;  /* 0x0f080000a0fc7fae */ /* 0x0007e8000e121860 */
[----:B------:R-:W-:Y:S04]  /*1c460*/  LDGSTS.E [R252+0xf100], desc[UR32][R146.64], !P4 ;  /* 0x0f10000092fc7fae */ /* 0x000fe8000e121860 */
[----:B------:R-:W-:Y:S04]  /*1c470*/  STL.64 [R1+0x2320], R96 ;  /* 0x0023206001007387 */ /* 0x000fe80000100a00 */
[----:B------:R4:W-:Y:S04]  /*1c480*/  LDGSTS.E [R252+0xf180], desc[UR32][R144.64], !P4 ;  /* 0x0f18000090fc7fae */ /* 0x0009e8000e121860 */
[----:B------:R3:W-:Y:S04]  /*1c490*/  STL.64 [R1+0x2328], R80 ;  /* 0x0023285001007387 */ /* 0x0007e80000100a00 */
[----:B------:R5:W-:Y:S04]  /*1c4a0*/  LDGSTS.E [R252+0xf200], desc[UR32][R128.64], !P4 ;  /* 0x0f20000080fc7fae */ /* 0x000be8000e121860 */
[----:B------:R2:W-:Y:S04]  /*1c4b0*/  LDGSTS.E [R252+0xf280], desc[UR32][R110.64], !P4 ;  /* 0x0f2800006efc7fae */ /* 0x0005e8000e121860 */
[----:B-1----:R-:W2:Y:S04]  /*1c4c0*/  LDL.LU.64 R146, [R1+0x9f0] ;  /* 0x0009f00001927983 */ /* 0x002ea80000300a00 */
[----:B------:R-:W-:Y:S04]  /*1c4d0*/  LDGSTS.E [R252+0xf300], desc[UR32][R96.64], !P4 ;  /* 0x0f30000060fc7fae */ /* 0x000fe8000e121860 */
[----:B------:R-:W-:Y:S04]  /*1c4e0*/  LDGSTS.E [R252+0xf380], desc[UR32][R80.64], !P4 ;  /* 0x0f38000050fc7fae */ /* 0x000fe8000e121860 */
[----:B------:R-:W2:Y:S01]  /*1c4f0*/  LDL.LU.64 R178, [R1+0x9e8] ;  /* 0x0009e80001b27983 */ /* 0x000ea20000300a00 */
[----:B------:R-:W-:-:S03]  /*1c500*/  IMAD.WIDE R176, R3, 0x4, R210 ;  /* 0x0000000403b07825 */ /* 0x000fc600078e02d2 */
[----:B---3--:R-:W3:Y:S04]  /*1c510*/  LDL.LU.64 R80, [R1+0x9e0] ;  /* 0x0009e00001507983 */ /* 0x008ee80000300a00 */
[----:B------:R-:W3:Y:S01]  /*1c520*/  LDL.LU.64 R96, [R1+0x9d8] ;  /* 0x0009d80001607983 */ /* 0x000ee20000300a00 */
[----:B------:R-:W-:-:S03]  /*1c530*/  IMAD.WIDE R192, R3, 0x4, R208 ;  /* 0x0000000403c07825 */ /* 0x000fc600078e02d0 */
[----:B------:R-:W3:Y:S01]  /*1c540*/  LDL.LU.64 R210, [R1+0x9d0] ;  /* 0x0009d00001d27983 */ /* 0x000ee20000300a00 */
[----:B------:R-:W-:-:S03]  /*1c550*/  IMAD.WIDE R162, R3, 0x4, R162 ;  /* 0x0000000403a27825 */ /* 0x000fc600078e02a2 */
[----:B------:R1:W-:Y:S01]  /*1c560*/  STL.64 [R1+0x638], R192 ;  /* 0x000638c001007387 */ /* 0x0003e20000100a00 */
[----:B------:R-:W-:-:S03]  /*1c570*/  IMAD.WIDE R160, R3, 0x4, R224 ;  /* 0x0000000403a07825 */ /* 0x000fc600078e02e0 */
[----:B------:R-:W-:Y:S01]  /*1c580*/  STL.64 [R1+0x640], R176 ;  /* 0x000640b001007387 */ /* 0x000fe20000100a00 */
[----:B----4-:R-:W-:-:S03]  /*1c590*/  IMAD.WIDE R144, R3, 0x4, R112 ;  /* 0x0000000403907825 */ /* 0x010fc600078e0270 */
[----:B------:R-:W-:Y:S01]  /*1c5a0*/  STL.64 [R1+0x648], R162 ;  /* 0x000648a201007387 */ /* 0x000fe20000100a00 */
[----:B-----5:R-:W-:-:S03]  /*1c5b0*/  IMAD.WIDE R128, R3, 0x4, R130 ;  /* 0x0000000403807825 */ /* 0x020fc600078e0282 */
[----:B------:R-:W4:Y:S01]  /*1c5c0*/  LDL.LU.64 R130, [R1+0x9c8] ;  /* 0x0009c80001827983 */ /* 0x000f220000300a00 */
[----:B--2---:R-:W-:-:S03]  /*1c5d0*/  IMAD.WIDE R112, R3, 0x4, R194 ;  /* 0x0000000403707825 */ /* 0x004fc600078e02c2 */
[----:B------:R-:W-:Y:S04]  /*1c5e0*/  STL.64 [R1+0x650], R160 ;  /* 0x000650a001007387 */ /* 0x000fe80000100a00 */
[----:B------:R-:W-:Y:S04]  /*1c5f0*/  STL.64 [R1+0x658], R144 ;  /* 0x0006589001007387 */ /* 0x000fe80000100a00 */
[----:B------:R-:W2:Y:S04]  /*1c600*/  LDL.LU.64 R194, [R1+0x9c0] ;  /* 0x0009c00001c27983 */ /* 0x000ea80000300a00 */
[----:B------:R-:W-:Y:S01]  /*1c610*/  STL.64 [R1+0x660], R128 ;  /* 0x0006608001007387 */ /* 0x000fe20000100a00 */
[----:B------:R-:W-:-:S03]  /*1c620*/  IMAD.WIDE R110, R3, 0x4, R226 ;  /* 0x00000004036e7825 */ /* 0x000fc600078e02e2 */
[----:B------:R-:W5:Y:S01]  /*1c630*/  LDL.LU.64 R226, [R1+0x9b8] ;  /* 0x0009b80001e27983 */ /* 0x000f620000300a00 */
[----:B------:R-:W-:-:S03]  /*1c640*/  ISETP.GE.U32.AND P3, PT, R232, 0x7fffffbf, PT ;  /* 0x7fffffbfe800780c */ /* 0x000fc60003f66070 */
[----:B------:R1:W-:Y:S04]  /*1c650*/  STL.64 [R1+0x668], R112 ;  /* 0x0006687001007387 */ /* 0x0003e80000100a00 */
[----:B------:R5:W-:Y:S06]  /*1c660*/  STL.64 [R1+0x670], R110 ;  /* 0x0006706e01007387 */ /* 0x000bec0000100a00 */
[----:B------:R1:W-:Y:S04]  /*1c670*/  LDGSTS.E [R0+0x8400], desc[UR32][R192.64], !P3 ;  /* 0x08400000c0007fae */ /* 0x0003e8000d921860 */
[----:B------:R3:W-:Y:S04]  /*1c680*/  LDGSTS.E [R0+0x8480], desc[UR32][R176.64], !P3 ;  /* 0x08480000b0007fae */ /* 0x0007e8000d921860 */
[----:B------:R-:W-:Y:S04]  /*1c690*/  LDGSTS.E [R0+0x8500], desc[UR32][R162.64], !P3 ;  /* 0x08500000a2007fae */ /* 0x000fe8000d921860 */
[----:B------:R3:W-:Y:S04]  /*1c6a0*/  LDGSTS.E [R0+0x8580], desc[UR32][R160.64], !P3 ;  /* 0x08580000a0007fae */ /* 0x0007e8000d921860 */
[----:B------:R3:W-:Y:S01]  /*1c6b0*/  LDGSTS.E [R0+0x8600], desc[UR32][R144.64], !P3 ;  /* 0x0860000090007fae */ /* 0x0007e2000d921860 */
[----:B-1----:R-:W-:-:S03]  /*1c6c0*/  IMAD.WIDE R192, R3, 0x4, R146 ;  /* 0x0000000403c07825 */ /* 0x002fc600078e0292 */
[----:B------:R2:W-:Y:S04]  /*1c6d0*/  LDGSTS.E [R0+0x8680], desc[UR32][R128.64], !P3 ;  /* 0x0868000080007fae */ /* 0x0005e8000d921860 */
[----:B------:R-:W-:Y:S01]  /*1c6e0*/  LDGSTS.E [R0+0x8700], desc[UR32][R112.64], !P3 ;  /* 0x0870000070007fae */ /* 0x000fe2000d921860 */
[----:B------:R-:W-:-:S03]  /*1c6f0*/  IMAD.WIDE R178, R3, 0x4, R178 ;  /* 0x0000000403b27825 */ /* 0x000fc600078e02b2 */
[----:B------:R5:W-:Y:S04]  /*1c700*/  LDGSTS.E [R0+0x8780], desc[UR32][R110.64], !P3 ;  /* 0x087800006e007fae */ /* 0x000be8000d921860 */
[----:B------:R-:W5:Y:S01]  /*1c710*/  LDL.LU.64 R112, [R1+0x930] ;  /* 0x0009300001707983 */ /* 0x000f620000300a00 */
[----:B---3--:R-:W-:-:S03]  /*1c720*/  IMAD.WIDE R176, R3, 0x4, R80 ;  /* 0x0000000403b07825 */ /* 0x008fc600078e0250 */
[----:B------:R-:W3:Y:S01]  /*1c730*/  LDL.LU.64 R162, [R1+0x928] ;  /* 0x0009280001a27983 */ /* 0x000ee20000300a00 */
[----:B------:R-:W-:-:S03]  /*1c740*/  IMAD.WIDE R160, R3, 0x4, R96 ;  /* 0x0000000403a07825 */ /* 0x000fc600078e0260 */
[----:B------:R-:W3:Y:S04]  /*1c750*/  LDL.LU.64 R146, [R1+0x920] ;  /* 0x0009200001927983 */ /* 0x000ee80000300a00 */
[----:B------:R-:W-:Y:S04]  /*1c760*/  STL.64 [R1+0x6f8], R192 ;  /* 0x0006f8c001007387 */ /* 0x000fe80000100a00 */
[----:B------:R-:W3:Y:S01]  /*1c770*/  LDL.LU.64 R80, [R1+0x918] ;  /* 0x0009180001507983 */ /* 0x000ee20000300a00 */
[----:B------:R-:W-:-:S03]  /*1c780*/  IMAD.WIDE R144, R3, 0x4, R210 ;  /* 0x0000000403907825 */ /* 0x000fc600078e02d2 */
[----:B------:R-:W-:Y:S04]  /*1c790*/  STL.64 [R1+0x700], R178 ;  /* 0x000700b201007387 */ /* 0x000fe80000100a00 */
[----:B------:R1:W-:Y:S04]  /*1c7a0*/  STL.64 [R1+0x708], R176 ;  /* 0x000708b001007387 */ /* 0x0003e80000100a00 */
[----:B------:R-:W3:Y:S04]  /*1c7b0*/  LDL.LU.64 R96, [R1+0x910] ;  /* 0x0009100001607983 */ /* 0x000ee80000300a00 */
[----:B------:R-:W-:Y:S04]  /*1c7c0*/  STL.64 [R1+0x710], R160 ;  /* 0x000710a001007387 */ /* 0x000fe80000100a00 */
[----:B------:R-:W3:Y:S01]  /*1c7d0*/  LDL.LU.64 R210, [R1+0x908] ;  /* 0x0009080001d27983 */ /* 0x000ee20000300a00 */
[----:B----4-:R-:W-:-:S03]  /*1c7e0*/  IMAD.WIDE R130, R3, 0x4, R130 ;  /* 0x0000000403827825 */ /* 0x010fc600078e0282 */
[----:B------:R-:W-:Y:S01]  /*1c7f0*/  STL.64 [R1+0x718], R144 ;  /* 0x0007189001007387 */ /* 0x000fe20000100a00 */
[----:B--2---:R-:W-:-:S03]  /*1c800*/  IMAD.WIDE R128, R3, 0x4, R194 ;  /* 0x0000000403807825 */ /* 0x004fc600078e02c2 */
[----:B------:R-:W2:Y:S04]  /*1c810*/  LDL.LU.64 R194, [R1+0x900] ;  /* 0x0009000001c27983 */ /* 0x000ea80000300a00 */
[----:B------:R4:W-:Y:S01]  /*1c820*/  STL.64 [R1+0x720], R130 ;  /* 0x0007208201007387 */ /* 0x0009e20000100a00 */
[----:B-----5:R-:W-:-:S03]  /*1c830*/  IMAD.WIDE R110, R3, 0x4, R226 ;  /* 0x00000004036e7825 */ /* 0x020fc600078e02e2 */
[----:B------:R-:W5:Y:S01]  /*1c840*/  LDL.LU.64 R226, [R1+0x8f8] ;  /* 0x0008f80001e27983 */ /* 0x000f620000300a00 */
[----:B------:R-:W-:-:S03]  /*1c850*/  VIADD R232, R234, 0xffffffda ;  /* 0xffffffdaeae87836 */ /* 0x000fc60000000000 */
[----:B------:R-:W-:Y:S01]  /*1c860*/  STL.64 [R1+0x728], R128 ;  /* 0x0007288001007387 */ /* 0x000fe20000100a00 */
[----:B------:R-:W2:Y:S01]  /*1c870*/  LDC R234, c[0x0][0x230] ;  /* 0x00008c00ffea7b82 */ /* 0x000ea20000000800 */
[----:B------:R-:W-:Y:S02]  /*1c880*/  ISETP.GE.U32.AND P2, PT, R232, 0x7fffffbb, PT ;  /* 0x7fffffbbe800780c */ /* 0x000fe40003f46070 */
[----:B------:R4:W-:Y:S11]  /*1c890*/  STL.64 [R1+0x730], R110 ;  /* 0x0007306e01007387 */ /* 0x0009f60000100a00 */
[----:B------:R-:W-:Y:S04]  /*1c8a0*/  LDGSTS.E [R0+0x9400], desc[UR32][R192.64], !P2 ;  /* 0x09400000c0007fae */ /* 0x000fe8000d121860 */
[----:B------:R-:W-:Y:S04]  /*1c8b0*/  LDGSTS.E [R0+0x9480], desc[UR32][R178.64], !P2 ;  /* 0x09480000b2007fae */ /* 0x000fe8000d121860 */
[----:B------:R1:W-:Y:S04]  /*1c8c0*/  LDGSTS.E [R0+0x9500], desc[UR32][R176.64], !P2 ;  /* 0x09500000b0007fae */ /* 0x0003e8000d121860 */
[----:B------:R4:W-:Y:S04]  /*1c8d0*/  LDGSTS.E [R0+0x9580], desc[UR32][R160.64], !P2 ;  /* 0x09580000a0007fae */ /* 0x0009e8000d121860 */
[----:B------:R-:W-:Y:S04]  /*1c8e0*/  LDGSTS.E [R0+0x9600], desc[UR32][R144.64], !P2 ;  /* 0x0960000090007fae */ /* 0x000fe8000d121860 */
[----:B------:R-:W-:Y:S04]  /*1c8f0*/  LDGSTS.E [R0+0x9680], desc[UR32][R130.64], !P2 ;  /* 0x0968000082007fae */ /* 0x000fe8000d121860 */
[----:B------:R-:W-:Y:S01]  /*1c900*/  LDGSTS.E [R0+0x9700], desc[UR32][R128.64], !P2 ;  /* 0x0970000080007fae */ /* 0x000fe2000d121860 */
[----:B-1----:R-:W-:-:S03]  /*1c910*/  IMAD.WIDE R176, R3, 0x4, R112 ;  /* 0x0000000403b07825 */ /* 0x002fc600078e0270 */
[----:B------:R1:W-:Y:S01]  /*1c920*/  LDGSTS.E [R0+0x9780], desc[UR32][R110.64], !P2 ;  /* 0x097800006e007fae */ /* 0x0003e2000d121860 */
[----:B---3--:R-:W-:-:S03]  /*1c930*/  IMAD.WIDE R162, R3, 0x4, R162 ;  /* 0x0000000403a27825 */ /* 0x008fc600078e02a2 */
[----:B----4-:R-:W3:Y:S04]  /*1c940*/  LDL.LU.64 R130, [R1+0x870] ;  /* 0x0008700001827983 */ /* 0x010ee80000300a00 */
[----:B------:R-:W4:Y:S01]  /*1c950*/  LDL.LU.64 R178, [R1+0x868] ;  /* 0x0008680001b27983 */ /* 0x000f220000300a00 */
[----:B------:R-:W-:-:S03]  /*1c960*/  IMAD.WIDE R160, R3, 0x4, R146 ;  /* 0x0000000403a07825 */ /* 0x000fc600078e0292 */
[----:B------:R-:W4:Y:S04]  /*1c970*/  LDL.LU.64 R208, [R1+0x860] ;  /* 0x0008600001d07983 */ /* 0x000f280000300a00 */
[----:B------:R-:W4:Y:S04]  /*1c980*/  LDL.LU.64 R224, [R1+0x858] ;  /* 0x0008580001e07983 */ /* 0x000f280000300a00 */
[----:B------:R-:W-:Y:S04]  /*1c990*/  STL.64 [R1+0x7b8], R176 ;  /* 0x0007b8b001007387 */ /* 0x000fe80000100a00 */
[----:B------:R-:W4:Y:S04]  /*1c9a0*/  LDL.LU.64 R146, [R1+0x850] ;  /* 0x0008500001927983 */ /* 0x000f280000300a00 */
[----:B------:R3:W-:Y:S04]  /*1c9b0*/  STL.64 [R1+0x7c0], R162 ;  /* 0x0007c0a201007387 */ /* 0x0007e80000100a00 */
[----:B------:R-:W4:Y:S01]  /*1c9c0*/  LDL.LU.64 R112, [R1+0x848] ;  /* 0x0008480001707983 */ /* 0x000f220000300a00 */
[----:B-1----:R-:W-:-:S03]  /*1c9d0*/  IMAD.WIDE R110, R3, 0x4, R210 ;  /* 0x00000004036e7825 */ /* 0x002fc600078e02d2 */
[----:B------:R-:W-:Y:S04]  /*1c9e0*/  STL.64 [R1+0x7c8], R160 ;  /* 0x0007c8a001007387 */ /* 0x000fe80000100a00 */
[----:B------:R-:W4:Y:S01]  /*1c9f0*/  LDL.LU.64 R210, [R1+0x840] ;  /* 0x0008400001d27983 */ /* 0x000f220000300a00 */
[----:B------:R-:W-:-:S04]  /*1ca00*/  IMAD.WIDE R144, R3, 0x4, R80 ;  /* 0x0000000403907825 */ /* 0x000fc800078e0250 */
[C---:B------:R-:W-:Y:S01]  /*1ca10*/  IMAD.WIDE R128, R3.reuse, 0x4, R96 ;  /* 0x0000000403807825 */ /* 0x040fe200078e0260 */
[----:B------:R-:W-:Y:S04]  /*1ca20*/  STL.64 [R1+0x7d0], R144 ;  /* 0x0007d09001007387 */ /* 0x000fe80000100a00 */
[----:B------:R-:W-:Y:S04]  /*1ca30*/  STL.64 [R1+0x7d8], R128 ;  /* 0x0007d88001007387 */ /* 0x000fe80000100a00 */
[----:B------:R-:W-:Y:S01]  /*1ca40*/  STL.64 [R1+0x7e0], R110 ;  /* 0x0007e06e01007387 */ /* 0x000fe20000100a00 */
[----:B-----5:R-:W-:-:S03]  /*1ca50*/  IMAD.WIDE R80, R3, 0x4, R226 ;  /* 0x0000000403507825 */ /* 0x020fc600078e02e2 */
[----:B------:R-:W5:Y:S01]  /*1ca60*/  LDL.LU.64 R226, [R1+0x838] ;  /* 0x0008380001e27983 */ /* 0x000f620000300a00 */
[----:B------:R-:W-:Y:S02]  /*1ca70*/  VIADD R232, R233, 0xffffffd6 ;  /* 0xffffffd6e9e87836 */ /* 0x000fe40000000000 */
[C---:B--2---:R-:W-:Y:S01]  /*1ca80*/  IMAD.WIDE R96, R3.reuse, 0x4, R194 ;  /* 0x0000000403607825 */ /* 0x044fe200078e02c2 */
[----:B------:R-:W1:Y:S02]  /*1ca90*/  LDC R233, c[0x0][0x230] ;  /* 0x00008c00ffe97b82 */ /* 0x000e640000000800 */
[----:B------:R-:W-:Y:S02]  /*1caa0*/  ISETP.GE.U32.AND P5, PT, R232, 0x7fffffb7, PT ;  /* 0x7fffffb7e800780c */ /* 0x000fe40003fa6070 */
[----:B------:R-:W-:Y:S04]  /*1cab0*/  STL.64 [R1+0x7e8], R96 ;  /* 0x0007e86001007387 */ /* 0x000fe80000100a00 */
[----:B------:R2:W-:Y:S04]  /*1cac0*/  STL.64 [R1+0x7f0], R80 ;  /* 0x0007f05001007387 */ /* 0x0005e80000100a00 */
[----:B------:R-:W5:Y:S04]  /*1cad0*/  LDL.LU.64 R194, [R1+0x7b0] ;  /* 0x0007b00001c27983 */ /* 0x000f680000300a00 */
[----:B------:R2:W-:Y:S04]  /*1cae0*/  LDGSTS.E [R0+0xa400], desc[UR32][R176.64], !P5 ;  /* 0x0a400000b0007fae */ /* 0x0005e8000e921860 */
[----:B------:R-:W-:Y:S04]  /*1caf0*/  LDGSTS.E [R0+0xa480], desc[UR32][R162.64], !P5 ;  /* 0x0a480000a2007fae */ /* 0x000fe8000e921860 */
[----:B------:R2:W-:Y:S04]  /*1cb00*/  LDGSTS.E [R0+0xa500], desc[UR32][R160.64], !P5 ;  /* 0x0a500000a0007fae */ /* 0x0005e8000e921860 */
[----:B------:R1:W-:Y:S04]  /*1cb10*/  LDGSTS.E [R0+0xa580], desc[UR32][R144.64], !P5 ;  /* 0x0a58000090007fae */ /* 0x0003e8000e921860 */
[----:B------:R1:W-:Y:S04]  /*1cb20*/  LDGSTS.E [R0+0xa600], desc[UR32][R128.64], !P5 ;  /* 0x0a60000080007fae */ /* 0x0003e8000e921860 */
[----:B------:R5:W-:Y:S04]  /*1cb30*/  LDGSTS.E [R0+0xa680], desc[UR32][R110.64], !P5 ;  /* 0x0a6800006e007fae */ /* 0x000be8000e921860 */
[----:B------:R-:W-:Y:S04]  /*1cb40*/  LDGSTS.E [R0+0xa700], desc[UR32][R96.64], !P5 ;  /* 0x0a70000060007fae */ /* 0x000fe8000e921860 */
[----:B------:R-:W-:Y:S01]  /*1cb50*/  LDGSTS.E [R0+0xa780], desc[UR32][R80.64], !P5 ;  /* 0x0a78000050007fae */ /* 0x000fe2000e921860 */
[----:B---3--:R-:W-:-:S03]  /*1cb60*/  IMAD.WIDE R192, R3, 0x4, R130 ;  /* 0x0000000403c07825 */ /* 0x008fc600078e0282 */
[----:B------:R-:W3:Y:S01]  /*1cb70*/  LDL.LU.64 R162, [R1+0x7a8] ;  /* 0x0007a80001a27983 */ /* 0x000ee20000300a00 */
[----:B----4-:R-:W-:-:S04]  /*1cb80*/  IMAD.WIDE R178, R3, 0x4, R178 ;  /* 0x0000000403b27825 */ /* 0x010fc800078e02b2 */
[C---:B--2---:R-:W-:Y:S01]  /*1cb90*/  IMAD.WIDE R176, R3.reuse, 0x4, R208 ;  /* 0x0000000403b07825 */ /* 0x044fe200078e02d0 */
[----:B------:R-:W2:Y:S03]  /*1cba0*/  LDL.LU.64 R80, [R1+0x7a0] ;  /* 0x0007a00001507983 */ /* 0x000ea60000300a00 */
[C---:B------:R-:W-:Y:S01]  /*1cbb0*/  IMAD.WIDE R160, R3.reuse, 0x4, R224 ;  /* 0x0000000403a07825 */ /* 0x040fe200078e02e0 */
[----:B------:R-:W4:Y:S04]  /*1cbc0*/  LDL.LU.64 R96, [R1+0x798] ;  /* 0x0007980001607983 */ /* 0x000f280000300a00 */
[----:B------:R-:W4:Y:S01]  /*1cbd0*/  LDL.LU.64 R130, [R1+0x790] ;  /* 0x0007900001827983 */ /* 0x000f220000300a00 */
[----:B------:R-:W-:-:S03]  /*1cbe0*/  IMAD.WIDE R146, R3, 0x4, R146 ;  /* 0x0000000403927825 */ /* 0x000fc600078e0292 */
[----:B------:R-:W-:Y:S04]  /*1cbf0*/  STL.64 [R1+0x870], R192 ;  /* 0x000870c001007387 */ /* 0x000fe80000100a00 */
[----:B------:R-:W-:Y:S01]  /*1cc00*/  STL.64 [R1+0x868], R178 ;  /* 0x000868b201007387 */ /* 0x000fe20000100a00 */
[----:B-1----:R-:W-:-:S03]  /*1cc10*/  IMAD.WIDE R144, R3, 0x4, R112 ;  /* 0x0000000403907825 */ /* 0x002fc600078e0270 */
[----:B------:R1:W-:Y:S04]  /*1cc20*/  STL.64 [R1+0x860], R176 ;  /* 0x000860b001007387 */ /* 0x0003e80000100a00 */
[----:B------:R-:W4:Y:S01]  /*1cc30*/  LDL.LU.64 R112, [R1+0x788] ;  /* 0x0007880001707983 */ /* 0x000f220000300a00 */
[----:B------:R-:W-:-:S03]  /*1cc40*/  IMAD.WIDE R128, R3, 0x4, R210 ;  /* 0x0000000403807825 */ /* 0x000fc600078e02d2 */
[----:B------:R-:W-:Y:S04]  /*1cc50*/  STL.64 [R1+0x858], R160 ;  /* 0x000858a001007387 */ /* 0x000fe80000100a00 */
[----:B------:R1:W-:Y:S04]  /*1cc60*/  STL.64 [R1+0x850], R146 ;  /* 0x0008509201007387 */ /* 0x0003e80000100a00 */
[----:B------:R-:W4:Y:S04]  /*1cc70*/  LDL.LU.64 R210, [R1+0x780] ;  /* 0x0007800001d27983 */ /* 0x000f280000300a00 */
[----:B------:R4:W-:Y:S01]  /*1cc80*/  STL.64 [R1+0x848], R144 ;  /* 0x0008489001007387 */ /* 0x0009e20000100a00 */
[----:B-----5:R-:W-:-:S03]  /*1cc90*/  IMAD.WIDE R110, R3, 0x4, R226 ;  /* 0x00000004036e7825 */ /* 0x020fc600078e02e2 */
[----:B------:R-:W5:Y:S01]  /*1cca0*/  LDL.LU.64 R226, [R1+0x778] ;  /* 0x0007780001e27983 */ /* 0x000f620000300a00 */
[----:B------:R-:W-:-:S03]  /*1ccb0*/  VIADD R232, R236, 0xffffffd2 ;  /* 0xffffffd2ece87836 */ /* 0x000fc60000000000 */
[----:B------:R4:W-:Y:S01]  /*1ccc0*/  STL.64 [R1+0x840], R128 ;  /* 0x0008408001007387 */ /* 0x0009e20000100a00 */
[----:B------:R-:W5:Y:S01]  /*1ccd0*/  LDC R236, c[0x0][0x230] ;  /* 0x00008c00ffec7b82 */ /* 0x000f620000000800 */
[----:B------:R-:W-:Y:S02]  /*1cce0*/  ISETP.GE.U32.AND P0, PT, R232, 0x7fffffb3, PT ;  /* 0x7fffffb3e800780c */ /* 0x000fe40003f06070 */
[----:B------:R5:W-:Y:S11]  /*1ccf0*/  STL.64 [R1+0x838], R110 ;  /* 0x0008386e01007387 */ /* 0x000bf60000100a00 */
[----:B------:R-:W-:Y:S04]  /*1cd00*/  LDGSTS.E [R0+0xb400], desc[UR32][R192.64], !P0 ;  /* 0x0b400000c0007fae */ /* 0x000fe8000c121860 */
[----:B------:R-:W-:Y:S04]  /*1cd10*/  LDGSTS.E [R0+0xb480], desc[UR32][R178.64], !P0 ;  /* 0x0b480000b2007fae */ /* 0x000fe8000c121860 */
[----:B------:R1:W-:Y:S04]  /*1cd20*/  LDGSTS.E [R0+0xb500], desc[UR32][R176.64], !P0 ;  /* 0x0b500000b0007fae */ /* 0x0003e8000c121860 */
[----:B------:R2:W-:Y:S04]  /*1cd30*/  LDGSTS.E [R0+0xb580], desc[UR32][R160.64], !P0 ;  /* 0x0b580000a0007fae */ /* 0x0005e8000c121860 */
[----:B------:R-:W-:Y:S01]  /*1cd40*/  LDGSTS.E [R0+0xb600], desc[UR32][R146.64], !P0 ;  /* 0x0b60000092007fae */ /* 0x000fe2000c121860 */
[----:B-1----:R-:W-:-:S03]  /*1cd50*/  IMAD.WIDE R176, R3, 0x4, R194 ;  /* 0x0000000403b07825 */ /* 0x002fc600078e02c2 */
[----:B------:R4:W-:Y:S04]  /*1cd60*/  LDGSTS.E [R0+0xb680], desc[UR32][R144.64], !P0 ;  /* 0x0b68000090007fae */ /* 0x0009e8000c121860 */
[----:B------:R1:W-:Y:S04]  /*1cd70*/  LDGSTS.E [R0+0xb700], desc[UR32][R128.64], !P0 ;  /* 0x0b70000080007fae */ /* 0x0003e8000c121860 */
[----:B------:R-:W5:Y:S01]  /*1cd80*/  LDL.LU.64 R146, [R1+0x6f0] ;  /* 0x0006f00001927983 */ /* 0x000f620000300a00 */
[----:B---3--:R-:W-:-:S03]  /*1cd90*/  IMAD.WIDE R162, R3, 0x4, R162 ;  /* 0x0000000403a27825 */ /* 0x008fc600078e02a2 */
[----:B------:R-:W3:Y:S04]  /*1cda0*/  LDL.LU.64 R178, [R1+0x6e8] ;  /* 0x0006e80001b27983 */ /* 0x000ee80000300a00 */
[----:B------:R-:W3:Y:S01]  /*1cdb0*/  LDL.LU.64 R194, [R1+0x6e0] ;  /* 0x0006e00001c27983 */ /* 0x000ee20000300a00 */
[----:B--2---:R-:W-:-:S03]  /*1cdc0*/  IMAD.WIDE R160, R3, 0x4, R80 ;  /* 0x0000000403a07825 */ /* 0x004fc600078e0250 */
[----:B------:R-:W-:Y:S01]  /*1cdd0*/  STL.64 [R1+0x8f8], R176 ;  /* 0x0008f8b001007387 */ /* 0x000fe20000100a00 */
[----:B----4-:R-:W-:-:S03]  /*1cde0*/  IMAD.WIDE R144, R3, 0x4, R96 ;  /* 0x0000000403907825 */ /* 0x010fc600078e0260 */
[----:B------:R-:W2:Y:S01]  /*1cdf0*/  LDL.LU.64 R208, [R1+0x6d8] ;  /* 0x0006d80001d07983 */ /* 0x000ea20000300a00 */
[----:B------:R-:W-:-:S03]  /*1ce00*/  IMAD.WIDE R130, R3, 0x4, R130 ;  /* 0x0000000403827825 */ /* 0x000fc600078e0282 */
[----:B------:R4:W-:Y:S04]  /*1ce10*/  STL.64 [R1+0x900], R162 ;  /* 0x000900a201007387 */ /* 0x0009e80000100a00 */
[----:B------:R-:W-:Y:S04]  /*1ce20*/  STL.64 [R1+0x908], R160 ;  /* 0x000908a001007387 */ /* 0x000fe80000100a00 */
[----:B------:R-:W2:Y:S04]  /*1ce30*/  LDL.LU.64 R80, [R1+0x6d0] ;  /* 0x0006d00001507983 */ /* 0x000ea80000300a00 */
[----:B------:R-:W-:Y:S01]  /*1ce40*/  STL.64 [R1+0x910], R144 ;  /* 0x0009109001007387 */ /* 0x000fe20000100a00 */
[----:B-1----:R-:W-:-:S03]  /*1ce50*/  IMAD.WIDE R128, R3, 0x4, R112 ;  /* 0x0000000403807825 */ /* 0x002fc600078e0270 */
[----:B------:R-:W2:Y:S04]  /*1ce60*/  LDL.LU.64 R96, [R1+0x6c8] ;  /* 0x0006c80001607983 */ /* 0x000ea80000300a00 */
[----:B------:R-:W-:Y:S04]  /*1ce70*/  STL.64 [R1+0x918], R130 ;  /* 0x0009188201007387 */ /* 0x000fe80000100a00 */
[----:B------:R5:W-:Y:S01]  /*1ce80*/  LDGSTS.E [R0+0xb780], desc[UR32][R110.64], !P0 ;  /* 0x0b7800006e007fae */ /* 0x000be2000c121860 */
[----:B------:R-:W-:-:S03]  /*1ce90*/  IMAD.WIDE R112, R3, 0x4, R210 ;  /* 0x0000000403707825 */ /* 0x000fc600078e02d2 */
[----:B------:R-:W2:Y:S04]  /*1cea0*/  LDL.LU.64 R210, [R1+0x6c0] ;  /* 0x0006c00001d27983 */ /* 0x000ea80000300a00 */
[----:B------:R-:W-:Y:S04]  /*1ceb0*/  STL.64 [R1+0x920], R128 ;  /* 0x0009208001007387 */ /* 0x000fe80000100a00 */
[----:B------:R1:W-:Y:S01]  /*1cec0*/  STL.64 [R1+0x928], R112 ;  /* 0x0009287001007387 */ /* 0x0003e20000100a00 */
[----:B-----5:R-:W-:-:S03]  /*1ced0*/  IMAD.WIDE R110, R3, 0x4, R226 ;  /* 0x00000004036e7825 */ /* 0x020fc600078e02e2 */
[----:B------:R-:W5:Y:S01]  /*1cee0*/  LDL.LU.64 R226, [R1+0x6b8] ;  /* 0x0006b80001e27983 */ /* 0x000f620000300a00 */
[----:B------:R-:W-:-:S03]  /*1cef0*/  VIADD R232, R235, 0xffffffce ;  /* 0xffffffceebe87836 */ /* 0x000fc60000000000 */
[----:B------:R2:W-:Y:S01]  /*1cf00*/  STL.64 [R1+0x930], R110 ;  /* 0x0009306e01007387 */ /* 0x0005e20000100a00 */
[----:B------:R-:W5:Y:S01]  /*1cf10*/  LDC R235, c[0x0][0x230] ;  /* 0x00008c00ffeb7b82 */ /* 0x000f620000000800 */
[----:B------:R-:W-:-:S13]  /*1cf20*/  ISETP.GE.U32.AND P6, PT, R232, 0x7fffffaf, PT ;  /* 0x7fffffafe800780c */ /* 0x000fda0003fc6070 */
[----:B------:R1:W-:Y:S04]  /*1cf30*/  LDGSTS.E [R0+0xc400], desc[UR32][R176.64], !P6 ;  /* 0x0c400000b0007fae */ /* 0x0003e8000f121860 */
[----:B------:R-:W-:Y:S04]  /*1cf40*/  LDGSTS.E [R0+0xc480], desc[UR32][R162.64], !P6 ;  /* 0x0c480000a2007fae */ /* 0x000fe8000f121860 */
[----:B------:R2:W-:Y:S04]  /*1cf50*/  LDGSTS.E [R0+0xc500], desc[UR32][R160.64], !P6 ;  /* 0x0c500000a0007fae */ /* 0x0005e8000f121860 */
[----:B------:R2:W-:Y:S04]  /*1cf60*/  LDGSTS.E [R0+0xc580], desc[UR32][R144.64], !P6 ;  /* 0x0c58000090007fae */ /* 0x0005e8000f121860 */
[----:B------:R-:W-:Y:S04]  /*1cf70*/  LDGSTS.E [R0+0xc600], desc[UR32][R130.64], !P6 ;  /* 0x0c60000082007fae */ /* 0x000fe8000f121860 */
[----:B------:R2:W-:Y:S04]  /*1cf80*/  LDGSTS.E [R0+0xc680], desc[UR32][R128.64], !P6 ;  /* 0x0c68000080007fae */ /* 0x0005e8000f121860 */
[----:B------:R-:W-:Y:S01]  /*1cf90*/  LDGSTS.E [R0+0xc700], desc[UR32][R112.64], !P6 ;  /* 0x0c70000070007fae */ /* 0x000fe2000f121860 */
[----:B------:R-:W-:-:S03]  /*1cfa0*/  IMAD.WIDE R192, R3, 0x4, R146 ;  /* 0x0000000403c07825 */ /* 0x000fc600078e0292 */
[----:B----4-:R-:W4:Y:S01]  /*1cfb0*/  LDL.LU.64 R162, [R1+0x630] ;  /* 0x0006300001a27983 */ /* 0x010f220000300a00 */
[----:B---3--:R-:W-:-:S03]  /*1cfc0*/  IMAD.WIDE R178, R3, 0x4, R178 ;  /* 0x0000000403b27825 */ /* 0x008fc600078e02b2 */
[----:B------:R3:W-:Y:S04]  /*1cfd0*/  LDGSTS.E [R0+0xc780], desc[UR32][R110.64], !P6 ;  /* 0x0c7800006e007fae */ /* 0x0007e8000f121860 */
[----:B-1----:R-:W4:Y:S01]  /*1cfe0*/  LDL.LU.64 R112, [R1+0x628] ;  /* 0x0006280001707983 */ /* 0x002f220000300a00 */
[----:B------:R-:W-:-:S03]  /*1cff0*/  IMAD.WIDE R176, R3, 0x4, R194 ;  /* 0x0000000403b07825 */ /* 0x000fc600078e02c2 */
[----:B------:R-:W4:Y:S04]  /*1d000*/  LDL.LU.64 R146, [R1+0x620] ;  /* 0x0006200001927983 */ /* 0x000f280000300a00 */
[----:B------:R-:W4:Y:S01]  /*1d010*/  LDL.LU.64 R224, [R1+0x618] ;  /* 0x0006180001e07983 */ /* 0x000f220000300a00 */
[----:B--2---:R-:W-:-:S03]  /*1d020*/  IMAD.WIDE R160, R3, 0x4, R208 ;  /* 0x0000000403a07825 */ /* 0x004fc600078e02d0 */
[----:B------:R-:W-:Y:S04]  /*1d030*/  STL.64 [R1+0x9b8], R192 ;  /* 0x0009b8c001007387 */ /* 0x000fe80000100a00 */
[----:B------:R1:W-:Y:S01]  /*1d040*/  STL.64 [R1+0x9c0], R178 ;  /* 0x0009c0b201007387 */ /* 0x0003e20000100a00 */
[----:B------:R-:W-:-:S03]  /*1d050*/  IMAD.WIDE R144, R3, 0x4, R80 ;  /* 0x0000000403907825 */ /* 0x000fc600078e0250 */
[----:B------:R-:W2:Y:S04]  /*1d060*/  LDL.LU.64 R130, [R1+0x610] ;  /* 0x0006100001827983 */ /* 0x000ea80000300a00 */
[----:B------:R-:W2:Y:S01]  /*1d070*/  LDL.LU.64 R194, [R1+0x608] ;  /* 0x0006080001c27983 */ /* 0x000ea20000300a00 */
[----:B------:R-:W-:Y:S02]  /*1d080*/  VIADD R232, R234, 0xffffffca ;  /* 0xffffffcaeae87836 */ /* 0x000fe40000000000 */
[C---:B------:R-:W-:Y:S01]  /*1d090*/  IMAD.WIDE R128, R3.reuse, 0x4, R96 ;  /* 0x0000000403807825 */ /* 0x040fe200078e0260 */
[----:B------:R-:W-:Y:S01]  /*1d0a0*/  STL.64 [R1+0x9c8], R176 ;  /* 0x0009c8b001007387 */ /* 0x000fe20000100a00 */
[----:B------:R-:W2:Y:S03]  /*1d0b0*/  LDC R234, c[0x0][0x230] ;  /* 0x00008c00ffea7b82 */ /* 0x000ea60000000800 */
[----:B------:R-:W2:Y:S04]  /*1d0c0*/  LDL.LU.64 R80, [R1+0x600] ;  /* 0x0006000001507983 */ /* 0x000ea80000300a00 */
[----:B------:R-:W-:Y:S01]  /*1d0d0*/  STL.64 [R1+0x9d0], R160 ;  /* 0x0009d0a001007387 */ /* 0x000fe20000100a00 */
[----:B---3--:R-:W-:-:S03]  /*1d0e0*/  IMAD.WIDE R110, R3, 0x4, R210 ;  /* 0x00000004036e7825 */ /* 0x008fc600078e02d2 */
[----:B------:R-:W-:Y:S04]  /*1d0f0*/  STL.64 [R1+0x9d8], R144 ;  /* 0x0009d89001007387 */ /* 0x000fe80000100a00 */
[----:B------:R-:W3:Y:S01]  /*1d100*/  LDL.LU.64 R210, [R1+0x5f8] ;  /* 0x0005f80001d27983 */ /* 0x000ee20000300a00 */
[----:B------:R-:W-:-:S03]  /*1d110*/  ISETP.GE.U32.AND P4, PT, R232, 0x7fffffab, PT ;  /* 0x7fffffabe800780c */ /* 0x000fc60003f86070 */
[----:B------:R-:W-:Y:S04]  /*1d120*/  STL.64 [R1+0x9e0], R128 ;  /* 0x0009e08001007387 */ /* 0x000fe80000100a00 */
[----:B------:R-:W-:Y:S06]  /*1d130*/  STL.64 [R1+0x9e8], R110 ;  /* 0x0009e86e01007387 */ /* 0x000fec0000100a00 */
[----:B------:R-:W-:Y:S04]  /*1d140*/  LDGSTS.E [R0+0xd400], desc[UR32][R192.64], !P4 ;  /* 0x0d400000c0007fae */ /* 0x000fe8000e121860 */
[----:B------:R-:W-:Y:S04]  /*1d150*/  LDGSTS.E [R0+0xd480], desc[UR32][R178.64], !P4 ;  /* 0x0d480000b2007fae */ /* 0x000fe8000e121860 */
[----:B------:R4:W-:Y:S04]  /*1d160*/  LDGSTS.E [R0+0xd500], desc[UR32][R176.64], !P4 ;  /* 0x0d500000b0007fae */ /* 0x0009e8000e121860 */
[----:B------:R4:W-:Y:S04]  /*1d170*/  LDGSTS.E [R0+0xd580], desc[UR32][R160.64], !P4 ;  /* 0x0d580000a0007fae */ /* 0x0009e8000e121860 */
[----:B------:R4:W-:Y:S04]  /*1d180*/  LDGSTS.E [R0+0xd600], desc[UR32][R144.64], !P4 ;  /* 0x0d60000090007fae */ /* 0x0009e8000e121860 */
[----:B------:R2:W-:Y:S04]  /*1d190*/  LDGSTS.E [R0+0xd680], desc[UR32][R128.64], !P4 ;  /* 0x0d68000080007fae */ /* 0x0005e8000e121860 */
[----:B------:R2:W-:Y:S01]  /*1d1a0*/  LDGSTS.E [R0+0xd700], desc[UR32][R110.64], !P4 ;  /* 0x0d7000006e007fae */ /* 0x0005e2000e121860 */
[----:B-----5:R-:W-:-:S05]  /*1d1b0*/  IMAD.WIDE R96, R3, 0x4, R226 ;  /* 0x0000000403607825 */ /* 0x020fca00078e02e2 */
[----:B------:R5:W-:Y:S04]  /*1d1c0*/  STL.64 [R1+0x9f0], R96 ;  /* 0x0009f06001007387 */ /* 0x000be80000100a00 */
[----:B-1----:R-:W3:Y:S04]  /*1d1d0*/  LDL.LU.64 R178, [R1+0x538] ;  /* 0x0005380001b27983 */ /* 0x002ee80000300a00 */
[----:B------:R-:W3:Y:S01]  /*1d1e0*/  LDL.LU.64 R226, [R1+0x530] ;  /* 0x0005300001e27983 */ /* 0x000ee20000300a00 */
[----:B------:R-:W-:Y:S02]  /*1d1f0*/  VIADD R232, R233, 0xffffffc6 ;  /* 0xffffffc6e9e87836 */ /* 0x000fe40000000000 */
[----:B------:R-:W1:Y:S01]  /*1d200*/  LDC R233, c[0x0][0x230] ;  /* 0x00008c00ffe97b82 */ /* 0x000e620000000800 */
[----:B------:R-:W-:Y:S02]  /*1d210*/  LDGSTS.E [R0+0xd780], desc[UR32][R96.64], !P4 ;  /* 0x0d78000060007fae */ /* 0x000fe4000e121860 */
[----:B------:R-:W-:-:S02]  /*1d220*/  ISETP.GE.U32.AND P3, PT, R232, 0x7fffffa7, PT ;  /* 0x7fffffa7e800780c */ /* 0x000fc40003f66070 */
[----:B-----5:R-:W5:Y:S01]  /*1d230*/  LDL.LU.64 R96, [R1+0x528] ;  /* 0x0005280001607983 */ /* 0x020f620000300a00 */
[----:B----4-:R-:W-:-:S03]  /*1d240*/  IMAD.WIDE R176, R3, 0x4, R162 ;  /* 0x0000000403b07825 */ /* 0x010fc600078e02a2 */
[----:B------:R-:W4:Y:S07]  /*1d250*/  LDL.LU.64 R162, [R1+0x520] ;  /* 0x0005200001a27983 */ /* 0x000f2e0000300a00 */
[----:B------:R5:W-:Y:S01]  /*1d260*/  LDGSTS.E [R0+0xe400], desc[UR32][R176.64], !P3 ;  /* 0x0e400000b0007fae */ /* 0x000be2000d921860 */
[----:B------:R-:W-:-:S03]  /*1d270*/  IMAD.WIDE R160, R3, 0x4, R112 ;  /* 0x0000000403a07825 */ /* 0x000fc600078e0270 */
[----:B------:R-:W4:Y:S01]  /*1d280*/  LDL.LU.64 R112, [R1+0x518] ;  /* 0x0005180001707983 */ /* 0x000f220000300a00 */
[----:B------:R-:W-:-:S03]  /*1d290*/  IMAD.WIDE R146, R3, 0x4, R146 ;  /* 0x0000000403927825 */ /* 0x000fc600078e0292 */
[----:B------:R-:W-:Y:S01]  /*1d2a0*/  STL.64 [R1+0xab8], R176 ;  /* 0x000ab8b001007387 */ /* 0x000fe20000100a00 */
[----:B------:R-:W-:-:S03]  /*1d2b0*/  IMAD.WIDE R144, R3, 0x4, R224 ;  /* 0x0000000403907825 */ /* 0x000fc600078e02e0 */
[----:B------:R-:W-:Y:S04]  /*1d2c0*/  STL.64 [R1+0xac0], R160 ;  /* 0x000ac0a001007387 */ /* 0x000fe80000100a00 */
[----:B------:R-:W-:Y:S04]  /*1d2d0*/  STL.64 [R1+0xac8], R146 ;  /* 0x000ac89201007387 */ /* 0x000fe80000100a00 */
[----:B------:R1:W-:Y:S01]  /*1d2e0*/  LDGSTS.E [R0+0xe480], desc[UR32][R160.64], !P3 ;  /* 0x0e480000a0007fae */ /* 0x0003e2000d921860 */
[----:B--2---:R-:W-:-:S03]  /*1d2f0*/  IMAD.WIDE R130, R3, 0x4, R130 ;  /* 0x0000000403827825 */ /* 0x004fc600078e0282 */
[----:B------:R-:W-:Y:S01]  /*1d300*/  LDGSTS.E [R0+0xe500], desc[UR32][R146.64], !P3 ;  /* 0x0e50000092007fae */ /* 0x000fe2000d921860 */
[----:B------:R-:W-:-:S03]  /*1d310*/  IMAD.WIDE R128, R3, 0x4, R194 ;  /* 0x0000000403807825 */ /* 0x000fc600078e02c2 */
[----:B------:R-:W2:Y:S04]  /*1d320*/  LDL.LU.64 R194, [R1+0x510] ;  /* 0x0005100001c27983 */ /* 0x000ea80000300a00 */
[----:B------:R-:W-:Y:S01]  /*1d330*/  STL.64 [R1+0xad0], R144 ;  /* 0x000ad09001007387 */ /* 0x000fe20000100a00 */
[----:B------:R-:W-:-:S03]  /*1d340*/  IMAD.WIDE R110, R3, 0x4, R80 ;  /* 0x00000004036e7825 */ /* 0x000fc600078e0250 */
[----:B------:R-:W-:Y:S04]  /*1d350*/  STL.64 [R1+0xad8], R130 ;  /* 0x000ad88201007387 */ /* 0x000fe80000100a00 */
[----:B------:R-:W-:Y:S04]  /*1d360*/  STL.64 [R1+0xae0], R128 ;  /* 0x000ae08001007387 */ /* 0x000fe80000100a00 */
[----:B------:R-:W2:Y:S01]  /*1d370*/  LDL.LU.64 R208, [R1+0x508] ;  /* 0x0005080001d07983 */ /* 0x000ea20000300a00 */
[----:B---3--:R-:W-:-:S03]  /*1d380*/  IMAD.WIDE R80, R3, 0x4, R210 ;  /* 0x0000000403507825 */ /* 0x008fc600078e02d2 */
[----:B------:R-:W-:Y:S04]  /*1d390*/  STL.64 [R1+0xae8], R110 ;  /* 0x000ae86e01007387 */ /* 0x000fe80000100a00 */
[----:B------:R3:W-:Y:S04]  /*1d3a0*/  STL.64 [R1+0xaf0], R80 ;  /* 0x000af05001007387 */ /* 0x0007e80000100a00 */
[----:B------:R-:W2:Y:S04]  /*1d3b0*/  LDL.LU.64 R210, [R1+0x500] ;  /* 0x0005000001d27983 */ /* 0x000ea80000300a00 */
[----:B------:R2:W-:Y:S04]  /*1d3c0*/  LDGSTS.E [R0+0xe580], desc[UR32][R144.64], !P3 ;  /* 0x0e58000090007fae */ /* 0x0005e8000d921860 */
[----:B------:R-:W-:Y:S04]  /*1d3d0*/  LDGSTS.E [R0+0xe600], desc[UR32][R130.64], !P3 ;  /* 0x0e60000082007fae */ /* 0x000fe8000d921860 */
[----:B------:R2:W-:Y:S04]  /*1d3e0*/  LDGSTS.E [R0+0xe680], desc[UR32][R128.64], !P3 ;  /* 0x0e68000080007fae */ /* 0x0005e8000d921860 */
[----:B------:R2:W-:Y:S04]  /*1d3f0*/  LDGSTS.E [R0+0xe700], desc[UR32][R110.64], !P3 ;  /* 0x0e7000006e007fae */ /* 0x0005e8000d921860 */
[----:B------:R-:W-:Y:S04]  /*1d400*/  LDGSTS.E [R0+0xe780], desc[UR32][R80.64], !P3 ;  /* 0x0e78000050007fae */ /* 0x000fe8000d921860 */
[----:B---3--:R-:W3:Y:S04]  /*1d410*/  LDL.LU.64 R80, [R1+0xab0] ;  /* 0x000ab00001507983 */ /* 0x008ee80000300a00 */
[----:B------:R-:W3:Y:S04]  /*1d420*/  LDL.LU.64 R146, [R1+0xaa8] ;  /* 0x000aa80001927983 */ /* 0x000ee80000300a00 */
[----:B------:R-:W3:Y:S01]  /*1d430*/  LDL.LU.64 R130, [R1+0xaa0] ;  /* 0x000aa00001827983 */ /* 0x000ee20000300a00 */
[----:B------:R-:W-:-:S04]  /*1d440*/  IMAD.WIDE R192, R3, 0x4, R178 ;  /* 0x0000000403c07825 */ /* 0x000fc800078e02b2 */
[----:B------:R-:W-:Y:S02]  /*1d450*/  IMAD.WIDE R178, R3, 0x4, R226 ;  /* 0x0000000403b27825 */ /* 0x000fe400078e02e2 */
[----:B------:R-:W3:Y:S04]  /*1d460*/  LDL.LU.64 R226, [R1+0xa98] ;  /* 0x000a980001e27983 */ /* 0x000ee80000300a00 */
[----:B------:R-:W-:Y:S01]  /*1d470*/  STL.64 [R1+0xfc0], R192 ;  /* 0x000fc0c001007387 */ /* 0x000fe20000100a00 */
[----:B------:R-:W-:Y:S02]  /*1d480*/  VIADD R232, R235, 0xffffffc2 ;  /* 0xffffffc2ebe87836 */ /* 0x000fe40000000000 */
[----:B------:R-:W3:Y:S01]  /*1d490*/  LDC R235, c[0x0][0x230] ;  /* 0x00008c00ffeb7b82 */ /* 0x000ee20000000800 */
[----:B------:R2:W-:Y:S04]  /*1d4a0*/  STL.64 [R1+0xfc8], R178 ;  /* 0x000fc8b201007387 */ /* 0x0005e80000100a00 */
[----:B------:R-:W3:Y:S01]  /*1d4b0*/  LDL.LU.64 R224, [R1+0xa90] ;  /* 0x000a900001e07983 */ /* 0x000ee20000300a00 */
[----:B-----5:R-:W-:-:S05]  /*1d4c0*/  IMAD.WIDE R176, R3, 0x4, R96 ;  /* 0x0000000403b07825 */ /* 0x020fca00078e0260 */
[----:B------:R-:W-:Y:S01]  /*1d4d0*/  STL.64 [R1+0xfd0], R176 ;  /* 0x000fd0b001007387 */ /* 0x000fe20000100a00 */
[----:B------:R-:W-:-:S13]  /*1d4e0*/  ISETP.GE.U32.AND P2, PT, R232, 0x7fffffa3, PT ;  /* 0x7fffffa3e800780c */ /* 0x000fda0003f46070 */
[----:B------:R-:W-:Y:S01]  /*1d4f0*/  LDGSTS.E [R0+0xf400], desc[UR32][R192.64], !P2 ;  /* 0x0f400000c0007fae */ /* 0x000fe2000d121860 */
[----:B----4-:R-:W-:-:S03]  /*1d500*/  IMAD.WIDE R162, R3, 0x4, R162 ;  /* 0x0000000403a27825 */ /* 0x010fc600078e02a2 */
[----:B------:R-:W-:Y:S04]  /*1d510*/  LDGSTS.E [R0+0xf480], desc[UR32][R178.64], !P2 ;  /* 0x0f480000b2007fae */ /* 0x000fe8000d121860 */
[----:B------:R-:W-:Y:S01]  /*1d520*/  LDGSTS.E [R0+0xf500], desc[UR32][R176.64], !P2 ;  /* 0x0f500000b0007fae */ /* 0x000fe2000d121860 */
[----:B-1----:R-:W-:-:S03]  /*1d530*/  IMAD.WIDE R160, R3, 0x4, R112 ;  /* 0x0000000403a07825 */ /* 0x002fc600078e0270 */
[----:B------:R-:W4:Y:S04]  /*1d540*/  LDL.LU.64 R112, [R1+0xa88] ;  /* 0x000a880001707983 */ /* 0x000f280000300a00 */
[----:B------:R1:W-:Y:S04]  /*1d550*/  STL.64 [R1+0xfd8], R162 ;  /* 0x000fd8a201007387 */ /* 0x0003e80000100a00 */
[----:B------:R5:W-:Y:S04]  /*1d560*/  STL.64 [R1+0xfe0], R160 ;  /* 0x000fe0a001007387 */ /* 0x000be80000100a00 */
[----:B------:R-:W4:Y:S04]  /*1d570*/  LDL.LU.64 R96, [R1+0xa80] ;  /* 0x000a800001607983 */ /* 0x000f280000300a00 */
[----:B------:R-:W-:Y:S04]  /*1d580*/  LDGSTS.E [R0+0xf580], desc[UR32][R162.64], !P2 ;  /* 0x0f580000a2007fae */ /* 0x000fe8000d121860 */
[----:B------:R5:W-:Y:S01]  /*1d590*/  LDGSTS.E [R0+0xf600], desc[UR32][R160.64], !P2 ;  /* 0x0f600000a0007fae */ /* 0x000be2000d121860 */
[----:B--2---:R-:W-:-:S03]  /*1d5a0*/  IMAD.WIDE R144, R3, 0x4, R194 ;  /* 0x0000000403907825 */ /* 0x004fc600078e02c2 */
[----:B------:R-:W2:Y:S04]  /*1d5b0*/  LDL.LU.64 R194, [R1+0xa78] ;  /* 0x000a780001c27983 */ /* 0x000ea80000300a00 */
[----:B------:R5:W-:Y:S04]  /*1d5c0*/  STL.64 [R1+0xfe8], R144 ;  /* 0x000fe89001007387 */ /* 0x000be80000100a00 */
[----:B------:R5:W-:Y:S01]  /*1d5d0*/  LDGSTS.E [R0+0xf680], desc[UR32][R144.64], !P2 ;  /* 0x0f68000090007fae */ /* 0x000be2000d121860 */
[----:B------:R-:W-:-:S05]  /*1d5e0*/  IMAD.WIDE R128, R3, 0x4, R208 ;  /* 0x0000000403807825 */ /* 0x000fca00078e02d0 */
[----:B------:R5:W-:Y:S01]  /*1d5f0*/  STL.64 [R1+0xff0], R128 ;  /* 0x000ff08001007387 */ /* 0x000be20000100a00 */
[----:B------:R-:W-:-:S03]  /*1d600*/  IMAD.WIDE R110, R3, 0x4, R210 ;  /* 0x00000004036e7825 */ /* 0x000fc600078e02d2 */
[----:B------:R5:W-:Y:S04]  /*1d610*/  LDGSTS.E [R0+0xf700], desc[UR32][R128.64], !P2 ;  /* 0x0f70000080007fae */ /* 0x000be8000d121860 */
[----:B------:R4:W-:Y:S04]  /*1d620*/  STL.64 [R1+0xff8], R110 ;  /* 0x000ff86e01007387 */ /* 0x0009e80000100a00 */
[----:B------:R-:W2:Y:S04]  /*1d630*/  LDL.LU.64 R208, [R1+0x9b0] ;  /* 0x0009b00001d07983 */ /* 0x000ea80000300a00 */
[----:B------:R-:W2:Y:S04]  /*1d640*/  LDL.LU.64 R178, [R1+0x9a8] ;  /* 0x0009a80001b27983 */ /* 0x000ea80000300a00 */
[----:B-1----:R-:W2:Y:S04]  /*1d650*/  LDL.LU.64 R162, [R1+0x9a0] ;  /* 0x0009a00001a27983 */ /* 0x002ea80000300a00 */
[----:B------:R-:W2:Y:S01]  /*1d660*/  LDL.LU.64 R210, [R1+0x998] ;  /* 0x0009980001d27983 */ /* 0x000ea20000300a00 */
[----:B---3--:R-:W-:-:S03]  /*1d670*/  IMAD.WIDE R146, R3, 0x4, R146 ;  /* 0x0000000403927825 */ /* 0x008fc600078e0292 */
[----:B------:R1:W-:Y:S01]  /*1d680*/  LDGSTS.E [R0+0xf780], desc[UR32][R110.64], !P2 ;  /* 0x0f7800006e007fae */ /* 0x0003e2000d121860 */
[----:B-----5:R-:W-:-:S03]  /*1d690*/  IMAD.WIDE R160, R3, 0x4, R80 ;  /* 0x0000000403a07825 */ /* 0x020fc600078e0250 */
[----:B------:R-:W3:Y:S01]  /*1d6a0*/  LDL.LU.64 R80, [R1+0x990] ;  /* 0x0009900001507983 */ /* 0x000ee20000300a00 */
[----:B------:R-:W-:-:S03]  /*1d6b0*/  IMAD.WIDE R144, R3, 0x4, R130 ;  /* 0x0000000403907825 */ /* 0x000fc600078e0282 */
[----:B------:R-:W-:Y:S04]  /*1d6c0*/  STL.64 [R1+0x500], R160 ;  /* 0x000500a001007387 */ /* 0x000fe80000100a00 */
[----:B------:R-:W-:Y:S01]  /*1d6d0*/  STL.64 [R1+0x508], R146 ;  /* 0x0005089201007387 */ /* 0x000fe20000100a00 */
[----:B------:R-:W-:-:S03]  /*1d6e0*/  IMAD.WIDE R130, R3, 0x4, R226 ;  /* 0x0000000403827825 */ /* 0x000fc600078e02e2 */
[----:B------:R-:W5:Y:S01]  /*1d6f0*/  LDL.LU.64 R226, [R1+0x988] ;  /* 0x0009880001e27983 */ /* 0x000f620000300a00 */
[----:B------:R-:W-:-:S03]  /*1d700*/  VIADD R232, R236, 0xffffffdd ;  /* 0xffffffddece87836 */ /* 0x000fc60000000000 */
[----:B------:R-:W-:Y:S01]  /*1d710*/  STL.64 [R1+0x510], R144 ;  /* 0x0005109001007387 */ /* 0x000fe20000100a00 */
[----:B------:R-:W5:Y:S01]  /*1d720*/  LDC R236, c[0x0][0x230] ;  /* 0x00008c00ffec7b82 */ /* 0x000f620000000800 */
[----:B------:R-:W-:Y:S01]  /*1d730*/  ISETP.GE.U32.AND P5, PT, R232, 0x7fffffbe, PT ;  /* 0x7fffffbee800780c */ /* 0x000fe20003fa6070 */
[C---:B------:R-:W-:Y:S01]  /*1d740*/  IMAD.WIDE R128, R3.reuse, 0x4, R224 ;  /* 0x0000000403807825 */ /* 0x040fe200078e02e0 */
[----:B------:R-:W-:Y:S04]  /*1d750*/  STL.64 [R1+0x518], R130 ;  /* 0x0005188201007387 */ /* 0x000fe80000100a00 */
[----:B------:R-:W-:Y:S04]  /*1d760*/  STL.64 [R1+0x520], R128 ;  /* 0x0005208001007387 */ /* 0x000fe80000100a00 */
[----:B------:R-:W5:Y:S04]  /*1d770*/  LDL.LU.64 R224, [R1+0x980] ;  /* 0x0009800001e07983 */ /* 0x000f680000300a00 */
[----:B------:R3:W-:Y:S04]  /*1d780*/  LDGSTS.E [R2+0x8800], desc[UR32][R160.64], !P5 ;  /* 0x08800000a0027fae */ /* 0x0007e8000e921860 */
[----:B------:R-:W-:Y:S04]  /*1d790*/  LDGSTS.E [R2+0x8880], desc[UR32][R146.64], !P5 ;  /* 0x0888000092027fae */ /* 0x000fe8000e921860 */
[----:B------:R5:W-:Y:S04]  /*1d7a0*/  LDGSTS.E [R2+0x8900], desc[UR32][R144.64], !P5 ;  /* 0x0890000090027fae */ /* 0x000be8000e921860 */
[----:B------:R-:W-:Y:S04]  /*1d7b0*/  LDGSTS.E [R2+0x8980], desc[UR32][R130.64], !P5 ;  /* 0x0898000082027fae */ /* 0x000fe8000e921860 */
[----:B------:R5:W-:Y:S01]  /*1d7c0*/  LDGSTS.E [R2+0x8a00], desc[UR32][R128.64], !P5 ;  /* 0x08a0000080027fae */ /* 0x000be2000e921860 */
[----:B----4-:R-:W-:-:S05]  /*1d7d0*/  IMAD.WIDE R112, R3, 0x4, R112 ;  /* 0x0000000403707825 */ /* 0x010fca00078e0270 */
[----:B------:R-:W-:Y:S04]  /*1d7e0*/  STL.64 [R1+0x528], R112 ;  /* 0x0005287001007387 */ /* 0x000fe80000100a00 */
[----:B------:R-:W-:Y:S01]  /*1d7f0*/  LDGSTS.E [R2+0x8a80], desc[UR32][R112.64], !P5 ;  /* 0x08a8000070027fae */ /* 0x000fe2000e921860 */
[----:B-1----:R-:W-:-:S05]  /*1d800*/  IMAD.WIDE R110, R3, 0x4, R96 ;  /* 0x00000004036e7825 */ /* 0x002fca00078e0260 */
[----:B------:R-:W-:Y:S04]  /*1d810*/  STL.64 [R1+0x530], R110 ;  /* 0x0005306e01007387 */ /* 0x000fe80000100a00 */
[----:B------:R1:W-:Y:S01]  /*1d820*/  LDGSTS.E [R2+0x8b00], desc[UR32][R110.64], !P5 ;  /* 0x08b000006e027fae */ /* 0x0003e2000e921860 */
[----:B--2---:R-:W-:-:S03]  /*1d830*/  IMAD.WIDE R96, R3, 0x4, R194 ;  /* 0x0000000403607825 */ /* 0x004fc600078e02c2 */
[----:B------:R-:W1:Y:S04]  /*1d840*/  LDL.LU.64 R194, [R1+0x978] ;  /* 0x0009780001c27983 */ /* 0x000e680000300a00 */
[----:B------:R2:W-:Y:S04]  /*1d850*/  STL.64 [R1+0x540], R96 ;  /* 0x0005406001007387 */ /* 0x0005e80000100a00 */
[----:B------:R-:W-:Y:S04]  /*1d860*/  LDGSTS.E [R2+0x8b80], desc[UR32][R96.64], !P5 ;  /* 0x08b8000060027fae */ /* 0x000fe8000e921860 */
[----:B--2---:R-:W2:Y:S04]  /*1d870*/  LDL.LU.64 R96, [R1+0x8f0] ;  /* 0x0008f00001607983 */ /* 0x004ea80000300a00 */
[----:B------:R-:W4:Y:S04]  /*1d880*/  LDL.LU.64 R112, [R1+0x8e8] ;  /* 0x0008e80001707983 */ /* 0x000f280000300a00 */
[----:B------:R-:W4:Y:S04]  /*1d890*/  LDL.LU.64 R146, [R1+0x8e0] ;  /* 0x0008e00001927983 */ /* 0x000f280000300a00 */
[----:B------:R-:W4:Y:S01]  /*1d8a0*/  LDL.LU.64 R130, [R1+0x8d8] ;  /* 0x0008d80001827983 */ /* 0x000f220000300a00 */
[----:B------:R-:W-:-:S04]  /*1d8b0*/  IMAD.WIDE R192, R3, 0x4, R208 ;  /* 0x0000000403c07825 */ /* 0x000fc800078e02d0 */
[C---:B------:R-:W-:Y:S01]  /*1d8c0*/  IMAD.WIDE R178, R3.reuse, 0x4, R178 ;  /* 0x0000000403b27825 */ /* 0x040fe200078e02b2 */
[----:B------:R-:W-:Y:S03]  /*1d8d0*/  STL.64 [R1+0x5f8], R192 ;  /* 0x0005f8c001007387 */ /* 0x000fe60000100a00 */
[----:B------:R-:W-:-:S04]  /*1d8e0*/  IMAD.WIDE R176, R3, 0x4, R162 ;  /* 0x0000000403b07825 */ /* 0x000fc800078e02a2 */
[C---:B------:R-:W-:Y:S02]  /*1d8f0*/  IMAD.WIDE R162, R3.reuse, 0x4, R210 ;  /* 0x0000000403a27825 */ /* 0x040fe400078e02d2 */
[----:B------:R-:W4:Y:S04]  /*1d900*/  LDL.LU.64 R210, [R1+0x8d0] ;  /* 0x0008d00001d27983 */ /* 0x000f280000300a00 */
[----:B------:R-:W-:Y:S04]  /*1d910*/  STL.64 [R1+0x600], R178 ;  /* 0x000600b201007387 */ /* 0x000fe80000100a00 */
[----:B------:R-:W-:Y:S04]  /*1d920*/  STL.64 [R1+0x608], R176 ;  /* 0x000608b001007387 */ /* 0x000fe80000100a00 */
[----:B------:R1:W-:Y:S01]  /*1d930*/  STL.64 [R1+0x610], R162 ;  /* 0x000610a201007387 */ /* 0x0003e20000100a00 */
[----:B---3--:R-:W-:-:S03]  /*1d940*/  IMAD.WIDE R160, R3, 0x4, R80 ;  /* 0x0000000403a07825 */ /* 0x008fc600078e0250 */
[----:B------:R-:W3:Y:S01]  /*1d950*/  LDL.LU.64 R80, [R1+0x8c8] ;  /* 0x0008c80001507983 */ /* 0x000ee20000300a00 */
[----:B-----5:R-:W-:-:S03]  /*1d960*/  IMAD.WIDE R144, R3, 0x4, R226 ;  /* 0x0000000403907825 */ /* 0x020fc600078e02e2 */
[----:B------:R-:W5:Y:S01]  /*1d970*/  LDL.LU.64 R226, [R1+0x8c0] ;  /* 0x0008c00001e27983 */ /* 0x000f620000300a00 */
[----:B------:R-:W-:-:S03]  /*1d980*/  VIADD R232, R234, 0xffffffd9 ;  /* 0xffffffd9eae87836 */ /* 0x000fc60000000000 */
[----:B------:R4:W-:Y:S01]  /*1d990*/  STL.64 [R1+0x618], R160 ;  /* 0x000618a001007387 */ /* 0x0009e20000100a00 */
[----:B------:R-:W3:Y:S01]  /*1d9a0*/  LDC R234, c[0x0][0x230] ;  /* 0x00008c00ffea7b82 */ /* 0x000ee20000000800 */
[----:B------:R-:W-:Y:S02]  /*1d9b0*/  ISETP.GE.U32.AND P0, PT, R232, 0x7fffffba, PT ;  /* 0x7fffffbae800780c */ /* 0x000fe40003f06070 */
[----:B------:R4:W-:Y:S01]  /*1d9c0*/  STL.64 [R1+0x620], R144 ;  /* 0x0006209001007387 */ /* 0x0009e20000100a00 */
[----:B------:R-:W-:-:S10]  /*1d9d0*/  IMAD.WIDE R128, R3, 0x4, R224 ;  /* 0x0000000403807825 */ /* 0x000fd400078e02e0 */
[----:B------:R-:W-:Y:S04]  /*1d9e0*/  LDGSTS.E [R2+0x9800], desc[UR32][R192.64], !P0 ;  /* 0x09800000c0027fae */ /* 0x000fe8000c121860 */
[----:B------:R-:W-:Y:S04]  /*1d9f0*/  LDGSTS.E [R2+0x9880], desc[UR32][R178.64], !P0 ;  /* 0x09880000b2027fae */ /* 0x000fe8000c121860 */
[----:B------:R2:W-:Y:S04]  /*1da00*/  LDGSTS.E [R2+0x9900], desc[UR32][R176.64], !P0 ;  /* 0x09900000b0027fae */ /* 0x0005e8000c121860 */
[----:B------:R-:W-:Y:S04]  /*1da10*/  LDGSTS.E [R2+0x9980], desc[UR32][R162.64], !P0 ;  /* 0x09980000a2027fae */ /* 0x000fe8000c121860 */
[----:B------:R4:W-:Y:S04]  /*1da20*/  LDGSTS.E [R2+0x9a00], desc[UR32][R160.64], !P0 ;  /* 0x09a00000a0027fae */ /* 0x0009e8000c121860 */
[----:B------:R4:W-:Y:S04]  /*1da30*/  LDGSTS.E [R2+0x9a80], desc[UR32][R144.64], !P0 ;  /* 0x09a8000090027fae */ /* 0x0009e8000c121860 */
[----:B------:R-:W-:Y:S01]  /*1da40*/  LDGSTS.E [R2+0x9b00], desc[UR32][R128.64], !P0 ;  /* 0x09b0000080027fae */ /* 0x000fe2000c121860 */
[----:B-1----:R-:W-:-:S03]  /*1da50*/  IMAD.WIDE R110, R3, 0x4, R194 ;  /* 0x00000004036e7825 */ /* 0x002fc600078e02c2 */
[----:B------:R-:W3:Y:S04]  /*1da60*/  LDL.LU.64 R194, [R1+0x8b8] ;  /* 0x0008b80001c27983 */ /* 0x000ee80000300a00 */
[----:B------:R-:W-:Y:S04]  /*1da70*/  STL.64 [R1+0x628], R128 ;  /* 0x0006288001007387 */ /* 0x000fe80000100a00 */
[----:B------:R5:W-:Y:S04]  /*1da80*/  STL.64 [R1+0x630], R110 ;  /* 0x0006306e01007387 */ /* 0x000be80000100a00 */
[----:B------:R-:W3:Y:S04]  /*1da90*/  LDL.LU.64 R162, [R1+0x830] ;  /* 0x0008300001a27983 */ /* 0x000ee80000300a00 */
[----:B------:R-:W3:Y:S01]  /*1daa0*/  LDL.LU.64 R178, [R1+0x828] ;  /* 0x0008280001b27983 */ /* 0x000ee20000300a00 */
[----:B--2---:R-:W-:-:S03]  /*1dab0*/  IMAD.WIDE R176, R3, 0x4, R96 ;  /* 0x0000000403b07825 */ /* 0x004fc600078e0260 */
[----:B------:R-:W2:Y:S01]  /*1dac0*/  LDL.LU.64 R96, [R1+0x820] ;  /* 0x0008200001607983 */ /* 0x000ea20000300a00 */
[----:B----4-:R-:W-:-:S03]  /*1dad0*/  IMAD.WIDE R160, R3, 0x4, R112 ;  /* 0x0000000403a07825 */ /* 0x010fc600078e0270 */
[----:B------:R-:W-:Y:S01]  /*1dae0*/  STL.64 [R1+0x6b8], R176 ;  /* 0x0006b8b001007387 */ /* 0x000fe20000100a00 */
[----:B------:R-:W-:-:S03]  /*1daf0*/  IMAD.WIDE R146, R3, 0x4, R146 ;  /* 0x0000000403927825 */ /* 0x000fc600078e0292 */
[----:B------:R-:W-:Y:S01]  /*1db00*/  STL.64 [R1+0x6c0], R160 ;  /* 0x0006c0a001007387 */ /* 0x000fe20000100a00 */
[----:B------:R-:W-:-:S03]  /*1db10*/  IMAD.WIDE R144, R3, 0x4, R130 ;  /* 0x0000000403907825 */ /* 0x000fc600078e0282 */
[----:B------:R-:W4:Y:S04]  /*1db20*/  LDL.LU.64 R208, [R1+0x818] ;  /* 0x0008180001d07983 */ /* 0x000f280000300a00 */
[----:B------:R-:W4:Y:S04]  /*1db30*/  LDL.LU.64 R112, [R1+0x810] ;  /* 0x0008100001707983 */ /* 0x000f280000300a00 */
[----:B------:R-:W-:Y:S04]  /*1db40*/  STL.64 [R1+0x6c8], R146 ;  /* 0x0006c89201007387 */ /* 0x000fe80000100a00 */
[----:B------:R5:W-:Y:S01]  /*1db50*/  LDGSTS.E [R2+0x9b80], desc[UR32][R110.64], !P0 ;  /* 0x09b800006e027fae */ /* 0x000be2000c121860 */
[----:B------:R-:W-:-:S03]  /*1db60*/  IMAD.WIDE R130, R3, 0x4, R210 ;  /* 0x0000000403827825 */ /* 0x000fc600078e02d2 */
[----:B------:R-:W-:Y:S04]  /*1db70*/  STL.64 [R1+0x6d0], R144 ;  /* 0x0006d09001007387 */ /* 0x000fe80000100a00 */
[----:B------:R-:W4:Y:S04]  /*1db80*/  LDL.LU.64 R210, [R1+0x808] ;  /* 0x0008080001d27983 */ /* 0x000f280000300a00 */
[----:B------:R1:W-:Y:S01]  /*1db90*/  STL.64 [R1+0x6d8], R130 ;  /* 0x0006d88201007387 */ /* 0x0003e20000100a00 */
[----:B-----5:R-:W-:-:S03]  /*1dba0*/  IMAD.WIDE R110, R3, 0x4, R226 ;  /* 0x00000004036e7825 */ /* 0x020fc600078e02e2 */
[----:B------:R-:W5:Y:S01]  /*1dbb0*/  LDL.LU.64 R226, [R1+0x800] ;  /* 0x0008000001e27983 */ /* 0x000f620000300a00 */
[----:B------:R-:W-:Y:S02]  /*1dbc0*/  VIADD R232, R233, 0xffffffd5 ;  /* 0xffffffd5e9e87836 */ /* 0x000fe40000000000 */
[C---:B---3--:R-:W-:Y:S01]  /*1dbd0*/  IMAD.WIDE R128, R3.reuse, 0x4, R80 ;  /* 0x0000000403807825 */ /* 0x048fe200078e0250 */
[----:B------:R-:W3:Y:S02]  /*1dbe0*/  LDC R233, c[0x0][0x230] ;  /* 0x00008c00ffe97b82 */ /* 0x000ee40000000800 */
[----:B------:R-:W-:Y:S02]  /*1dbf0*/  ISETP.GE.U32.AND P6, PT, R232, 0x7fffffb6, PT ;  /* 0x7fffffb6e800780c */ /* 0x000fe40003fc6070 */
[----:B------:R-:W-:Y:S04]  /*1dc00*/  STL.64 [R1+0x6e0], R128 ;  /* 0x0006e08001007387 */ /* 0x000fe80000100a00 */
[----:B------:R-:W-:Y:S07]  /*1dc10*/  STL.64 [R1+0x6e8], R110 ;  /* 0x0006e86e01007387 */ /* 0x000fee0000100a00 */
[----:B------:R2:W-:Y:S04]  /*1dc20*/  LDGSTS.E [R2+0xa800], desc[UR32][R176.64], !P6 ;  /* 0x0a800000b0027fae */ /* 0x0005e8000f121860 */
[----:B------:R4:W-:Y:S04]  /*1dc30*/  LDGSTS.E [R2+0xa880], desc[UR32][R160.64], !P6 ;  /* 0x0a880000a0027fae */ /* 0x0009e8000f121860 */
[----:B------:R-:W-:Y:S04]  /*1dc40*/  LDGSTS.E [R2+0xa900], desc[UR32][R146.64], !P6 ;  /* 0x0a90000092027fae */ /* 0x000fe8000f121860 */
[----:B------:R4:W-:Y:S04]  /*1dc50*/  LDGSTS.E [R2+0xa980], desc[UR32][R144.64], !P6 ;  /* 0x0a98000090027fae */ /* 0x0009e8000f121860 */
[----:B------:R-:W-:Y:S04]  /*1dc60*/  LDGSTS.E [R2+0xaa00], desc[UR32][R130.64], !P6 ;  /* 0x0aa0000082027fae */ /* 0x000fe8000f121860 */
[----:B------:R4:W-:Y:S04]  /*1dc70*/  LDGSTS.E [R2+0xaa80], desc[UR32][R128.64], !P6 ;  /* 0x0aa8000080027fae */ /* 0x0009e8000f121860 */
[----:B------:R3:W-:Y:S01]  /*1dc80*/  LDGSTS.E [R2+0xab00], desc[UR32][R110.64], !P6 ;  /* 0x0ab000006e027fae */ /* 0x0007e2000f121860 */
[----:B------:R-:W-:-:S03]  /*1dc90*/  IMAD.WIDE R80, R3, 0x4, R194 ;  /* 0x0000000403507825 */ /* 0x000fc600078e02c2 */
[----:B------:R-:W3:Y:S04]  /*1dca0*/  LDL.LU.64 R194, [R1+0x7f8] ;  /* 0x0007f80001c27983 */ /* 0x000ee80000300a00 */
[----:B------:R4:W-:Y:S04]  /*1dcb0*/  STL.64 [R1+0x6f0], R80 ;  /* 0x0006f05001007387 */ /* 0x0009e80000100a00 */
[----:B-1----:R-:W3:Y:S01]  /*1dcc0*/  LDL.LU.64 R130, [R1+0x770] ;  /* 0x0007700001827983 */ /* 0x002ee20000300a00 */
[----:B------:R-:W-:-:S03]  /*1dcd0*/  IMAD.WIDE R192, R3, 0x4, R162 ;  /* 0x0000000403c07825 */ /* 0x000fc600078e02a2 */
[----:B------:R-:W3:Y:S01]  /*1dce0*/  LDL.LU.64 R162, [R1+0x768] ;  /* 0x0007680001a27983 */ /* 0x000ee20000300a00 */
[----:B------:R-:W-:-:S03]  /*1dcf0*/  IMAD.WIDE R178, R3, 0x4, R178 ;  /* 0x0000000403b27825 */ /* 0x000fc600078e02b2 */
[----:B------:R-:W3:Y:S04]  /*1dd00*/  LDL.LU.64 R224, [R1+0x760] ;  /* 0x0007600001e07983 */ /* 0x000ee80000300a00 */
[----:B------:R-:W-:Y:S01]  /*1dd10*/  STL.64 [R1+0x778], R192 ;  /* 0x000778c001007387 */ /* 0x000fe20000100a00 */
[----:B--2---:R-:W-:-:S03]  /*1dd20*/  IMAD.WIDE R176, R3, 0x4, R96 ;  /* 0x0000000403b07825 */ /* 0x004fc600078e0260 */
[----:B------:R-:W-:Y:S04]  /*1dd30*/  LDGSTS.E [R2+0xab80], desc[UR32][R80.64], !P6 ;  /* 0x0ab8000050027fae */ /* 0x000fe8000f121860 */
[----:B------:R-:W2:Y:S01]  /*1dd40*/  LDL.LU.64 R146, [R1+0x758] ;  /* 0x0007580001927983 */ /* 0x000ea20000300a00 */
[----:B----4-:R-:W-:-:S03]  /*1dd50*/  IMAD.WIDE R160, R3, 0x4, R208 ;  /* 0x0000000403a07825 */ /* 0x010fc600078e02d0 */
[----:B------:R-:W4:Y:S01]  /*1dd60*/  LDL.LU.64 R80, [R1+0x750] ;  /* 0x0007500001507983 */ /* 0x000f220000300a00 */
[----:B------:R-:W-:-:S03]  /*1dd70*/  IMAD.WIDE R144, R3, 0x4, R112 ;  /* 0x0000000403907825 */ /* 0x000fc600078e0270 */
[----:B------:R-:W-:Y:S04]  /*1dd80*/  STL.64 [R1+0x780], R178 ;  /* 0x000780b201007387 */ /* 0x000fe80000100a00 */
[----:B------:R-:W4:Y:S04]  /*1dd90*/  LDL.LU.64 R96, [R1+0x748] ;  /* 0x0007480001607983 */ /* 0x000f280000300a00 */
[----:B------:R1:W-:Y:S01]  /*1dda0*/  STL.64 [R1+0x788], R176 ;  /* 0x000788b001007387 */ /* 0x0003e20000100a00 */
[----:B------:R-:W-:-:S03]  /*1ddb0*/  IMAD.WIDE R128, R3, 0x4, R210 ;  /* 0x0000000403807825 */ /* 0x000fc600078e02d2 */
[----:B------:R-:W4:Y:S04]  /*1ddc0*/  LDL.LU.64 R210, [R1+0x740] ;  /* 0x0007400001d27983 */ /* 0x000f280000300a00 */
[----:B------:R1:W-:Y:S04]  /*1ddd0*/  STL.64 [R1+0x790], R160 ;  /* 0x000790a001007387 */ /* 0x0003e80000100a00 */
[----:B------:R-:W-:Y:S01]  /*1dde0*/  STL.64 [R1+0x798], R144 ;  /* 0x0007989001007387 */ /* 0x000fe20000100a00 */
[----:B-----5:R-:W-:-:S03]  /*1ddf0*/  IMAD.WIDE R112, R3, 0x4, R226 ;  /* 0x0000000403707825 */ /* 0x020fc600078e02e2 */
[----:B------:R-:W5:Y:S01]  /*1de00*/  LDL.LU.64 R226, [R1+0x738] ;  /* 0x0007380001e27983 */ /* 0x000f620000300a00 */
[----:B------:R-:W-:-:S03]  /*1de10*/  VIADD R232, R236, 0xffffffd1 ;  /* 0xffffffd1ece87836 */ /* 0x000fc60000000000 */
[----:B------:R-:W-:Y:S01]  /*1de20*/  STL.64 [R1+0x7a0], R128 ;  /* 0x0007a08001007387 */ /* 0x000fe20000100a00 */
[----:B------:R-:W5:Y:S01]  /*1de30*/  LDC R236, c[0x0][0x230] ;  /* 0x00008c00ffec7b82 */ /* 0x000f620000000800 */
[----:B------:R-:W-:Y:S01]  /*1de40*/  ISETP.GE.U32.AND P4, PT, R232, 0x7fffffb2, PT ;  /* 0x7fffffb2e800780c */ /* 0x000fe20003f86070 */
[----:B------:R-:W-:Y:S01]  /*1de50*/  VIADD R232, R235, 0xffffffcd ;  /* 0xffffffcdebe87836 */ /* 0x000fe20000000000 */
[----:B------:R1:W-:Y:S04]  /*1de60*/  STL.64 [R1+0x7a8], R112 ;  /* 0x0007a87001007387 */ /* 0x0003e80000100a00 */
[----:B------:R-:W-:-:S07]  /*1de70*/  ISETP.GE.U32.AND P3, PT, R232, 0x7fffffae, PT ;  /* 0x7fffffaee800780c */ /* 0x000fce0003f66070 */
[----:B------:R-:W-:Y:S01]  /*1de80*/  LDGSTS.E [R2+0xb800], desc[UR32][R192.64], !P4 ;  /* 0x0b800000c0027fae */ /* 0x000fe2000e121860 */
[----:B------:R-:W5:Y:S03]  /*1de90*/  LDC R235, c[0x0][0x230] ;  /* 0x00008c00ffeb7b82 */ /* 0x000f660000000800 */
[----:B------:R-:W-:Y:S04]  /*1dea0*/  LDGSTS.E [R2+0xb880], desc[UR32][R178.64], !P4 ;  /* 0x0b880000b2027fae */ /* 0x000fe8000e121860 */
[----:B------:R1:W-:Y:S04]  /*1deb0*/  LDGSTS.E [R2+0xb900], desc[UR32][R176.64], !P4 ;  /* 0x0b900000b0027fae */ /* 0x0003e8000e121860 */
[----:B------:R1:W-:Y:S04]  /*1dec0*/  LDGSTS.E [R2+0xb980], desc[UR32][R160.64], !P4 ;  /* 0x0b980000a0027fae */ /* 0x0003e8000e121860 */
[----:B------:R4:W-:Y:S04]  /*1ded0*/  LDGSTS.E [R2+0xba00], desc[UR32][R144.64], !P4 ;  /* 0x0ba0000090027fae */ /* 0x0009e8000e121860 */
[----:B------:R4:W-:Y:S04]  /*1dee0*/  LDGSTS.E [R2+0xba80], desc[UR32][R128.64], !P4 ;  /* 0x0ba8000080027fae */ /* 0x0009e8000e121860 */
[----:B------:R-:W-:Y:S01]  /*1def0*/  LDGSTS.E [R2+0xbb00], desc[UR32][R112.64], !P4 ;  /* 0x0bb0000070027fae */ /* 0x000fe2000e121860 */
[----:B---3--:R-:W-:-:S05]  /*1df00*/  IMAD.WIDE R110, R3, 0x4, R194 ;  /* 0x00000004036e7825 */ /* 0x008fca00078e02c2 */
[----:B------:R3:W-:Y:S01]  /*1df10*/  STL.64 [R1+0x7b0], R110 ;  /* 0x0007b06e01007387 */ /* 0x0007e20000100a00 */
[----:B-1----:R-:W-:-:S03]  /*1df20*/  IMAD.WIDE R176, R3, 0x4, R130 ;  /* 0x0000000403b07825 */ /* 0x002fc600078e0282 */
[----:B------:R-:W5:Y:S01]  /*1df30*/  LDL.LU.64 R194, [R1+0x6b0] ;  /* 0x0006b00001c27983 */ /* 0x000f620000300a00 */
[----:B------:R-:W-:-:S03]  /*1df40*/  IMAD.WIDE R162, R3, 0x4, R162 ;  /* 0x0000000403a27825 */ /* 0x000fc600078e02a2 */
[----:B------:R-:W5:Y:S01]  /*1df50*/  LDL.LU.64 R208, [R1+0x6a8] ;  /* 0x0006a80001d07983 */ /* 0x000f620000300a00 */
[----:B------:R-:W-:-:S03]  /*1df60*/  IMAD.WIDE R160, R3, 0x4, R224 ;  /* 0x0000000403a07825 */ /* 0x000fc600078e02e0 */
[----:B------:R-:W5:Y:S04]  /*1df70*/  LDL.LU.64 R178, [R1+0x6a0] ;  /* 0x0006a00001b27983 */ /* 0x000f680000300a00 */
[----:B------:R-:W5:Y:S04]  /*1df80*/  LDL.LU.64 R112, [R1+0x698] ;  /* 0x0006980001707983 */ /* 0x000f680000300a00 */
[----:B------:R-:W5:Y:S04]  /*1df90*/  LDL.LU.64 R130, [R1+0x690] ;  /* 0x0006900001827983 */ /* 0x000f680000300a00 */
[----:B------:R-:W-:Y:S01]  /*1dfa0*/  STL.64 [R1+0x7f8], R176 ;  /* 0x0007f8b001007387 */ /* 0x000fe20000100a00 */
[----:B--2---:R-:W-:-:S03]  /*1dfb0*/  IMAD.WIDE R146, R3, 0x4, R146 ;  /* 0x0000000403927825 */ /* 0x004fc600078e0292 */
[----:B------:R-:W-:Y:S01]  /*1dfc0*/  STL.64 [R1+0x800], R162 ;  /* 0x000800a201007387 */ /* 0x000fe20000100a00 */
[----:B----4-:R-:W-:-:S03]  /*1dfd0*/  IMAD.WIDE R144, R3, 0x4, R80 ;  /* 0x0000000403907825 */ /* 0x010fc600078e0250 */
[----:B------:R-:W-:Y:S04]  /*1dfe0*/  STL.64 [R1+0x808], R160 ;  /* 0x000808a001007387 */ /* 0x000fe80000100a00 */
[----:B------:R3:W-:Y:S01]  /*1dff0*/  LDGSTS.E [R2+0xbb80], desc[UR32][R110.64], !P4 ;  /* 0x0bb800006e027fae */ /* 0x0007e2000e121860 */
[----:B------:R-:W-:-:S03]  /*1e000*/  IMAD.WIDE R128, R3, 0x4, R96 ;  /* 0x0000000403807825 */ /* 0x000fc600078e0260 */
[----:B------:R1:W-:Y:S04]  /*1e010*/  LDGSTS.E [R2+0xc800], desc[UR32][R176.64], !P3 ;  /* 0x0c800000b0027fae */ /* 0x0003e8000d921860 */
[----:B------:R-:W2:Y:S04]  /*1e020*/  LDL.LU.64 R96, [R1+0x688] ;  /* 0x0006880001607983 */ /* 0x000ea80000300a00 */
[----:B------:R-:W-:Y:S01]  /*1e030*/  STL.64 [R1+0x810], R146 ;  /* 0x0008109201007387 */ /* 0x000fe20000100a00 */
[----:B---3--:R-:W-:-:S03]  /*1e040*/  IMAD.WIDE R110, R3, 0x4, R210 ;  /* 0x00000004036e7825 */ /* 0x008fc600078e02d2 */
[----:B------:R-:W-:Y:S04]  /*1e050*/  STL.64 [R1+0x818], R144 ;  /* 0x0008189001007387 */ /* 0x000fe80000100a00 */
[----:B------:R-:W-:Y:S04]  /*1e060*/  STL.64 [R1+0x820], R128 ;  /* 0x0008208001007387 */ /* 0x000fe80000100a00 */
[----:B------:R-:W-:Y:S04]  /*1e070*/  LDGSTS.E [R2+0xc880], desc[UR32][R162.64], !P3 ;  /* 0x0c880000a2027fae */ /* 0x000fe8000d921860 */
[----:B------:R-:W3:Y:S04]  /*1e080*/  LDL.LU.64 R224, [R1+0x680] ;  /* 0x0006800001e07983 */ /* 0x000ee80000300a00 */
[----:B------:R4:W-:Y:S04]  /*1e090*/  LDGSTS.E [R2+0xc900], desc[UR32][R160.64], !P3 ;  /* 0x0c900000a0027fae */ /* 0x0009e8000d921860 */
[----:B------:R-:W3:Y:S04]  /*1e0a0*/  LDL.LU.64 R210, [R1+0x678] ;  /* 0x0006780001d27983 */ /* 0x000ee80000300a00 */
[----:B------:R-:W-:Y:S04]  /*1e0b0*/  LDGSTS.E [R2+0xc980], desc[UR32][R146.64], !P3 ;  /* 0x0c98000092027fae */ /* 0x000fe8000d921860 */
[----:B------:R2:W-:Y:S04]  /*1e0c0*/  LDGSTS.E [R2+0xca00], desc[UR32][R144.64], !P3 ;  /* 0x0ca0000090027fae */ /* 0x0005e8000d921860 */
[----:B------:R3:W-:Y:S04]  /*1e0d0*/  LDGSTS.E [R2+0xca80], desc[UR32][R128.64], !P3 ;  /* 0x0ca8000080027fae */ /* 0x0007e8000d921860 */
[----:B------:R-:W-:Y:S04]  /*1e0e0*/  STL.64 [R1+0x828], R110 ;  /* 0x0008286e01007387 */ /* 0x000fe80000100a00 */
[----:B------:R3:W-:Y:S01]  /*1e0f0*/  LDGSTS.E [R2+0xcb00], desc[UR32][R110.64], !P3 ;  /* 0x0cb000006e027fae */ /* 0x0007e2000d921860 */
[----:B-----5:R-:W-:-:S05]  /*1e100*/  IMAD.WIDE R80, R3, 0x4, R226 ;  /* 0x0000000403507825 */ /* 0x020fca00078e02e2 */
[----:B------:R5:W-:Y:S04]  /*1e110*/  STL.64 [R1+0x878], R80 ;  /* 0x0008785001007387 */ /* 0x000be80000100a00 */
[----:B------:R-:W-:Y:S04]  /*1e120*/  LDGSTS.E [R2+0xcb80], desc[UR32][R80.64], !P3 ;  /* 0x0cb8000050027fae */ /* 0x000fe8000d921860 */
[----:B-----5:R-:W5:Y:S04]  /*1e130*/  LDL.LU.64 R80, [R1+0x5f0] ;  /* 0x0005f00001507983 */ /* 0x020f680000300a00 */
[----:B------:R-:W5:Y:S04]  /*1e140*/  LDL.LU.64 R162, [R1+0x5e8] ;  /* 0x0005e80001a27983 */ /* 0x000f680000300a00 */
[----:B------:R-:W5:Y:S04]  /*1e150*/  LDL.LU.64 R146, [R1+0x5e0] ;  /* 0x0005e00001927983 */ /* 0x000f680000300a00 */
[----:B------:R-:W5:Y:S01]  /*1e160*/  LDL.LU.64 R226, [R1+0x5d8] ;  /* 0x0005d80001e27983 */ /* 0x000f620000300a00 */
[----:B------:R-:W-:-:S02]  /*1e170*/  VIADD R232, R234, 0xffffffc9 ;  /* 0xffffffc9eae87836 */ /* 0x000fc40000000000 */
[----:B------:R-:W5:Y:S03]  /*1e180*/  LDC R234, c[0x0][0x230] ;  /* 0x00008c00ffea7b82 */ /* 0x000f660000000800 */
[----:B------:R-:W-:Y:S01]  /*1e190*/  ISETP.GE.U32.AND P2, PT, R232, 0x7fffffaa, PT ;  /* 0x7fffffaae800780c */ /* 0x000fe20003f46070 */
[----:B------:R-:W-:-:S04]  /*1e1a0*/  IMAD.WIDE R194, R3, 0x4, R194 ;  /* 0x0000000403c27825 */ /* 0x000fc800078e02c2 */
[C---:B------:R-:W-:Y:S01]  /*1e1b0*/  IMAD.WIDE R192, R3.reuse, 0x4, R208 ;  /* 0x0000000403c07825 */ /* 0x040fe200078e02d0 */
[----:B------:R2:W-:Y:S03]  /*1e1c0*/  STL.64 [R1+0x8b8], R194 ;  /* 0x0008b8c201007387 */ /* 0x0005e60000100a00 */
[C---:B------:R-:W-:Y:S01]  /*1e1d0*/  IMAD.WIDE R178, R3.reuse, 0x4, R178 ;  /* 0x0000000403b27825 */ /* 0x040fe200078e02b2 */
[----:B------:R-:W-:Y:S03]  /*1e1e0*/  STL.64 [R1+0x8c0], R192 ;  /* 0x0008c0c001007387 */ /* 0x000fe60000100a00 */
[C---:B-1----:R-:W-:Y:S01]  /*1e1f0*/  IMAD.WIDE R176, R3.reuse, 0x4, R112 ;  /* 0x0000000403b07825 */ /* 0x042fe200078e0270 */
[----:B------:R-:W-:Y:S03]  /*1e200*/  LDGSTS.E [R2+0xd800], desc[UR32][R194.64], !P2 ;  /* 0x0d800000c2027fae */ /* 0x000fe6000d121860 */
[C---:B----4-:R-:W-:Y:S01]  /*1e210*/  IMAD.WIDE R160, R3.reuse, 0x4, R130 ;  /* 0x0000000403a07825 */ /* 0x050fe200078e0282 */
[----:B------:R-:W-:Y:S04]  /*1e220*/  LDGSTS.E [R2+0xd880], desc[UR32][R192.64], !P2 ;  /* 0x0d880000c0027fae */ /* 0x000fe8000d121860 */
[----:B------:R-:W4:Y:S04]  /*1e230*/  LDL.LU.64 R130, [R1+0x5d0] ;  /* 0x0005d00001827983 */ /* 0x000f280000300a00 */
[----:B------:R1:W-:Y:S04]  /*1e240*/  STL.64 [R1+0x8c8], R178 ;  /* 0x0008c8b201007387 */ /* 0x0003e80000100a00 */
[----:B------:R-:W4:Y:S04]  /*1e250*/  LDL.LU.64 R112, [R1+0x5c8] ;  /* 0x0005c80001707983 */ /* 0x000f280000300a00 */
[----:B------:R5:W-:Y:S04]  /*1e260*/  STL.64 [R1+0x8d0], R176 ;  /* 0x0008d0b001007387 */ /* 0x000be80000100a00 */
[----:B------:R5:W-:Y:S01]  /*1e270*/  STL.64 [R1+0x8d8], R160 ;  /* 0x0008d8a001007387 */ /* 0x000be20000100a00 */
[----:B--2---:R-:W-:-:S03]  /*1e280*/  IMAD.WIDE R144, R3, 0x4, R96 ;  /* 0x0000000403907825 */ /* 0x004fc600078e0260 */
[----:B------:R-:W-:Y:S04]  /*1e290*/  LDGSTS.E [R2+0xd900], desc[UR32][R178.64], !P2 ;  /* 0x0d900000b2027fae */ /* 0x000fe8000d121860 */
[----:B------:R-:W2:Y:S04]  /*1e2a0*/  LDL.LU.64 R96, [R1+0x5c0] ;  /* 0x0005c00001607983 */ /* 0x000ea80000300a00 */
[----:B------:R5:W-:Y:S04]  /*1e2b0*/  STL.64 [R1+0x8e0], R144 ;  /* 0x0008e09001007387 */ /* 0x000be80000100a00 */
[----:B------:R-:W2:Y:S04]  /*1e2c0*/  LDL.LU.64 R194, [R1+0x5b8] ;  /* 0x0005b80001c27983 */ /* 0x000ea80000300a00 */
[----:B------:R5:W-:Y:S01]  /*1e2d0*/  LDGSTS.E [R2+0xd980], desc[UR32][R176.64], !P2 ;  /* 0x0d980000b0027fae */ /* 0x000be2000d121860 */
[----:B---3--:R-:W-:-:S03]  /*1e2e0*/  IMAD.WIDE R128, R3, 0x4, R224 ;  /* 0x0000000403807825 */ /* 0x008fc600078e02e0 */
[----:B------:R-:W-:Y:S01]  /*1e2f0*/  LDGSTS.E [R2+0xda00], desc[UR32][R160.64], !P2 ;  /* 0x0da00000a0027fae */ /* 0x000fe2000d121860 */
[----:B------:R-:W-:-:S03]  /*1e300*/  IMAD.WIDE R110, R3, 0x4, R210 ;  /* 0x00000004036e7825 */ /* 0x000fc600078e02d2 */
[----:B------:R2:W-:Y:S04]  /*1e310*/  STL.64 [R1+0x8e8], R128 ;  /* 0x0008e88001007387 */ /* 0x0005e80000100a00 */
[----:B------:R3:W-:Y:S04]  /*1e320*/  STL.64 [R1+0x8f0], R110 ;  /* 0x0008f06e01007387 */ /* 0x0007e80000100a00 */
[----:B-1----:R-:W3:Y:S04]  /*1e330*/  LDL.LU.64 R178, [R1+0x4f8] ;  /* 0x0004f80001b27983 */ /* 0x002ee80000300a00 */
[----:B------:R-:W3:Y:S04]  /*1e340*/  LDL.LU.64 R210, [R1+0x4f0] ;  /* 0x0004f00001d27983 */ /* 0x000ee80000300a00 */
[----:B------:R1:W-:Y:S01]  /*1e350*/  LDGSTS.E [R2+0xda80], desc[UR32][R144.64], !P2 ;  /* 0x0da8000090027fae */ /* 0x0003e2000d121860 */
[----:B-----5:R-:W-:-:S03]  /*1e360*/  IMAD.WIDE R162, R3, 0x4, R162 ;  /* 0x0000000403a27825 */ /* 0x020fc600078e02a2 */
[----:B------:R2:W-:Y:S01]  /*1e370*/  LDGSTS.E [R2+0xdb00], desc[UR32][R128.64], !P2 ;  /* 0x0db0000080027fae */ /* 0x0005e2000d121860 */
[----:B------:R-:W-:-:S03]  /*1e380*/  IMAD.WIDE R176, R3, 0x4, R80 ;  /* 0x0000000403b07825 */ /* 0x000fc600078e0250 */
[----:B------:R3:W-:Y:S01]  /*1e390*/  LDGSTS.E [R2+0xdb80], desc[UR32][R110.64], !P2 ;  /* 0x0db800006e027fae */ /* 0x0007e2000d121860 */
[----:B------:R-:W-:-:S03]  /*1e3a0*/  IMAD.WIDE R146, R3, 0x4, R146 ;  /* 0x0000000403927825 */ /* 0x000fc600078e0292 */
[----:B------:R-:W-:Y:S04]  /*1e3b0*/  STL.64 [R1+0x978], R176 ;  /* 0x000978b001007387 */ /* 0x000fe80000100a00 */
[----:B------:R-:W5:Y:S01]  /*1e3c0*/  LDL.LU.64 R160, [R1+0x4e8] ;  /* 0x0004e80001a07983 */ /* 0x000f620000300a00 */
[----:B-1----:R-:W-:-:S03]  /*1e3d0*/  IMAD.WIDE R144, R3, 0x4, R226 ;  /* 0x0000000403907825 */ /* 0x002fc600078e02e2 */
[----:B------:R-:W-:Y:S04]  /*1e3e0*/  STL.64 [R1+0x980], R162 ;  /* 0x000980a201007387 */ /* 0x000fe80000100a00 */
[----:B------:R-:W5:Y:S04]  /*1e3f0*/  LDL.LU.64 R208, [R1+0x4e0] ;  /* 0x0004e00001d07983 */ /* 0x000f680000300a00 */
[----:B------:R-:W-:Y:S04]  /*1e400*/  STL.64 [R1+0x988], R146 ;  /* 0x0009889201007387 */ /* 0x000fe80000100a00 */
[----:B------:R-:W5:Y:S01]  /*1e410*/  LDL.LU.64 R226, [R1+0x4d8] ;  /* 0x0004d80001e27983 */ /* 0x000f620000300a00 */
[----:B------:R-:W-:-:S02]  /*1e420*/  VIADD R232, R233, 0xffffffc5 ;  /* 0xffffffc5e9e87836 */ /* 0x000fc40000000000 */
[----:B------:R-:W1:Y:S03]  /*1e430*/  LDC R233, c[0x0][0x230] ;  /* 0x00008c00ffe97b82 */ /* 0x000e660000000800 */
[----:B------:R-:W-:Y:S01]  /*1e440*/  ISETP.GE.U32.AND P5, PT, R232, 0x7fffffa6, PT ;  /* 0x7fffffa6e800780c */ /* 0x000fe20003fa6070 */
[----:B------:R-:W-:Y:S04]  /*1e450*/  STL.64 [R1+0x9a0], R144 ;  /* 0x0009a09001007387 */ /* 0x000fe80000100a00 */
[----:B------:R-:W5:Y:S08]  /*1e460*/  LDL.LU.64 R224, [R1+0x4d0] ;  /* 0x0004d00001e07983 */ /* 0x000f700000300a00 */
[----:B------:R1:W-:Y:S04]  /*1e470*/  LDGSTS.E [R2+0xe800], desc[UR32][R176.64], !P5 ;  /* 0x0e800000b0027fae */ /* 0x0003e8000e921860 */
[----:B------:R-:W-:Y:S04]  /*1e480*/  LDGSTS.E [R2+0xe880], desc[UR32][R162.64], !P5 ;  /* 0x0e880000a2027fae */ /* 0x000fe8000e921860 */
[----:B------:R-:W-:Y:S04]  /*1e490*/  LDGSTS.E [R2+0xe900], desc[UR32][R146.64], !P5 ;  /* 0x0e90000092027fae */ /* 0x000fe8000e921860 */
[----:B------:R-:W-:Y:S01]  /*1e4a0*/  LDGSTS.E [R2+0xe980], desc[UR32][R144.64], !P5 ;  /* 0x0e98000090027fae */ /* 0x000fe2000e921860 */
[----:B----4-:R-:W-:-:S05]  /*1e4b0*/  IMAD.WIDE R130, R3, 0x4, R130 ;  /* 0x0000000403827825 */ /* 0x010fca00078e0282 */
[----:B------:R-:W-:Y:S01]  /*1e4c0*/  STL.64 [R1+0x9a8], R130 ;  /* 0x0009a88201007387 */ /* 0x000fe20000100a00 */
[----:B------:R-:W-:-:S03]  /*1e4d0*/  IMAD.WIDE R112, R3, 0x4, R112 ;  /* 0x0000000403707825 */ /* 0x000fc600078e0270 */
[----:B------:R-:W-:Y:S04]  /*1e4e0*/  LDGSTS.E [R2+0xea00], desc[UR32][R130.64], !P5 ;  /* 0x0ea0000082027fae */ /* 0x000fe8000e921860 */
[----:B------:R-:W-:Y:S01]  /*1e4f0*/  LDGSTS.E [R2+0xea80], desc[UR32][R112.64], !P5 ;  /* 0x0ea8000070027fae */ /* 0x000fe2000e921860 */
[----:B--2---:R-:W-:-:S03]  /*1e500*/  IMAD.WIDE R128, R3, 0x4, R96 ;  /* 0x0000000403807825 */ /* 0x004fc600078e0260 */
[----:B------:R-:W2:Y:S04]  /*1e510*/  LDL.LU.64 R96, [R1+0x4c8] ;  /* 0x0004c80001607983 */ /* 0x000ea80000300a00 */
[----:B------:R4:W-:Y:S01]  /*1e520*/  STL.64 [R1+0x9b0], R112 ;  /* 0x0009b07001007387 */ /* 0x0009e20000100a00 */
[----:B---3--:R-:W-:-:S03]  /*1e530*/  IMAD.WIDE R110, R3, 0x4, R194 ;  /* 0x00000004036e7825 */ /* 0x008fc600078e02c2 */
[----:B------:R-:W3:Y:S04]  /*1e540*/  LDL.LU.64 R80, [R1+0x4c0] ;  /* 0x0004c00001507983 */ /* 0x000ee80000300a00 */
[----:B------:R5:W-:Y:S04]  /*1e550*/  STL.64 [R1+0xa78], R128 ;  /* 0x000a788001007387 */ /* 0x000be80000100a00 */
[----:B------:R5:W-:Y:S04]  /*1e560*/  STL.64 [R1+0xa80], R110 ;  /* 0x000a806e01007387 */ /* 0x000be80000100a00 */
[----:B----4-:R-:W4:Y:S04]  /*1e570*/  LDL.LU.64 R112, [R1+0xa70] ;  /* 0x000a700001707983 */ /* 0x010f280000300a00 */
[----:B------:R-:W4:Y:S04]  /*1e580*/  LDL.LU.64 R194, [R1+0xa68] ;  /* 0x000a680001c27983 */ /* 0x000f280000300a00 */
[----:B------:R-:W4:Y:S01]  /*1e590*/  LDL.LU.64 R162, [R1+0xa60] ;  /* 0x000a600001a27983 */ /* 0x000f220000300a00 */
[----:B------:R-:W-:-:S03]  /*1e5a0*/  IMAD.WIDE R192, R3, 0x4, R178 ;  /* 0x0000000403c07825 */ /* 0x000fc600078e02b2 */
[----:B------:R-:W4:Y:S01]  /*1e5b0*/  LDL.LU.64 R130, [R1+0xa58] ;  /* 0x000a580001827983 */ /* 0x000f220000300a00 */
[----:B-1----:R-:W-:-:S03]  /*1e5c0*/  IMAD.WIDE R176, R3, 0x4, R210 ;  /* 0x0000000403b07825 */ /* 0x002fc600078e02d2 */
[----:B------:R-:W4:Y:S04]  /*1e5d0*/  LDL.LU.64 R146, [R1+0xa50] ;  /* 0x000a500001927983 */ /* 0x000f280000300a00 */
[----:B------:R-:W-:Y:S04]  /*1e5e0*/  STL.64 [R1+0xa88], R192 ;  /* 0x000a88c001007387 */ /* 0x000fe80000100a00 */
[----:B------:R-:W4:Y:S04]  /*1e5f0*/  LDL.LU.64 R178, [R1+0xa48] ;  /* 0x000a480001b27983 */ /* 0x000f280000300a00 */
[----:B------:R5:W-:Y:S04]  /*1e600*/  LDGSTS.E [R2+0xeb00], desc[UR32][R128.64], !P5 ;  /* 0x0eb0000080027fae */ /* 0x000be8000e921860 */
[----:B------:R-:W4:Y:S04]  /*1e610*/  LDL.LU.64 R210, [R1+0xa40] ;  /* 0x000a400001d27983 */ /* 0x000f280000300a00 */
[----:B------:R-:W-:Y:S01]  /*1e620*/  STL.64 [R1+0xa90], R176 ;  /* 0x000a90b001007387 */ /* 0x000fe20000100a00 */
[----:B------:R-:W-:-:S02]  /*1e630*/  VIADD R232, R235, 0xffffffc1 ;  /* 0xffffffc1ebe87836 */ /* 0x000fc40000000000 */
[----:B------:R-:W1:Y:S01]  /*1e640*/  LDC R235, c[0x0][0x230] ;  /* 0x00008c00ffeb7b82 */ /* 0x000e620000000800 */
[----:B------:R5:W-:Y:S02]  /*1e650*/  LDGSTS.E [R2+0xeb80], desc[UR32][R110.64], !P5 ;  /* 0x0eb800006e027fae */ /* 0x000be4000e921860 */
[C---:B-----5:R-:W-:Y:S02]  /*1e660*/  IMAD.WIDE R128, R3.reuse, 0x4, R226 ;  /* 0x0000000403807825 */ /* 0x060fe400078e02e2 */
[----:B------:R-:W5:Y:S01]  /*1e670*/  LDL.LU.64 R226, [R1+0xa38] ;  /* 0x000a380001e27983 */ /* 0x000f620000300a00 */
[----:B------:R-:W-:Y:S01]  /*1e680*/  ISETP.GE.U32.AND P0, PT, R232, 0x7fffffa2, PT ;  /* 0x7fffffa2e800780c */ /* 0x000fe20003f06070 */
[----:B------:R-:W-:-:S04]  /*1e690*/  IMAD.WIDE R160, R3, 0x4, R160 ;  /* 0x0000000403a07825 */ /* 0x000fc800078e02a0 */
[C---:B------:R-:W-:Y:S01]  /*1e6a0*/  IMAD.WIDE R144, R3.reuse, 0x4, R208 ;  /* 0x0000000403907825 */ /* 0x040fe200078e02d0 */
[----:B------:R-:W-:Y:S03]  /*1e6b0*/  STL.64 [R1+0xa98], R160 ;  /* 0x000a98a001007387 */ /* 0x000fe60000100a00 */
[----:B------:R-:W-:Y:S01]  /*1e6c0*/  IMAD.WIDE R110, R3, 0x4, R224 ;  /* 0x00000004036e7825 */ /* 0x000fe200078e02e0 */
[----:B------:R-:W-:Y:S04]  /*1e6d0*/  STL.64 [R1+0xaa0], R144 ;  /* 0x000aa09001007387 */ /* 0x000fe80000100a00 */
[----:B------:R-:W-:Y:S01]  /*1e6e0*/  LDGSTS.E [R2+0xf800], desc[UR32][R192.64], !P0 ;  /* 0x0f800000c0027fae */ /* 0x000fe2000c121860 */
[----:B------:R-:W-:-:S02]  /*1e6f0*/  VIADD R232, R236, 0xffffffdc ;  /* 0xffffffdcece87836 */ /* 0x000fc40000000000 */
[----:B------:R-:W1:Y:S01]  /*1e700*/  LDC R236, c[0x0][0x230] ;  /* 0x00008c00ffec7b82 */ /* 0x000e620000000800 */
[----:B------:R-:W-:Y:S04]  /*1e710*/  LDGSTS.E [R2+0xf880], desc[UR32][R176.64], !P0 ;  /* 0x0f880000b0027fae */ /* 0x000fe8000c121860 */
[----:B------:R-:W-:Y:S04]  /*1e720*/  LDGSTS.E [R2+0xf900], desc[UR32][R160.64], !P0 ;  /* 0x0f900000a0027fae */ /* 0x000fe8000c121860 */
[----:B------:R-:W-:Y:S01]  /*1e730*/  LDGSTS.E [R2+0xf980], desc[UR32][R144.64], !P0 ;  /* 0x0f98000090027fae */ /* 0x000fe2000c121860 */
[----:B------:R-:W-:-:S03]  /*1e740*/  ISETP.GE.U32.AND P6, PT, R232, 0x7fffffbd, PT ;  /* 0x7fffffbde800780c */ /* 0x000fc60003fc6070 */
[----:B------:R-:W-:Y:S04]  /*1e750*/  STL.64 [R1+0xaa8], R128 ;  /* 0x000aa88001007387 */ /* 0x000fe80000100a00 */
[----:B------:R-:W-:Y:S04]  /*1e760*/  LDGSTS.E [R2+0xfa00], desc[UR32][R128.64], !P0 ;  /* 0x0fa0000080027fae */ /* 0x000fe8000c121860 */
[----:B------:R-:W-:Y:S04]  /*1e770*/  STL.64 [R1+0xab0], R110 ;  /* 0x000ab06e01007387 */ /* 0x000fe80000100a00 */
[----:B------:R-:W-:Y:S01]  /*1e780*/  LDGSTS.E [R2+0xfa80], desc[UR32][R110.64], !P0 ;  /* 0x0fa800006e027fae */ /* 0x000fe2000c121860 */
[----:B--2---:R-:W-:-:S05]  /*1e790*/  IMAD.WIDE R96, R3, 0x4, R96 ;  /* 0x0000000403607825 */ /* 0x004fca00078e0260 */
[----:B------:R2:W-:Y:S01]  /*1e7a0*/  STL.64 [R1+0xe30], R96 ;  /* 0x000e306001007387 */ /* 0x0005e20000100a00 */
[----:B---3--:R-:W-:-:S03]  /*1e7b0*/  IMAD.WIDE R80, R3, 0x4, R80 ;  /* 0x0000000403507825 */ /* 0x008fc600078e0250 */
[----:B------:R2:W-:Y:S04]  /*1e7c0*/  LDGSTS.E [R2+0xfb00], desc[UR32][R96.64], !P0 ;  /* 0x0fb0000060027fae */ /* 0x0005e8000c121860 */
[----:B------:R3:W-:Y:S04]  /*1e7d0*/  STL.64 [R1+0xe38], R80 ;  /* 0x000e385001007387 */ /* 0x0007e80000100a00 */
[----:B------:R-:W-:Y:S01]  /*1e7e0*/  LDGSTS.E [R2+0xfb80], desc[UR32][R80.64], !P0 ;  /* 0x0fb8000050027fae */ /* 0x000fe2000c121860 */
[----:B----4-:R-:W-:-:S04]  /*1e7f0*/  IMAD.WIDE R112, R3, 0x4, R112 ;  /* 0x0000000403707825 */ /* 0x010fc800078e0270 */
[C---:B--2---:R-:W-:Y:S01]  /*1e800*/  IMAD.WIDE R96, R3.reuse, 0x4, R194 ;  /* 0x0000000403607825 */ /* 0x044fe200078e02c2 */
[----:B------:R-:W-:Y:S03]  /*1e810*/  LDGSTS.E [R4+0x8c00], desc[UR32][R112.64], !P6 ;  /* 0x08c0000070047fae */ /* 0x000fe6000f121860 */
[C---:B------:R-:W-:Y:S01]  /*1e820*/  IMAD.WIDE R162, R3.reuse, 0x4, R162 ;  /* 0x0000000403a27825 */ /* 0x040fe200078e02a2 */
[----:B------:R-:W2:Y:S03]  /*1e830*/  LDL.LU.64 R194, [R1+0xc30] ;  /* 0x000c300001c27983 */ /* 0x000ea60000300a00 */
[C---:B------:R-:W-:Y:S01]  /*1e840*/  IMAD.WIDE R160, R3.reuse, 0x4, R130 ;  /* 0x0000000403a07825 */ /* 0x040fe200078e0282 */
[----:B------:R4:W-:Y:S03]  /*1e850*/  STL.64 [R1+0x4c0], R112 ;  /* 0x0004c07001007387 */ /* 0x0009e60000100a00 */
[C---:B------:R-:W-:Y:S01]  /*1e860*/  IMAD.WIDE R146, R3.reuse, 0x4, R146 ;  /* 0x0000000403927825 */ /* 0x040fe200078e0292 */
[----:B------:R-:W2:Y:S04]  /*1e870*/  LDL.LU.64 R224, [R1+0xc28] ;  /* 0x000c280001e07983 */ /* 0x000ea80000300a00 */
[----:B------:R1:W-:Y:S01]  /*1e880*/  STL.64 [R1+0x4c8], R96 ;  /* 0x0004c86001007387 */ /* 0x0003e20000100a00 */
[----:B------:R-:W-:-:S03]  /*1e890*/  IMAD.WIDE R144, R3, 0x4, R178 ;  /* 0x0000000403907825 */ /* 0x000fc600078e02b2 */
[----:B---3--:R-:W3:Y:S04]  /*1e8a0*/  LDL.LU.64 R80, [R1+0xc20] ;  /* 0x000c200001507983 */ /* 0x008ee80000300a00 */
[----:B------:R-:W-:Y:S01]  /*1e8b0*/  STL.64 [R1+0x4d0], R162 ;  /* 0x0004d0a201007387 */ /* 0x000fe20000100a00 */
[----:B------:R-:W-:-:S03]  /*1e8c0*/  IMAD.WIDE R128, R3, 0x4, R210 ;  /* 0x0000000403807825 */ /* 0x000fc600078e02d2 */
[----:B------:R-:W-:Y:S04]  /*1e8d0*/  STL.64 [R1+0x4d8], R160 ;  /* 0x0004d8a001007387 */ /* 0x000fe80000100a00 */
[----:B------:R-:W3:Y:S04]  /*1e8e0*/  LDL.LU.64 R130, [R1+0xc18] ;  /* 0x000c180001827983 */ /* 0x000ee80000300a00 */
[----:B------:R1:W-:Y:S04]  /*1e8f0*/  STL.64 [R1+0x4e0], R146 ;  /* 0x0004e09201007387 */ /* 0x0003e80000100a00 */
[----:B------:R3:W-:Y:S04]  /*1e900*/  STL.64 [R1+0x4e8], R144 ;  /* 0x0004e89001007387 */ /* 0x0007e80000100a00 */
[----:B------:R-:W3:Y:S04]  /*1e910*/  LDL.LU.64 R210, [R1+0xc10] ;  /* 0x000c100001d27983 */ /* 0x000ee80000300a00 */
[----:B------:R3:W-:Y:S04]  /*1e920*/  STL.64 [R1+0x4f0], R128 ;  /* 0x0004f08001007387 */ /* 0x0007e80000100a00 */
[----:B----4-:R-:W4:Y:S04]  /*1e930*/  LDL.LU.64 R112, [R1+0xc08] ;  /* 0x000c080001707983 */ /* 0x010f280000300a00 */
[----:B------:R-:W-:Y:S04]  /*1e940*/  LDGSTS.E [R4+0x8c80], desc[UR32][R96.64], !P6 ;  /* 0x08c8000060047fae */ /* 0x000fe8000f121860 */
[----:B------:R-:W-:Y:S04]  /*1e950*/  LDGSTS.E [R4+0x8d00], desc[UR32][R162.64], !P6 ;  /* 0x08d00000a2047fae */ /* 0x000fe8000f121860 */
[----:B------:R2:W-:Y:S04]  /*1e960*/  LDGSTS.E [R4+0x8d80], desc[UR32][R160.64], !P6 ;  /* 0x08d80000a0047fae */ /* 0x0005e8000f121860 */
[----:B------:R-:W-:Y:S04]  /*1e970*/  LDGSTS.E [R4+0x8e00], desc[UR32][R146.64], !P6 ;  /* 0x08e0000092047fae */ /* 0x000fe8000f121860 */
[----:B------:R3:W-:Y:S04]  /*1e980*/  LDGSTS.E [R4+0x8e80], desc[UR32][R144.64], !P6 ;  /* 0x08e8000090047fae */ /* 0x0007e8000f121860 */
[----:B------:R3:W-:Y:S01]  /*1e990*/  LDGSTS.E [R4+0x8f00], desc[UR32][R128.64], !P6 ;  /* 0x08f0000080047fae */ /* 0x0007e2000f121860 */
[----:B-----5:R-:W-:-:S05]  /*1e9a0*/  IMAD.WIDE R110, R3, 0x4, R226 ;  /* 0x00000004036e7825 */ /* 0x020fca00078e02e2 */
[----:B------:R5:W-:Y:S04]  /*1e9b0*/  STL.64 [R1+0x4f8], R110 ;  /* 0x0004f86e01007387 */ /* 0x000be80000100a00 */
[----:B-1----:R-:W4:Y:S04]  /*1e9c0*/  LDL.LU.64 R96, [R1+0xc00] ;  /* 0x000c000001607983 */ /* 0x002f280000300a00 */
[----:B------:R-:W5:Y:S04]  /*1e9d0*/  LDL.LU.64 R226, [R1+0xbf8] ;  /* 0x000bf80001e27983 */ /* 0x000f680000300a00 */
[----:B------:R-:W4:Y:S04]  /*1e9e0*/  LDL.LU.64 R178, [R1+0xbf0] ;  /* 0x000bf00001b27983 */ /* 0x000f280000300a00 */
[----:B------:R-:W4:Y:S04]  /*1e9f0*/  LDL.LU.64 R146, [R1+0xbe8] ;  /* 0x000be80001927983 */ /* 0x000f280000300a00 */
[----:B------:R-:W4:Y:S04]  /*1ea00*/  LDL.LU.64 R162, [R1+0xbe0] ;  /* 0x000be00001a27983 */ /* 0x000f280000300a00 */
[----:B------:R-:W-:Y:S04]  /*1ea10*/  STL [R1+0x1150], RZ ;  /* 0x001150ff01007387 */ /* 0x000fe80000100800 */
[----:B------:R-:W-:Y:S04]  /*1ea20*/  STL [R1+0x1154], RZ ;  /* 0x001154ff01007387 */ /* 0x000fe80000100800 */
[----:B------:R5:W-:Y:S01]  /*1ea30*/  LDGSTS.E [R4+0x8f80], desc[UR32][R110.64], !P6 ;  /* 0x08f800006e047fae */ /* 0x000be2000f121860 */
[----:B--2---:R-:W-:-:S03]  /*1ea40*/  IMAD.WIDE R176, R3, 0x4, R194 ;  /* 0x0000000403b07825 */ /* 0x004fc600078e02c2 */
[----:B------:R-:W2:Y:S04]  /*1ea50*/  LDL.LU.64 R194, [R1+0xbd8] ;  /* 0x000bd80001c27983 */ /* 0x000ea80000300a00 */
[----:B------:R1:W-:Y:S01]  /*1ea60*/  STL.64 [R1+0x538], R176 ;  /* 0x000538b001007387 */ /* 0x0003e20000100a00 */
[----:B------:R-:W-:-:S03]  /*1ea70*/  IMAD.WIDE R160, R3, 0x4, R224 ;  /* 0x0000000403a07825 */ /* 0x000fc600078e02e0 */
[----:B------:R-:W2:Y:S01]  /*1ea80*/  LDL.LU.64 R224, [R1+0xbd0] ;  /* 0x000bd00001e07983 */ /* 0x000ea20000300a00 */
[----:B---3--:R-:W-:-:S03]  /*1ea90*/  IMAD.WIDE R144, R3, 0x4, R80 ;  /* 0x0000000403907825 */ /* 0x008fc600078e0250 */
[----:B------:R-:W3:Y:S04]  /*1eaa0*/  LDL.LU.64 R80, [R1+0xbc8] ;  /* 0x000bc80001507983 */ /* 0x000ee80000300a00 */
[----:B------:R-:W-:Y:S01]  /*1eab0*/  STL.64 [R1+0x548], R160 ;  /* 0x000548a001007387 */ /* 0x000fe20000100a00 */
[----:B------:R-:W-:-:S03]  /*1eac0*/  IMAD.WIDE R130, R3, 0x4, R130 ;  /* 0x0000000403827825 */ /* 0x000fc600078e0282 */
[----:B------:R-:W-:Y:S01]  /*1ead0*/  STL.64 [R1+0x550], R144 ;  /* 0x0005509001007387 */ /* 0x000fe20000100a00 */
[----:B------:R-:W-:-:S03]  /*1eae0*/  IMAD.WIDE R128, R3, 0x4, R210 ;  /* 0x0000000403807825 */ /* 0x000fc600078e02d2 */
[----:B------:R-:W3:Y:S04]  /*1eaf0*/  LDL.LU.64 R210, [R1+0xbc0] ;  /* 0x000bc00001d27983 */ /* 0x000ee80000300a00 */
[----:B------:R-:W-:Y:S04]  /*1eb00*/  STL.64 [R1+0x558], R130 ;  /* 0x0005588201007387 */ /* 0x000fe80000100a00 */
[----:B------:R-:W-:Y:S01]  /*1eb10*/  STL.64 [R1+0x560], R128 ;  /* 0x0005608001007387 */ /* 0x000fe20000100a00 */
[----:B-----5:R-:W-:-:S03]  /*1eb20*/  IMAD.WIDE R110, R3, 0x4, R226 ;  /* 0x00000004036e7825 */ /* 0x020fc600078e02e2 */
[----:B------:R-:W5:Y:S01]  /*1eb30*/  LDL.LU.64 R226, [R1+0xbb8] ;  /* 0x000bb80001e27983 */ /* 0x000f620000300a00 */
[----:B------:R-:W-:Y:S02]  /*1eb40*/  VIADD R232, R234, 0xffffffd8 ;  /* 0xffffffd8eae87836 */ /* 0x000fe40000000000 */
[C---:B----4-:R-:W-:Y:S01]  /*1eb50*/  IMAD.WIDE R112, R3.reuse, 0x4, R112 ;  /* 0x0000000403707825 */ /* 0x050fe200078e0270 */
[----:B------:R-:W4:Y:S02]  /*1eb60*/  LDC R234, c[0x0][0x230] ;  /* 0x00008c00ffea7b82 */ /* 0x000f240000000800 */
[----:B------:R-:W-:Y:S01]  /*1eb70*/  ISETP.GE.U32.AND P4, PT, R232, 0x7fffffb9, PT ;  /* 0x7fffffb9e800780c */ /* 0x000fe20003f86070 */
[----:B------:R-:W-:Y:S01]  /*1eb80*/  IMAD.WIDE R96, R3, 0x4, R96 ;  /* 0x0000000403607825 */ /* 0x000fe200078e0260 */
[----:B------:R-:W-:Y:S03]  /*1eb90*/  STL.64 [R1+0x568], R112 ;  /* 0x0005687001007387 */ /* 0x000fe60000100a00 */
[----:B------:R-:W-:Y:S01]  /*1eba0*/  VIADD R232, R233, 0xffffffd4 ;  /* 0xffffffd4e9e87836 */ /* 0x000fe20000000000 */
[----:B------:R1:W-:Y:S01]  /*1ebb0*/  STL.64 [R1+0x570], R96 ;  /* 0x0005706001007387 */ /* 0x0003e20000100a00 */
[C---:B------:R-:W-:Y:S01]  /*1ebc0*/  IMAD.WIDE R192, R3.reuse, 0x4, R178 ;  /* 0x0000000403c07825 */ /* 0x040fe200078e02b2 */
[----:B------:R-:W4:Y:S05]  /*1ebd0*/  LDC R233, c[0x0][0x230] ;  /* 0x00008c00ffe97b82 */ /* 0x000f2a0000000800 */
[----:B------:R1:W-:Y:S04]  /*1ebe0*/  LDGSTS.E [R4+0x9c00], desc[UR32][R176.64], !P4 ;  /* 0x09c00000b0047fae */ /* 0x0003e8000e121860 */
[----:B------:R2:W-:Y:S04]  /*1ebf0*/  LDGSTS.E [R4+0x9c80], desc[UR32][R160.64], !P4 ;  /* 0x09c80000a0047fae */ /* 0x0005e8000e121860 */
[----:B------:R3:W-:Y:S04]  /*1ec00*/  LDGSTS.E [R4+0x9d00], desc[UR32][R144.64], !P4 ;  /* 0x09d0000090047fae */ /* 0x0007e8000e121860 */
[----:B------:R-:W-:Y:S04]  /*1ec10*/  LDGSTS.E [R4+0x9d80], desc[UR32][R130.64], !P4 ;  /* 0x09d8000082047fae */ /* 0x000fe8000e121860 */
[----:B------:R4:W-:Y:S01]  /*1ec20*/  LDGSTS.E [R4+0x9e00], desc[UR32][R128.64], !P4 ;  /* 0x09e0000080047fae */ /* 0x0009e2000e121860 */
[----:B-1----:R-:W-:-:S03]  /*1ec30*/  IMAD.WIDE R176, R3, 0x4, R146 ;  /* 0x0000000403b07825 */ /* 0x002fc600078e0292 */
[----:B------:R-:W-:Y:S01]  /*1ec40*/  LDGSTS.E [R4+0x9e80], desc[UR32][R112.64], !P4 ;  /* 0x09e8000070047fae */ /* 0x000fe2000e121860 */
[----:B------:R-:W-:-:S03]  /*1ec50*/  IMAD.WIDE R162, R3, 0x4, R162 ;  /* 0x0000000403a27825 */ /* 0x000fc600078e02a2 */
[----:B------:R5:W-:Y:S04]  /*1ec60*/  STL.64 [R1+0x578], R110 ;  /* 0x0005786e01007387 */ /* 0x000be80000100a00 */
[----:B------:R-:W-:Y:S01]  /*1ec70*/  LDGSTS.E [R4+0x9f00], desc[UR32][R96.64], !P4 ;  /* 0x09f0000060047fae */ /* 0x000fe2000e121860 */
[----:B------:R-:W-:-:S03]  /*1ec80*/  ISETP.GE.U32.AND P3, PT, R232, 0x7fffffb5, PT ;  /* 0x7fffffb5e800780c */ /* 0x000fc60003f66070 */
[----:B------:R5:W-:Y:S04]  /*1ec90*/  LDGSTS.E [R4+0x9f80], desc[UR32][R110.64], !P4 ;  /* 0x09f800006e047fae */ /* 0x000be8000e121860 */
[----:B------:R-:W5:Y:S04]  /*1eca0*/  LDL.LU.64 R96, [R1+0xbb0] ;  /* 0x000bb00001607983 */ /* 0x000f680000300a00 */
[----:B------:R-:W5:Y:S04]  /*1ecb0*/  LDL.LU.64 R112, [R1+0xba8] ;  /* 0x000ba80001707983 */ /* 0x000f680000300a00 */
[----:B------:R-:W5:Y:S04]  /*1ecc0*/  LDL.LU.64 R178, [R1+0xba0] ;  /* 0x000ba00001b27983 */ /* 0x000f680000300a00 */
[----:B------:R-:W-:Y:S04]  /*1ecd0*/  STL.64 [R1+0x5b8], R192 ;  /* 0x0005b8c001007387 */ /* 0x000fe80000100a00 */
[----:B------:R-:W5:Y:S04]  /*1ece0*/  LDL.LU.64 R208, [R1+0xb98] ;  /* 0x000b980001d07983 */ /* 0x000f680000300a00 */
[----:B------:R-:W5:Y:S01]  /*1ecf0*/  LDL.LU.64 R130, [R1+0xb90] ;  /* 0x000b900001827983 */ /* 0x000f620000300a00 */
[----:B--2---:R-:W-:-:S03]  /*1ed00*/  IMAD.WIDE R146, R3, 0x4, R194 ;  /* 0x0000000403927825 */ /* 0x004fc600078e02c2 */
[----:B------:R-:W-:Y:S04]  /*1ed10*/  STL.64 [R1+0x5c0], R176 ;  /* 0x0005c0b001007387 */ /* 0x000fe80000100a00 */
[----:B------:R1:W-:Y:S01]  /*1ed20*/  STL.64 [R1+0x5c8], R162 ;  /* 0x0005c8a201007387 */ /* 0x0003e20000100a00 */
[----:B------:R-:W-:-:S03]  /*1ed30*/  IMAD.WIDE R160, R3, 0x4, R224 ;  /* 0x0000000403a07825 */ /* 0x000fc600078e02e0 */
[----:B------:R-:W2:Y:S04]  /*1ed40*/  LDL.LU.64 R194, [R1+0xb88] ;  /* 0x000b880001c27983 */ /* 0x000ea80000300a00 */
[----:B------:R1:W-:Y:S01]  /*1ed50*/  STL.64 [R1+0x5d0], R146 ;  /* 0x0005d09201007387 */ /* 0x0003e20000100a00 */
[----:B---3--:R-:W-:-:S03]  /*1ed60*/  IMAD.WIDE R144, R3, 0x4, R80 ;  /* 0x0000000403907825 */ /* 0x008fc600078e0250 */
[----:B------:R-:W3:Y:S04]  /*1ed70*/  LDL.LU.64 R224, [R1+0xb80] ;  /* 0x000b800001e07983 */ /* 0x000ee80000300a00 */
[----:B------:R1:W-:Y:S04]  /*1ed80*/  STL.64 [R1+0x5d8], R160 ;  /* 0x0005d8a001007387 */ /* 0x0003e80000100a00 */
[----:B------:R-:W3:Y:S04]  /*1ed90*/  LDL.LU.64 R80, [R1+0xb78] ;  /* 0x000b780001507983 */ /* 0x000ee80000300a00 */
[----:B------:R1:W-:Y:S04]  /*1eda0*/  STL.64 [R1+0x5e0], R144 ;  /* 0x0005e09001007387 */ /* 0x0003e80000100a00 */
[----:B------:R1:W-:Y:S04]  /*1edb0*/  LDGSTS.E [R4+0xac00], desc[UR32][R192.64], !P3 ;  /* 0x0ac00000c0047fae */ /* 0x0003e8000d921860 */
[----:B------:R1:W-:Y:S01]  /*1edc0*/  LDGSTS.E [R4+0xac80], desc[UR32][R176.64], !P3 ;  /* 0x0ac80000b0047fae */ /* 0x0003e2000d921860 */
[----:B----4-:R-:W-:-:S03]  /*1edd0*/  IMAD.WIDE R128, R3, 0x4, R210 ;  /* 0x0000000403807825 */ /* 0x010fc600078e02d2 */
[----:B------:R-:W-:Y:S04]  /*1ede0*/  LDGSTS.E [R4+0xad00], desc[UR32][R162.64], !P3 ;  /* 0x0ad00000a2047fae */ /* 0x000fe8000d921860 */
[----:B------:R2:W-:Y:S04]  /*1edf0*/  STL.64 [R1+0x5e8], R128 ;  /* 0x0005e88001007387 */ /* 0x0005e80000100a00 */
[----:B------:R-:W-:Y:S01]  /*1ee00*/  LDGSTS.E [R4+0xad80], desc[UR32][R146.64], !P3 ;  /* 0x0ad8000092047fae */ /* 0x000fe2000d921860 */
[----:B------:R-:W-:-:S03]  /*1ee10*/  VIADD R232, R236, 0xffffffd0 ;  /* 0xffffffd0ece87836 */ /* 0x000fc60000000000 */
[----:B------:R4:W-:Y:S01]  /*1ee20*/  LDGSTS.E [R4+0xae00], desc[UR32][R160.64], !P3 ;  /* 0x0ae00000a0047fae */ /* 0x0009e2000d921860 */
[C---:B-----5:R-:W-:Y:S01]  /*1ee30*/  IMAD.WIDE R110, R3.reuse, 0x4, R226 ;  /* 0x00000004036e7825 */ /* 0x060fe200078e02e2 */
[----:B------:R-:W-:Y:S02]  /*1ee40*/  ISETP.GE.U32.AND P2, PT, R232, 0x7fffffb1, PT ;  /* 0x7fffffb1e800780c */ /* 0x000fe40003f46070 */
[----:B------:R5:W-:Y:S04]  /*1ee50*/  LDGSTS.E [R4+0xae80], desc[UR32][R144.64], !P3 ;  /* 0x0ae8000090047fae */ /* 0x000be8000d921860 */
[----:B------:R3:W-:Y:S04]  /*1ee60*/  STL.64 [R1+0x5f0], R110 ;  /* 0x0005f06e01007387 */ /* 0x0007e80000100a00 */
[----:B------:R-:W3:Y:S04]  /*1ee70*/  LDL.LU.64 R210, [R1+0xb70] ;  /* 0x000b700001d27983 */ /* 0x000ee80000300a00 */
[----:B-1----:R-:W3:Y:S04]  /*1ee80*/  LDL.LU.64 R162, [R1+0xb68] ;  /* 0x000b680001a27983 */ /* 0x002ee80000300a00 */
[----:B------:R-:W3:Y:S04]  /*1ee90*/  LDL.LU.64 R146, [R1+0xb60] ;  /* 0x000b600001927983 */ /* 0x000ee80000300a00 */
[----:B------:R-:W3:Y:S04]  /*1eea0*/  LDL.LU.64 R226, [R1+0xb58] ;  /* 0x000b580001e27983 */ /* 0x000ee80000300a00 */
[----:B------:R2:W-:Y:S04]  /*1eeb0*/  LDGSTS.E [R4+0xaf00], desc[UR32][R128.64], !P3 ;  /* 0x0af0000080047fae */ /* 0x0005e8000d921860 */
[----:B------:R3:W-:Y:S01]  /*1eec0*/  LDGSTS.E [R4+0xaf80], desc[UR32][R110.64], !P3 ;  /* 0x0af800006e047fae */ /* 0x0007e2000d921860 */
[----:B------:R-:W-:-:S03]  /*1eed0*/  IMAD.WIDE R192, R3, 0x4, R96 ;  /* 0x0000000403c07825 */ /* 0x000fc600078e0260 */
[----:B------:R-:W3:Y:S01]  /*1eee0*/  LDL.LU.64 R96, [R1+0xb50] ;  /* 0x000b500001607983 */ /* 0x000ee20000300a00 */
[----:B------:R-:W-:-:S03]  /*1eef0*/  IMAD.WIDE R176, R3, 0x4, R112 ;  /* 0x0000000403b07825 */ /* 0x000fc600078e0270 */
[----:B------:R-:W3:Y:S01]  /*1ef00*/  LDL.LU.64 R112, [R1+0xb48] ;  /* 0x000b480001707983 */ /* 0x000ee20000300a00 */
[----:B----4-:R-:W-:-:S03]  /*1ef10*/  IMAD.WIDE R160, R3, 0x4, R178 ;  /* 0x0000000403a07825 */ /* 0x010fc600078e02b2 */
[----:B------:R-:W-:Y:S04]  /*1ef20*/  STL.64 [R1+0x678], R192 ;  /* 0x000678c001007387 */ /* 0x000fe80000100a00 */
[----:B------:R-:W4:Y:S04]  /*1ef30*/  LDL.LU.64 R178, [R1+0xb40] ;  /* 0x000b400001b27983 */ /* 0x000f280000300a00 */
[----:B------:R1:W-:Y:S01]  /*1ef40*/  STL.64 [R1+0x680], R176 ;  /* 0x000680b001007387 */ /* 0x0003e20000100a00 */
[----:B-----5:R-:W-:-:S03]  /*1ef50*/  IMAD.WIDE R144, R3, 0x4, R208 ;  /* 0x0000000403907825 */ /* 0x020fc600078e02d0 */
[----:B------:R-:W-:Y:S01]  /*1ef60*/  STL.64 [R1+0x688], R160 ;  /* 0x000688a001007387 */ /* 0x000fe20000100a00 */
[----:B------:R-:W-:-:S03]  /*1ef70*/  IMAD.WIDE R130, R3, 0x4, R130 ;  /* 0x0000000403827825 */ /* 0x000fc600078e0282 */
[----:B------:R-:W-:Y:S04]  /*1ef80*/  LDGSTS.E [R4+0xbc00], desc[UR32][R192.64], !P2 ;  /* 0x0bc00000c0047fae */ /* 0x000fe8000d121860 */
[----:B------:R1:W-:Y:S01]  /*1ef90*/  LDGSTS.E [R4+0xbc80], desc[UR32][R176.64], !P2 ;  /* 0x0bc80000b0047fae */ /* 0x0003e2000d121860 */
[----:B--2---:R-:W-:-:S03]  /*1efa0*/  IMAD.WIDE R128, R3, 0x4, R194 ;  /* 0x0000000403807825 */ /* 0x004fc600078e02c2 */
[----:B------:R-:W2:Y:S04]  /*1efb0*/  LDL.LU.64 R194, [R1+0xb38] ;  /* 0x000b380001c27983 */ /* 0x000ea80000300a00 */
[----:B------:R-:W-:Y:S01]  /*1efc0*/  STL.64 [R1+0x690], R144 ;  /* 0x0006909001007387 */ /* 0x000fe20000100a00 */
[----:B---3--:R-:W-:-:S03]  /*1efd0*/  IMAD.WIDE R110, R3, 0x4, R224 ;  /* 0x00000004036e7825 */ /* 0x008fc600078e02e0 */
[----:B------:R3:W-:Y:S01]  /*1efe0*/  STL.64 [R1+0x698], R130 ;  /* 0x0006988201007387 */ /* 0x0007e20000100a00 */
[----:B------:R-:W-:-:S03]  /*1eff0*/  IMAD.WIDE R80, R3, 0x4, R80 ;  /* 0x0000000403507825 */ /* 0x000fc600078e0250 */
[----:B------:R-:W-:Y:S04]  /*1f000*/  STL.64 [R1+0x6a0], R128 ;  /* 0x0006a08001007387 */ /* 0x000fe80000100a00 */
[----:B------:R-:W-:Y:S04]  /*1f010*/  STL.64 [R1+0x6a8], R110 ;  /* 0x0006a86e01007387 */ /* 0x000fe80000100a00 */
[----:B------:R5:W-:Y:S04]  /*1f020*/  STL.64 [R1+0x6b0], R80 ;  /* 0x0006b05001007387 */ /* 0x000be80000100a00 */
[----:B------:R-:W-:Y:S04]  /*1f030*/  LDGSTS.E [R4+0xbd00], desc[UR32][R160.64], !P2 ;  /* 0x0bd00000a0047fae */ /* 0x000fe8000d121860 */
[----:B------:R-:W-:Y:S04]  /*1f040*/  LDGSTS.E [R4+0xbd80], desc[UR32][R144.64], !P2 ;  /* 0x0bd8000090047fae */ /* 0x000fe8000d121860 */
[----:B------:R3:W-:Y:S01]  /*1f050*/  LDGSTS.E [R4+0xbe00], desc[UR32][R130.64], !P2 ;  /* 0x0be0000082047fae */ /* 0x0007e2000d121860 */
[----:B------:R-:W-:-:S03]  /*1f060*/  VIADD R232, R235, 0xffffffcc ;  /* 0xffffffccebe87836 */ /* 0x000fc60000000000 */
[----:B------:R-:W-:Y:S01]  /*1f070*/  LDGSTS.E [R4+0xbe80], desc[UR32][R128.64], !P2 ;  /* 0x0be8000080047fae */ /* 0x000fe2000d121860 */
[----:B-1----:R-:W-:-:S04]  /*1f080*/  IMAD.WIDE R176, R3, 0x4, R210 ;  /* 0x0000000403b07825 */ /* 0x002fc800078e02d2 */
[C---:B------:R-:W-:Y:S01]  /*1f090*/  IMAD.WIDE R162, R3.reuse, 0x4, R162 ;  /* 0x0000000403a27825 */ /* 0x040fe200078e02a2 */
[----:B------:R-:W2:Y:S03]  /*1f0a0*/  LDL.LU.64 R210, [R1+0xb30] ;  /* 0x000b300001d27983 */ /* 0x000ea60000300a00 */
[C---:B------:R-:W-:Y:S01]  /*1f0b0*/  IMAD.WIDE R146, R3.reuse, 0x4, R146 ;  /* 0x0000000403927825 */ /* 0x040fe200078e0292 */
[----:B------:R-:W-:Y:S04]  /*1f0c0*/  STL.64 [R1+0x738], R176 ;  /* 0x000738b001007387 */ /* 0x000fe80000100a00 */
[----:B------:R-:W2:Y:S01]  /*1f0d0*/  LDL.LU.64 R208, [R1+0xb28] ;  /* 0x000b280001d07983 */ /* 0x000ea20000300a00 */
[----:B---3--:R-:W-:-:S03]  /*1f0e0*/  IMAD.WIDE R130, R3, 0x4, R226 ;  /* 0x0000000403827825 */ /* 0x008fc600078e02e2 */
[----:B------:R-:W-:Y:S04]  /*1f0f0*/  STL.64 [R1+0x740], R162 ;  /* 0x000740a201007387 */ /* 0x000fe80000100a00 */
[----:B------:R-:W3:Y:S04]  /*1f100*/  LDL.LU.64 R192, [R1+0xb20] ;  /* 0x000b200001c07983 */ /* 0x000ee80000300a00 */
[----:B------:R1:W-:Y:S04]  /*1f110*/  STL.64 [R1+0x748], R146 ;  /* 0x0007489201007387 */ /* 0x0003e80000100a00 */
[----:B------:R-:W3:Y:S01]  /*1f120*/  LDL.LU.64 R226, [R1+0xb18] ;  /* 0x000b180001e27983 */ /* 0x000ee20000300a00 */
[----:B------:R-:W-:-:S03]  /*1f130*/  ISETP.GE.U32.AND P5, PT, R232, 0x7fffffad, PT ;  /* 0x7fffffade800780c */ /* 0x000fc60003fa6070 */
[----:B------:R-:W-:Y:S04]  /*1f140*/  LDGSTS.E [R4+0xbf00], desc[UR32][R110.64], !P2 ;  /* 0x0bf000006e047fae */ /* 0x000fe8000d121860 */
[----:B------:R5:W-:Y:S04]  /*1f150*/  LDGSTS.E [R4+0xbf80], desc[UR32][R80.64], !P2 ;  /* 0x0bf8000050047fae */ /* 0x000be8000d121860 */
[----:B------:R-:W-:Y:S04]  /*1f160*/  STL.64 [R1+0x750], R130 ;  /* 0x0007508201007387 */ /* 0x000fe80000100a00 */
[----:B------:R-:W3:Y:S04]  /*1f170*/  LDL.LU.64 R160, [R1+0xb10] ;  /* 0x000b100001a07983 */ /* 0x000ee80000300a00 */
[----:B------:R3:W-:Y:S01]  /*1f180*/  LDGSTS.E [R4+0xcc00], desc[UR32][R176.64], !P5 ;  /* 0x0cc00000b0047fae */ /* 0x0007e2000e921860 */
[----:B-----5:R-:W-:-:S03]  /*1f190*/  IMAD.WIDE R80, R3, 0x4, R96 ;  /* 0x0000000403507825 */ /* 0x020fc600078e0260 */
[----:B------:R-:W-:Y:S01]  /*1f1a0*/  LDGSTS.E [R4+0xcc80], desc[UR32][R162.64], !P5 ;  /* 0x0cc80000a2047fae */ /* 0x000fe2000e921860 */
[----:B------:R-:W-:-:S03]  /*1f1b0*/  IMAD.WIDE R112, R3, 0x4, R112 ;  /* 0x0000000403707825 */ /* 0x000fc600078e0270 */
[----:B------:R5:W-:Y:S04]  /*1f1c0*/  STL.64 [R1+0x758], R80 ;  /* 0x0007585001007387 */ /* 0x000be80000100a00 */
[----:B------:R-:W3:Y:S01]  /*1f1d0*/  LDL.LU.64 R144, [R1+0xb08] ;  /* 0x000b080001907983 */ /* 0x000ee20000300a00 */
[----:B----4-:R-:W-:-:S03]  /*1f1e0*/  IMAD.WIDE R110, R3, 0x4, R178 ;  /* 0x00000004036e7825 */ /* 0x010fc600078e02b2 */
[----:B------:R-:W-:Y:S04]  /*1f1f0*/  STL.64 [R1+0x760], R112 ;  /* 0x0007607001007387 */ /* 0x000fe80000100a00 */
[----:B------:R-:W4:Y:S04]  /*1f200*/  LDL.LU.64 R128, [R1+0xb00] ;  /* 0x000b000001807983 */ /* 0x000f280000300a00 */
[----:B------:R-:W-:Y:S04]  /*1f210*/  STL.64 [R1+0x768], R110 ;  /* 0x0007686e01007387 */ /* 0x000fe80000100a00 */
[----:B------:R-:W4:Y:S04]  /*1f220*/  LDL.LU.64 R224, [R1+0xaf8] ;  /* 0x000af80001e07983 */ /* 0x000f280000300a00 */
[----:B------:R-:W-:Y:S01]  /*1f230*/  LDGSTS.E [R4+0xcd00], desc[UR32][R146.64], !P5 ;  /* 0x0cd0000092047fae */ /* 0x000fe2000e921860 */
[----:B--2---:R-:W-:-:S03]  /*1f240*/  IMAD.WIDE R96, R3, 0x4, R194 ;  /* 0x0000000403607825 */ /* 0x004fc600078e02c2 */
[----:B------:R-:W-:Y:S04]  /*1f250*/  LDGSTS.E [R4+0xcd80], desc[UR32][R130.64], !P5 ;  /* 0x0cd8000082047fae */ /* 0x000fe8000e921860 */
[----:B------:R2:W-:Y:S04]  /*1f260*/  STL.64 [R1+0x770], R96 ;  /* 0x0007706001007387 */ /* 0x0005e80000100a00 */
[----:B------:R-:W-:Y:S04]  /*1f270*/  LDGSTS.E [R4+0xce00], desc[UR32][R80.64], !P5 ;  /* 0x0ce0000050047fae */ /* 0x000fe8000e921860 */
[----:B-1----:R-:W4:Y:S04]  /*1f280*/  LDL.LU.64 R146, [R1+0x5b0] ;  /* 0x0005b00001927983 */ /* 0x002f280000300a00 */
[----:B------:R-:W-:Y:S04]  /*1f290*/  LDGSTS.E [R4+0xce80], desc[UR32][R112.64], !P5 ;  /* 0x0ce8000070047fae */ /* 0x000fe8000e921860 */
[----:B-----5:R-:W5:Y:S04]  /*1f2a0*/  LDL.LU.64 R80, [R1+0x4b0] ;  /* 0x0004b00001507983 */ /* 0x020f680000300a00 */
[----:B------:R-:W5:Y:S04]  /*1f2b0*/  LDL.LU.64 R162, [R1+0x5a8] ;  /* 0x0005a80001a27983 */ /* 0x000f680000300a00 */
[----:B------:R-:W5:Y:S04]  /*1f2c0*/  LDL.LU.64 R178, [R1+0x5a0] ;  /* 0x0005a00001b27983 */ /* 0x000f680000300a00 */
[----:B------:R1:W-:Y:S04]  /*1f2d0*/  LDGSTS.E [R4+0xcf00], desc[UR32][R110.64], !P5 ;  /* 0x0cf000006e047fae */ /* 0x0003e8000e921860 */
[----:B------:R-:W5:Y:S04]  /*1f2e0*/  LDL.LU.64 R194, [R1+0x598] ;  /* 0x0005980001c27983 */ /* 0x000f680000300a00 */
[----:B------:R-:W-:Y:S04]  /*1f2f0*/  LDGSTS.E [R4+0xcf80], desc[UR32][R96.64], !P5 ;  /* 0x0cf8000060047fae */ /* 0x000fe8000e921860 */
[----:B--2---:R-:W2:Y:S04]  /*1f300*/  LDL.LU.64 R96, [R1+0x590] ;  /* 0x0005900001607983 */ /* 0x004ea80000300a00 */
[----:B------:R-:W2:Y:S04]  /*1f310*/  LDL.LU.64 R112, [R1+0x588] ;  /* 0x0005880001707983 */ /* 0x000ea80000300a00 */
[----:B------:R-:W2:Y:S01]  /*1f320*/  LDL.LU.64 R130, [R1+0x580] ;  /* 0x0005800001827983 */ /* 0x000ea20000300a00 */
[----:B------:R-:W-:-:S03]  /*1f330*/  IMAD.WIDE R222, R3, 0x4, R210 ;  /* 0x0000000403de7825 */ /* 0x000fc600078e02d2 */
[----:B------:R-:W2:Y:S04]  /*1f340*/  LDL.LU.64 R210, [R1+0x4b8] ;  /* 0x0004b80001d27983 */ /* 0x000ea80000300a00 */
[----:B------:R-:W-:Y:S01]  /*1f350*/  STL.64 [R1+0x830], R222 ;  /* 0x000830de01007387 */ /* 0x000fe20000100a00 */
[----:B---3--:R-:W-:-:S03]  /*1f360*/  IMAD.WIDE R176, R3, 0x4, R226 ;  /* 0x0000000403b07825 */ /* 0x008fc600078e02e2 */
[----:B------:R-:W3:Y:S01]  /*1f370*/  LDL.LU.64 R226, [R1+0x4a8] ;  /* 0x0004a80001e27983 */ /* 0x000ee20000300a00 */
[----:B------:R-:W-:-:S05]  /*1f380*/  VIADD R232, R234, 0xffffffc8 ;  /* 0xffffffc8eae87836 */ /* 0x000fca0000000000 */
[----:B------:R-:W-:Y:S01]  /*1f390*/  ISETP.GE.U32.AND P0, PT, R232, 0x7fffffa9, PT ;  /* 0x7fffffa9e800780c */ /* 0x000fe20003f06070 */
[----:B------:R-:W-:-:S04]  /*1f3a0*/  IMAD.WIDE R208, R3, 0x4, R208 ;  /* 0x0000000403d07825 */ /* 0x000fc800078e02d0 */
[C---:B------:R-:W-:Y:S01]  /*1f3b0*/  IMAD.WIDE R192, R3.reuse, 0x4, R192 ;  /* 0x0000000403c07825 */ /* 0x040fe200078e02c0 */
[----:B------:R-:W-:Y:S03]  /*1f3c0*/  STL.64 [R1+0x880], R208 ;  /* 0x000880d001007387 */ /* 0x000fe60000100a00 */
[----:B------:R-:W-:Y:S01]  /*1f3d0*/  IMAD.WIDE R160, R3, 0x4, R160 ;  /* 0x0000000403a07825 */ /* 0x000fe200078e02a0 */
[----:B------:R-:W-:Y:S04]  /*1f3e0*/  STL.64 [R1+0x888], R192 ;  /* 0x000888c001007387 */ /* 0x000fe80000100a00 */
[----:B------:R-:W-:Y:S01]  /*1f3f0*/  LDGSTS.E [R4+0xdc00], desc[UR32][R222.64], !P0 ;  /* 0x0dc00000de047fae */ /* 0x000fe2000c121860 */
[----:B------:R-:W-:-:S03]  /*1f400*/  VIADD R232, R233, 0xffffffc4 ;  /* 0xffffffc4e9e87836 */ /* 0x000fc60000000000 */
[----:B------:R-:W-:Y:S04]  /*1f410*/  LDGSTS.E [R4+0xdc80], desc[UR32][R208.64], !P0 ;  /* 0x0dc80000d0047fae */ /* 0x000fe8000c121860 */
[----:B------:R-:W-:Y:S01]  /*1f420*/  LDGSTS.E [R4+0xdd00], desc[UR32][R192.64], !P0 ;  /* 0x0dd00000c0047fae */ /* 0x000fe2000c121860 */
[----:B------:R-:W-:-:S03]  /*1f430*/  IMAD.WIDE R144, R3, 0x4, R144 ;  /* 0x0000000403907825 */ /* 0x000fc600078e0290 */
[----:B------:R-:W-:Y:S04]  /*1f440*/  STL.64 [R1+0x890], R176 ;  /* 0x000890b001007387 */ /* 0x000fe80000100a00 */
[----:B------:R-:W-:Y:S01]  /*1f450*/  LDGSTS.E [R4+0xdd80], desc[UR32][R176.64], !P0 ;  /* 0x0dd80000b0047fae */ /* 0x000fe2000c121860 */
[----:B----4-:R-:W-:-:S03]  /*1f460*/  IMAD.WIDE R128, R3, 0x4, R128 ;  /* 0x0000000403807825 */ /* 0x010fc600078e0280 */
[----:B------:R5:W-:Y:S04]  /*1f470*/  STL.64 [R1+0x898], R160 ;  /* 0x000898a001007387 */ /* 0x000be80000100a00 */
[----:B------:R5:W-:Y:S01]  /*1f480*/  LDGSTS.E [R4+0xde00], desc[UR32][R160.64], !P0 ;  /* 0x0de00000a0047fae */ /* 0x000be2000c121860 */
[----:B-1----:R-:W-:Y:S01]  /*1f490*/  IMAD.WIDE R110, R3, 0x4, R224 ;  /* 0x00000004036e7825 */ /* 0x002fe200078e02e0 */
[----:B------:R-:W-:Y:S02]  /*1f4a0*/  UIADD3 UR6, UR6, -0x40, URZ ;  /* 0xffffffc006067890 */ /* 0x000fe4000fffe03f */
[----:B------:R1:W-:Y:S01]  /*1f4b0*/  STL.64 [R1+0x8a0], R144 ;  /* 0x0008a09001007387 */ /* 0x0003e20000100a00 */
[----:B------:R-:W-:-:S03]  /*1f4c0*/  ISETP.GE.U32.AND P6, PT, R232, 0x7fffffa5, PT ;  /* 0x7fffffa5e800780c */ /* 0x000fc60003fc6070 */
[----:B------:R-:W-:Y:S04]  /*1f4d0*/  STL.64 [R1+0x8a8], R128 ;  /* 0x0008a88001007387 */ /* 0x000fe80000100a00 */
[----:B------:R4:W-:Y:S01]  /*1f4e0*/  STL.64 [R1+0x8b0], R110 ;  /* 0x0008b06e01007387 */ /* 0x0009e20000100a00 */
[----:B------:R-:W-:-:S03]  /*1f4f0*/  UISETP.GE.U32.AND UP0, UPT, UR6, 0x7fffffa1, UPT ;  /* 0x7fffffa10600788c */ /* 0x000fc6000bf06070 */
[----:B------:R1:W-:Y:S04]  /*1f500*/  LDGSTS.E [R4+0xde80], desc[UR32][R144.64], !P0 ;  /* 0x0de8000090047fae */ /* 0x0003e8000c121860 */
[----:B------:R-:W-:Y:S01]  /*1f510*/  LDGSTS.E [R4+0xdf00], desc[UR32][R128.64], !P0 ;  /* 0x0df0000080047fae */ /* 0x000fe2000c121860 */
[----:B------:R-:W-:-:S03]  /*1f520*/  IMAD.WIDE R146, R3, 0x4, R146 ;  /* 0x0000000403927825 */ /* 0x000fc600078e0292 */
[----:B------:R4:W-:Y:S01]  /*1f530*/  LDGSTS.E [R4+0xdf80], desc[UR32][R110.64], !P0 ;  /* 0x0df800006e047fae */ /* 0x0009e2000c121860 */
[----:B-----5:R-:W-:-:S03]  /*1f540*/  IMAD.WIDE R160, R3, 0x4, R80 ;  /* 0x0000000403a07825 */ /* 0x020fc600078e0250 */
[----:B------:R5:W-:Y:S01]  /*1f550*/  STL.64 [R1+0x5b0], R146 ;  /* 0x0005b09201007387 */ /* 0x000be20000100a00 */
[----:B------:R-:W-:-:S03]  /*1f560*/  IMAD.WIDE R162, R3, 0x4, R162 ;  /* 0x0000000403a27825 */ /* 0x000fc600078e02a2 */
[----:B------:R-:W-:Y:S01]  /*1f570*/  STL.64 [R1+0xa38], R160 ;  /* 0x000a38a001007387 */ /* 0x000fe20000100a00 */
[----:B------:R-:W-:-:S03]  /*1f580*/  IMAD.WIDE R178, R3, 0x4, R178 ;  /* 0x0000000403b27825 */ /* 0x000fc600078e02b2 */
[----:B------:R5:W-:Y:S01]  /*1f590*/  STL.64 [R1+0x4b0], R162 ;  /* 0x0004b0a201007387 */ /* 0x000be20000100a00 */
[----:B------:R-:W-:-:S03]  /*1f5a0*/  IMAD.WIDE R194, R3, 0x4, R194 ;  /* 0x0000000403c27825 */ /* 0x000fc600078e02c2 */
[----:B------:R5:W-:Y:S04]  /*1f5b0*/  STL.64 [R1+0x5a0], R178 ;  /* 0x0005a0b201007387 */ /* 0x000be80000100a00 */
[----:B------:R5:W-:Y:S01]  /*1f5c0*/  STL.64 [R1+0x598], R194 ;  /* 0x000598c201007387 */ /* 0x000be20000100a00 */
[----:B------:R-:W-:Y:S01]  /*1f5d0*/  PLOP3.LUT P4, PT, PT, PT, UP0, 0x80, 0x0 ;  /* 0x000000000000781c */ /* 0x000fe20003f8f008 */
[C---:B--2---:R-:W-:Y:S01]  /*1f5e0*/  IMAD.WIDE R176, R3.reuse, 0x4, R96 ;  /* 0x0000000403b07825 */ /* 0x044fe200078e0260 */
[----:B------:R-:W-:Y:S01]  /*1f5f0*/  PLOP3.LUT P3, PT, PT, PT, UP0, 0x80, 0x0 ;  /* 0x000000000000781c */ /* 0x000fe20003f6f008 */
[----:B------:R2:W-:Y:S02]  /*1f600*/  LDGSTS.E [R4+0xec00], desc[UR32][R146.64], !P6 ;  /* 0x0ec0000092047fae */ /* 0x0005e4000f121860 */
[----:B-1----:R-:W-:-:S02]  /*1f610*/  IMAD.WIDE R144, R3, 0x4, R112 ;  /* 0x0000000403907825 */ /* 0x002fc400078e0270 */
[----:B------:R-:W-:Y:S02]  /*1f620*/  STL.64 [R1+0x590], R176 ;  /* 0x000590b001007387 */ /* 0x000fe40000100a00 */
[C---:B----4-:R-:W-:Y:S02]  /*1f630*/  IMAD.WIDE R110, R3.reuse, 0x4, R130 ;  /* 0x00000004036e7825 */ /* 0x050fe400078e0282 */
[----:B------:R-:W4:Y:S04]  /*1f640*/  LDL.LU.64 R80, [R1+0x470] ;  /* 0x0004700001507983 */ /* 0x000f280000300a00 */
[----:B------:R-:W-:Y:S04]  /*1f650*/  STL.64 [R1+0x588], R144 ;  /* 0x0005889001007387 */ /* 0x000fe80000100a00 */
[----:B------:R1:W-:Y:S04]  /*1f660*/  STL.64 [R1+0x580], R110 ;  /* 0x0005806e01007387 */ /* 0x0003e80000100a00 */
[----:B------:R-:W2:Y:S04]  /*1f670*/  LDL.LU.64 R96, [R1+0x430] ;  /* 0x0004300001607983 */ /* 0x000ea80000300a00 */
[----:B------:R2:W-:Y:S04]  /*1f680*/  LDGSTS.E [R4+0xec80], desc[UR32][R162.64], !P6 ;  /* 0x0ec80000a2047fae */ /* 0x0005e8000f121860 */
[----:B------:R2:W-:Y:S04]  /*1f690*/  LDGSTS.E [R4+0xed00], desc[UR32][R178.64], !P6 ;  /* 0x0ed00000b2047fae */ /* 0x0005e8000f121860 */
[----:B------:R2:W-:Y:S04]  /*1f6a0*/  LDGSTS.E [R4+0xed80], desc[UR32][R194.64], !P6 ;  /* 0x0ed80000c2047fae */ /* 0x0005e8000f121860 */
[----:B------:R-:W-:Y:S04]  /*1f6b0*/  LDGSTS.E [R4+0xee00], desc[UR32][R176.64], !P6 ;  /* 0x0ee00000b0047fae */ /* 0x000fe8000f121860 */
[----:B------:R-:W-:Y:S04]  /*1f6c0*/  LDGSTS.E [R4+0xee80], desc[UR32][R144.64], !P6 ;  /* 0x0ee8000090047fae */ /* 0x000fe8000f121860 */
[----:B------:R-:W-:Y:S01]  /*1f6d0*/  LDGSTS.E [R4+0xef00], desc[UR32][R110.64], !P6 ;  /* 0x0ef000006e047fae */ /* 0x000fe2000f121860 */
[----:B------:R-:W-:-:S05]  /*1f6e0*/  IMAD.WIDE R128, R3, 0x4, R210 ;  /* 0x0000000403807825 */ /* 0x000fca00078e02d2 */
[----:B------:R1:W-:Y:S04]  /*1f6f0*/  STL.64 [R1+0x4b8], R128 ;  /* 0x0004b88001007387 */ /* 0x0003e80000100a00 */
[----:B------:R-:W2:Y:S04]  /*1f700*/  LDL.LU.64 R112, [R1+0x3f0] ;  /* 0x0003f00001707983 */ /* 0x000ea80000300a00 */
[----:B------:R-:W2:Y:S04]  /*1f710*/  LDL.LU.64 R130, [R1+0x3b0] ;  /* 0x0003b00001827983 */ /* 0x000ea80000300a00 */
[----:B------:R2:W-:Y:S04]  /*1f720*/  LDGSTS.E [R4+0xef80], desc[UR32][R128.64], !P6 ;  /* 0x0ef8000080047fae */ /* 0x0005e8000f121860 */
[----:B------:R2:W-:Y:S01]  /*1f730*/  LDGSTS.E [R4+0xfc00], desc[UR32][R160.64], !P4 ;  /* 0x0fc00000a0047fae */ /* 0x0005e2000e121860 */
[----:B---3--:R-:W-:-:S05]  /*1f740*/  IMAD.WIDE R192, R3, 0x4, R226 ;  /* 0x0000000403c07825 */ /* 0x008fca00078e02e2 */
[----:B------:R3:W-:Y:S04]  /*1f750*/  STL.64 [R1+0x4a8], R192 ;  /* 0x0004a8c001007387 */ /* 0x0007e80000100a00 */
[----:B-----5:R-:W5:Y:S04]  /*1f760*/  LDL.LU.64 R146, [R1+0x370] ;  /* 0x0003700001927983 */ /* 0x020f680000300a00 */
[----:B------:R-:W5:Y:S04]  /*1f770*/  LDL.LU.64 R162, [R1+0x330] ;  /* 0x0003300001a27983 */ /* 0x000f680000300a00 */
[----:B------:R-:W5:Y:S04]  /*1f780*/  LDL.LU.64 R178, [R1+0x2f0] ;  /* 0x0002f00001b27983 */ /* 0x000f680000300a00 */
[----:B------:R-:W5:Y:S04]  /*1f790*/  LDL.LU.64 R194, [R1+0x2b0] ;  /* 0x0002b00001c27983 */ /* 0x000f680000300a00 */
[----:B------:R-:W5:Y:S04]  /*1f7a0*/  LDL.LU.64 R210, [R1+0x270] ;  /* 0x0002700001d27983 */ /* 0x000f680000300a00 */
[----:B------:R-:W5:Y:S04]  /*1f7b0*/  LDL.LU.64 R226, [R1+0x230] ;  /* 0x0002300001e27983 */ /* 0x000f680000300a00 */
[----:B-1----:R-:W5:Y:S04]  /*1f7c0*/  LDL.LU.64 R110, [R1+0x1f0] ;  /* 0x0001f000016e7983 */ /* 0x002f680000300a00 */
[----:B------:R-:W5:Y:S04]  /*1f7d0*/  LDL.LU.64 R128, [R1+0x1b0] ;  /* 0x0001b00001807983 */ /* 0x000f680000300a00 */
[----:B------:R-:W5:Y:S04]  /*1f7e0*/  LDL.LU.64 R144, [R1+0x170] ;  /* 0x0001700001907983 */ /* 0x000f680000300a00 */
[----:B------:R-:W5:Y:S04]  /*1f7f0*/  LDL.LU.64 R160, [R1+0x130] ;  /* 0x0001300001a07983 */ /* 0x000f680000300a00 */
[----:B------:R-:W5:Y:S04]  /*1f800*/  LDL.LU.64 R176, [R1+0xf0] ;  /* 0x0000f00001b07983 */ /* 0x000f680000300a00 */
[----:B------:R1:W-:Y:S04]  /*1f810*/  LDGSTS.E [R4+0xfc80], desc[UR32][R192.64], !P3 ;  /* 0x0fc80000c0047fae */ /* 0x0003e8000d921860 */
[----:B---3--:R-:W3:Y:S04]  /*1f820*/  LDL.LU.64 R192, [R1+0xb0] ;  /* 0x0000b00001c07983 */ /* 0x008ee80000300a00 */
[----:B------:R-:W3:Y:S04]  /*1f830*/  LDL.LU.64 R208, [R1+0x70] ;  /* 0x0000700001d07983 */ /* 0x000ee80000300a00 */
[----:B------:R-:W3:Y:S01]  /*1f840*/  LDL.LU.64 R224, [R1+0x30] ;  /* 0x0000300001e07983 */ /* 0x000ee20000300a00 */
[----:B------:R-:W-:-:S04]  /*1f850*/  IMAD.SHL.U32 R127, R127, 0x20, RZ ;  /* 0x000000207f7f7824 */ /* 0x000fc800078e00ff */
[----:B------:R-:W-:-:S04]  /*1f860*/  IMAD.WIDE R236, R127, 0x4, R148 ;  /* 0x000000047fec7825 */ /* 0x000fc800078e0294 */
[----:B----4-:R-:W-:-:S05]  /*1f870*/  IMAD.WIDE R80, R127, 0x4, R80 ;  /* 0x000000047f507825 */ /* 0x010fca00078e0250 */
[----:B------:R4:W-:Y:S01]  /*1f880*/  STL.64 [R1+0x470], R80 ;  /* 0x0004705001007387 */ /* 0x0009e20000100a00 */
[----:B--2---:R-:W-:-:S05]  /*1f890*/  IMAD.WIDE R96, R127, 0x4, R96 ;  /* 0x000000047f607825 */ /* 0x004fca00078e0260 */
[----:B------:R2:W-:Y:S01]  /*1f8a0*/  STL.64 [R1+0x5a8], R96 ;  /* 0x0005a86001007387 */ /* 0x0005e20000100a00 */
[----:B------:R-:W-:-:S04]  /*1f8b0*/  IMAD.WIDE R112, R127, 0x4, R112 ;  /* 0x000000047f707825 */ /* 0x000fc800078e0270 */
[C---:B------:R-:W-:Y:S01]  /*1f8c0*/  IMAD.WIDE R130, R127.reuse, 0x4, R130 ;  /* 0x000000047f827825 */ /* 0x040fe200078e0282 */
[----:B------:R2:W-:Y:S04]  /*1f8d0*/  STL.64 [R1+0xa58], R112 ;  /* 0x000a587001007387 */ /* 0x0005e80000100a00 */
[----:B------:R2:W-:Y:S01]  /*1f8e0*/  STL.64 [R1+0xb48], R130 ;  /* 0x000b488201007387 */ /* 0x0005e20000100a00 */
[----:B-----5:R-:W-:-:S04]  /*1f8f0*/  IMAD.WIDE R146, R127, 0x4, R146 ;  /* 0x000000047f927825 */ /* 0x020fc800078e0292 */
[C---:B------:R-:W-:Y:S01]  /*1f900*/  IMAD.WIDE R162, R127.reuse, 0x4, R162 ;  /* 0x000000047fa27825 */ /* 0x040fe200078e02a2 */
[----:B------:R5:W-:Y:S03]  /*1f910*/  STL.64 [R1+0x2520], R146 ;  /* 0x0025209201007387 */ /* 0x000be60000100a00 */
        /* <DEDUP_REMOVED lines=11> */
[----:B------:R-:W-:Y:S03]  /*1f9d0*/  STL.64 [R1+0x2780], R246 ;  /* 0x002780f601007387 */ /* 0x000fe60000100a00 */
        /* <DEDUP_REMOVED lines=9> */
[----:B------:R-:W4:Y:S03]  /*1fa70*/  LDL.LU.64 R228, [R1+0x478] ;  /* 0x0004780001e47983 */ /* 0x000f260000300a00 */
[----:B---3--:R-:W-:-:S04]  /*1fa80*/  IMAD.WIDE R160, R127, 0x4, R192 ;  /* 0x000000047fa07825 */ /* 0x008fc800078e02c0 */
[C---:B------:R-:W-:Y:S01]  /*1fa90*/  IMAD.WIDE R144, R127.reuse, 0x4, R208 ;  /* 0x000000047f907825 */ /* 0x040fe200078e02d0 */
[----:B------:R-:W-:Y:S03]  /*1faa0*/  STL.64 [R1+0x2b20], R160 ;  /* 0x002b20a001007387 */ /* 0x000fe60000100a00 */
[C---:B------:R-:W-:Y:S01]  /*1fab0*/  IMAD.WIDE R110, R127.reuse, 0x4, R224 ;  /* 0x000000047f6e7825 */ /* 0x040fe200078e02e0 */
[----:B------:R-:W3:Y:S03]  /*1fac0*/  LDL.LU.64 R212, [R1+0x480] ;  /* 0x0004800001d47983 */ /* 0x000ee60000300a00 */
[C---:B-1----:R-:W-:Y:S01]  /*1fad0*/  IMAD.WIDE R192, R127.reuse, 0x4, R196 ;  /* 0x000000047fc07825 */ /* 0x042fe200078e02c4 */
[----:B------:R-:W-:Y:S03]  /*1fae0*/  STL.64 [R1+0x2b40], R144 ;  /* 0x002b409001007387 */ /* 0x000fe60000100a00 */
[C---:B------:R-:W-:Y:S01]  /*1faf0*/  IMAD.WIDE R208, R127.reuse, 0x4, R180 ;  /* 0x000000047fd07825 */ /* 0x040fe200078e02b4 */
[----:B------:R-:W2:Y:S04]  /*1fb00*/  LDL.LU.64 R196, [R1+0x488] ;  /* 0x0004880001c47983 */ /* 0x000ea80000300a00 */
[----:B------:R1:W-:Y:S01]  /*1fb10*/  STL.64 [R1+0x2b60], R110 ;  /* 0x002b606e01007387 */ /* 0x0003e20000100a00 */
[----:B------:R-:W-:-:S03]  /*1fb20*/  IMAD.WIDE R224, R127, 0x4, R164 ;  /* 0x000000047fe07825 */ /* 0x000fc600078e02a4 */
[----:B------:R-:W5:Y:S04]  /*1fb30*/  LDL.LU.64 R180, [R1+0x490] ;  /* 0x0004900001b47983 */ /* 0x000f680000300a00 */
[----:B------:R1:W-:Y:S04]  /*1fb40*/  STL.64 [R1+0x2b78], R128 ;  /* 0x002b788001007387 */ /* 0x0003e80000100a00 */
[----:B------:R-:W3:Y:S04]  /*1fb50*/  LDL.LU.64 R164, [R1+0x498] ;  /* 0x0004980001a47983 */ /* 0x000ee80000300a00 */
[----:B------:R1:W-:Y:S04]  /*1fb60*/  STL.64 [R1+0x2b90], R176 ;  /* 0x002b90b001007387 */ /* 0x0003e80000100a00 */
[----:B------:R-:W2:Y:S01]  /*1fb70*/  LDL.LU.64 R148, [R1+0x4a0] ;  /* 0x0004a00001947983 */ /* 0x000ea20000300a00 */
[----:B------:R-:W-:-:S02]  /*1fb80*/  PLOP3.LUT P2, PT, PT, PT, UP0, 0x80, 0x0 ;  /* 0x000000000000781c */ /* 0x000fc40003f4f008 */
[----:B------:R-:W-:Y:S02]  /*1fb90*/  PLOP3.LUT P5, PT, PT, PT, UP0, 0x80, 0x0 ;  /* 0x000000000000781c */ /* 0x000fe40003faf008 */
[----:B------:R-:W-:Y:S02]  /*1fba0*/  PLOP3.LUT P0, PT, PT, PT, UP0, 0x80, 0x0 ;  /* 0x000000000000781c */ /* 0x000fe40003f0f008 */
[----:B------:R-:W-:Y:S02]  /*1fbb0*/  PLOP3.LUT P6, PT, PT, PT, UP0, 0x80, 0x0 ;  /* 0x000000000000781c */ /* 0x000fe40003fcf008 */
[----:B------:R-:W-:Y:S02]  /*1fbc0*/  PLOP3.LUT P4, PT, PT, PT, UP0, 0x80, 0x0 ;  /* 0x000000000000781c */ /* 0x000fe40003f8f008 */
[----:B------:R-:W-:Y:S01]  /*1fbd0*/  PLOP3.LUT P3, PT, PT, PT, UP0, 0x80, 0x0 ;  /* 0x000000000000781c */ /* 0x000fe20003f6f008 */
[----:B------:R-:W-:-:S04]  /*1fbe0*/  IMAD.WIDE R222, R127, 0x4, R98 ;  /* 0x000000047fde7825 */ /* 0x000fc800078e0262 */
[----:B------:R-:W-:-:S04]  /*1fbf0*/  IMAD.WIDE R232, R127, 0x4, R114 ;  /* 0x000000047fe87825 */ /* 0x000fc800078e0272 */
        /* <DEDUP_REMOVED lines=10> */
[----:B------:R-:W-:Y:S01]  /*1fca0*/  IMAD.WIDE R18, R127, 0x4, R18 ;  /* 0x000000047f127825 */ /* 0x000fe200078e0212 */
[----:B------:R1:W-:Y:S04]  /*1fcb0*/  STL.64 [R1+0x2c00], R232 ;  /* 0x002c00e801007387 */ /* 0x0003e80000100a00 */
[----:B------:R1:W-:Y:S04]  /*1fcc0*/  STL.64 [R1+0x2c10], R222 ;  /* 0x002c10de01007387 */ /* 0x0003e80000100a00 */
[----:B------:R-:W-:Y:S04]  /*1fcd0*/  STL.64 [R1+0x2c18], R82 ;  /* 0x002c185201007387 */ /* 0x000fe80000100a00 */
[----:B------:R-:W-:Y:S04]  /*1fce0*/  STL.64 [R1+0x2c20], R66 ;  /* 0x002c204201007387 */ /* 0x000fe80000100a00 */
[----:B------:R1:W-:Y:S04]  /*1fcf0*/  STL.64 [R1+0x2c28], R50 ;  /* 0x002c283201007387 */ /* 0x0003e80000100a00 */
[----:B------:R1:W-:Y:S04]  /*1fd00*/  STL.64 [R1+0x2c30], R34 ;  /* 0x002c302201007387 */ /* 0x0003e80000100a00 */
[----:B------:R1:W-:Y:S01]  /*1fd10*/  STL.64 [R1+0x2c38], R18 ;  /* 0x002c381201007387 */ /* 0x0003e20000100a00 */
[----:B-----5:R-:W-:-:S04]  /*1fd20*/  IMAD.WIDE R132, R3, 0x4, R180 ;  /* 0x0000000403847825 */ /* 0x020fc800078e02b4 */
[----:B----4-:R-:W-:-:S04]  /*1fd30*/  IMAD.WIDE R180, R3, 0x4, R228 ;  /* 0x0000000403b47825 */ /* 0x010fc800078e02e4 */
[----:B---3--:R-:W-:-:S04]  /*1fd40*/  IMAD.WIDE R114, R3, 0x4, R164 ;  /* 0x0000000403727825 */ /* 0x008fc800078e02a4 */
[----:B------:R-:W-:-:S04]  /*1fd50*/  IMAD.WIDE R164, R3, 0x4, R212 ;  /* 0x0000000403a47825 */ /* 0x000fc800078e02d4 */
[----:B--2---:R-:W-:-:S04]  /*1fd60*/  IMAD.WIDE R98, R3, 0x4, R148 ;  /* 0x0000000403627825 */ /* 0x004fc800078e0294 */
[----:B------:R-:W-:Y:S01]  /*1fd70*/  IMAD.WIDE R148, R3, 0x4, R196 ;  /* 0x0000000403947825 */ /* 0x000fe200078e02c4 */
[----:B------:R-:W-:Y:S04]  /*1fd80*/  LDGSTS.E [R4+0xfd00], desc[UR32][R98.64], !P2 ;  /* 0x0fd0000062047fae */ /* 0x000fe8000d121860 */
[----:B------:R-:W-:Y:S04]  /*1fd90*/  LDGSTS.E [R4+0xfd80], desc[UR32][R114.64], !P5 ;  /* 0x0fd8000072047fae */ /* 0x000fe8000e921860 */
[----:B------:R-:W-:Y:S04]  /*1fda0*/  LDGSTS.E [R4+0xfe00], desc[UR32][R132.64], !P0 ;  /* 0x0fe0000084047fae */ /* 0x000fe8000c121860 */
[----:B------:R-:W-:Y:S04]  /*1fdb0*/  LDGSTS.E [R4+0xfe80], desc[UR32][R148.64], !P6 ;  /* 0x0fe8000094047fae */ /* 0x000fe8000f121860 */
[----:B------:R-:W-:Y:S04]  /*1fdc0*/  LDGSTS.E [R4+0xff00], desc[UR32][R164.64], !P4 ;  /* 0x0ff00000a4047fae */ /* 0x000fe8000e121860 */
[----:B------:R-:W-:Y:S04]  /*1fdd0*/  LDGSTS.E [R4+0xff80], desc[UR32][R180.64], !P3 ;  /* 0x0ff80000b4047fae */ /* 0x000fe8000d921860 */
[----:B------:R-:W0:Y:S04]  /*1fde0*/  LDGDEPBAR ;  /* 0x00000000000079af */ /* 0x000e280000000000 */
        /* <DEDUP_REMOVED lines=28> */
[----:B------:R-:W-:Y:S04]  /*1ffb0*/  LDGSTS.E [R252+0x1c800], desc[UR32][R128.64], P1 ;  /* 0x1c80000080fc7fae */ /* 0x000fe80008921860 */
[----:B------:R-:W-:Y:S04]  /*1ffc0*/  LDGSTS.E [R252+0x1cc00], desc[UR32][R176.64], P1 ;  /* 0x1cc00000b0fc7fae */ /* 0x000fe80008921860 */
[----:B-1----:R-:W5:Y:S04]  /*1ffd0*/  LDL.LU.64 R110, [R1+0x468] ;  /* 0x00046800016e7983 */ /* 0x002f680000300a00 */
[----:B------:R-:W5:Y:S04]  /*1ffe0*/  LDL.LU.64 R128, [R1+0x428] ;  /* 0x0004280001807983 */ /* 0x000f680000300a00 */
[----:B------:R-:W5:Y:S04]  /*1fff0*/  LDL.LU.64 R144, [R1+0x3e8] ;  /* 0x0003e80001907983 */ /* 0x000f680000300a00 */
[----:B------:R-:W5:Y:S04]  /*20000*/  LDL.LU.64 R160, [R1+0x3a8] ;  /* 0x0003a80001a07983 */ /* 0x000f680000300a00 */
[----:B------:R-:W5:Y:S04]  /*20010*/  LDL.LU.64 R176, [R1+0x368] ;  /* 0x0003680001b07983 */ /* 0x000f680000300a00 */
[----:B------:R-:W-:Y:S04]  /*20020*/  LDGSTS.E [R252+0x1d000], desc[UR32][R192.64], P1 ;  /* 0x1d000000c0fc7fae */ /* 0x000fe80008921860 */
[----:B------:R-:W-:Y:S04]  /*20030*/  LDGSTS.E [R252+0x1d400], desc[UR32][R208.64], P1 ;  /* 0x1d400000d0fc7fae */ /* 0x000fe80008921860 */
[----:B------:R-:W-:Y:S04]  /*20040*/  LDGSTS.E [R252+0x1d800], desc[UR32][R224.64], P1 ;  /* 0x1d800000e0fc7fae */ /* 0x000fe80008921860 */
[----:B------:R-:W5:Y:S04]  /*20050*/  LDL.LU.64 R192, [R1+0x328] ;  /* 0x0003280001c07983 */ /* 0x000f680000300a00 */
[----:B------:R-:W5:Y:S04]  /*20060*/  LDL.LU.64 R208, [R1+0x2e8] ;  /* 0x0002e80001d07983 */ /* 0x000f680000300a00 */
[----:B------:R-:W5:Y:S04]  /*20070*/  LDL.LU.64 R224, [R1+0x2a8] ;  /* 0x0002a80001e07983 */ /* 0x000f680000300a00 */
[----:B------:R-:W5:Y:S04]  /*20080*/  LDL.LU.64 R246, [R1+0x268] ;  /* 0x0002680001f67983 */ /* 0x000f680000300a00 */
[----:B------:R-:W5:Y:S04]  /*20090*/  LDL.LU.64 R244, [R1+0x228] ;  /* 0x0002280001f47983 */ /* 0x000f680000300a00 */
[----:B------:R-:W5:Y:S04]  /*200a0*/  LDL.LU.64 R242, [R1+0x1e8] ;  /* 0x0001e80001f27983 */ /* 0x000f680000300a00 */
        /* <DEDUP_REMOVED lines=9> */
[----:B------:R-:W5:Y:S04]  /*20140*/  LDL.LU.64 R228, [R1+0x68] ;  /* 0x0000680001e47983 */ /* 0x000f680000300a00 */
[----:B------:R-:W5:Y:S04]  /*20150*/  LDL.LU.64 R222, [R1+0x28] ;  /* 0x0000280001de7983 */ /* 0x000f680000300a00 */
[----:B------:R-:W-:Y:S04]  /*20160*/  LDGSTS.E [R252+0x1ec00], desc[UR32][R82.64], P1 ;  /* 0x1ec0000052fc7fae */ /* 0x000fe80008921860 */
[----:B------:R-:W-:Y:S04]  /*20170*/  LDGSTS.E [R252+0x1f000], desc[UR32][R66.64], P1 ;  /* 0x1f00000042fc7fae */ /* 0x000fe80008921860 */
[----:B------:R1:W-:Y:S04]  /*20180*/  LDGSTS.E [R252+0x1f400], desc[UR32][R50.64], P1 ;  /* 0x1f40000032fc7fae */ /* 0x0003e80008921860 */
[----:B------:R1:W-:Y:S04]  /*20190*/  LDGSTS.E [R252+0x1f800], desc[UR32][R34.64], P1 ;  /* 0x1f80000022fc7fae */ /* 0x0003e80008921860 */
[----:B------:R2:W-:Y:S01]  /*201a0*/  LDGSTS.E [R252+0x1fc00], desc[UR32][R18.64], P1 ;  /* 0x1fc0000012fc7fae */ /* 0x0005e20008921860 */
[----:B-1----:R-:W-:-:S04]  /*201b0*/  IMAD.WIDE R50, R127, 0x4, R64 ;  /* 0x000000047f327825 */ /* 0x002fc800078e0240 */
[----:B------:R-:W-:-:S04]  /*201c0*/  IMAD.WIDE R34, R127, 0x4, R48 ;  /* 0x000000047f227825 */ /* 0x000fc800078e0230 */
[----:B------:R-:W-:-:S04]  /*201d0*/  IMAD.WIDE R32, R127, 0x4, R32 ;  /* 0x000000047f207825 */ /* 0x000fc800078e0220 */
[----:B------:R-:W-:-:S04]  /*201e0*/  IMAD.WIDE R16, R127, 0x4, R16 ;  /* 0x000000047f107825 */ /* 0x000fc800078e0210 */
[----:B--2---:R-:W-:-:S04]  /*201f0*/  IMAD.WIDE R18, R127, 0x4, R80 ;  /* 0x000000047f127825 */ /* 0x004fc800078e0250 */
[----:B---3--:R-:W-:-:S04]  /*20200*/  IMAD.WIDE R66, R127, 0x4, R96 ;  /* 0x000000047f427825 */ /* 0x008fc800078e0260 */
[----:B----4-:R-:W-:-:S04]  /*20210*/  IMAD.WIDE R82, R127, 0x4, R112 ;  /* 0x000000047f527825 */ /* 0x010fc800078e0270 */
[----:B-----5:R-:W-:-:S04]  /*20220*/  IMAD.WIDE R130, R127, 0x4, R130 ;  /* 0x000000047f827825 */ /* 0x020fc800078e0282 */
[----:B------:R-:W-:-:S04]  /*20230*/  IMAD.WIDE R146, R127, 0x4, R146 ;  /* 0x000000047f927825 */ /* 0x000fc800078e0292 */
[----:B------:R-:W-:-:S04]  /*20240*/  IMAD.WIDE R162, R127, 0x4, R162 ;  /* 0x000000047fa27825 */ /* 0x000fc800078e02a2 */
[----:B------:R-:W-:-:S04]  /*20250*/  IMAD.WIDE R178, R127, 0x4, R178 ;  /* 0x000000047fb27825 */ /* 0x000fc800078e02b2 */
[----:B------:R-:W-:-:S04]  /*20260*/  IMAD.WIDE R194, R127, 0x4, R194 ;  /* 0x000000047fc27825 */ /* 0x000fc800078e02c2 */
        /* <DEDUP_REMOVED lines=9> */
[----:B------:R4:W-:Y:S04]  /*20300*/  STL.64 [R1+0x428], R160 ;  /* 0x000428a001007387 */ /* 0x0009e80000100a00 */
[----:B------:R5:W-:Y:S01]  /*20310*/  STL.64 [R1+0x490], R176 ;  /* 0x000490b001007387 */ /* 0x000be20000100a00 */
[----:B------:R-:W-:-:S03]  /*20320*/  IMAD.WIDE R212, R127, 0x4, R226 ;  /* 0x000000047fd47825 */ /* 0x000fc600078e02e2 */
[----:B------:R-:W-:Y:S04]  /*20330*/  LDGSTS.E [R5+0x18080], desc[UR32][R110.64], P1 ;  /* 0x180800006e057fae */ /* 0x000fe80008921860 */
[----:B------:R-:W-:Y:S01]  /*20340*/  LDGSTS.E [R5+0x18480], desc[UR32][R128.64], P1 ;  /* 0x1848000080057fae */ /* 0x000fe20008921860 */
[----:B------:R-:W-:-:S03]  /*20350*/  IMAD.WIDE R192, R127, 0x4, R192 ;  /* 0x000000047fc07825 */ /* 0x000fc600078e02c0 */
[----:B------:R-:W-:Y:S01]  /*20360*/  LDGSTS.E [R5+0x18880], desc[UR32][R144.64], P1 ;  /* 0x1888000090057fae */ /* 0x000fe20008921860 */
[----:B------:R-:W-:-:S03]  /*20370*/  IMAD.WIDE R208, R127, 0x4, R208 ;  /* 0x000000047fd07825 */ /* 0x000fc600078e02d0 */
[----:B------:R5:W-:Y:S01]  /*20380*/  STL.64 [R1+0xa60], R192 ;  /* 0x000a60c001007387 */ /* 0x000be20000100a00 */
[----:B------:R-:W-:-:S03]  /*20390*/  IMAD.WIDE R224, R127, 0x4, R224 ;  /* 0x000000047fe07825 */ /* 0x000fc600078e02e0 */
[----:B------:R5:W-:Y:S01]  /*203a0*/  STL.64 [R1+0xb10], R208 ;  /* 0x000b10d001007387 */ /* 0x000be20000100a00 */
[----:B------:R-:W-:-:S03]  /*203b0*/  IMAD.WIDE R246, R127, 0x4, R246 ;  /* 0x000000047ff67825 */ /* 0x000fc600078e02f6 */
[----:B------:R5:W-:Y:S01]  /*203c0*/  STL.64 [R1+0xb40], R224 ;  /* 0x000b40e001007387 */ /* 0x000be20000100a00 */
[----:B------:R-:W-:-:S03]  /*203d0*/  IMAD.WIDE R244, R127, 0x4, R244 ;  /* 0x000000047ff47825 */ /* 0x000fc600078e02f4 */
[----:B------:R-:W-:Y:S01]  /*203e0*/  STL.64 [R1+0x24e8], R246 ;  /* 0x0024e8f601007387 */ /* 0x000fe20000100a00 */
        /* <DEDUP_REMOVED lines=15> */
[----:B------:R-:W-:Y:S04]  /*204e0*/  STL.64 [R1+0x2a80], R228 ;  /* 0x002a80e401007387 */ /* 0x000fe80000100a00 */
[----:B------:R5:W-:Y:S04]  /*204f0*/  STL.64 [R1+0x2aa8], R222 ;  /* 0x002aa8de01007387 */ /* 0x000be80000100a00 */
[----:B------:R5:W-:Y:S04]  /*20500*/  STL.64 [R1+0x2ad0], R212 ;  /* 0x002ad0d401007387 */ /* 0x000be80000100a00 */
[----:B------:R-:W-:Y:S04]  /*20510*/  STL.64 [R1+0x2af0], R196 ;  /* 0x002af0c401007387 */ /* 0x000fe80000100a00 */
[----:B------:R-:W-:Y:S04]  /*20520*/  STL.64 [R1+0x2b10], R194 ;  /* 0x002b10c201007387 */ /* 0x000fe80000100a00 */
[----:B------:R-:W-:Y:S04]  /*20530*/  STL.64 [R1+0x2b30], R178 ;  /* 0x002b30b201007387 */ /* 0x000fe80000100a00 */
[----:B------:R-:W-:Y:S04]  /*20540*/  STL.64 [R1+0x2b50], R162 ;  /* 0x002b50a201007387 */ /* 0x000fe80000100a00 */
[----:B------:R-:W-:Y:S04]  /*20550*/  STL.64 [R1+0x2b68], R146 ;  /* 0x002b689201007387 */ /* 0x000fe80000100a00 */
[----:B------:R-:W-:Y:S04]  /*20560*/  STL.64 [R1+0x2b80], R130 ;  /* 0x002b808201007387 */ /* 0x000fe80000100a00 */
[----:B------:R-:W-:Y:S04]  /*20570*/  STL.64 [R1+0x2b98], R82 ;  /* 0x002b985201007387 */ /* 0x000fe80000100a00 */
[----:B------:R-:W-:Y:S04]  /*20580*/  LDGSTS.E [R5+0x18c80], desc[UR32][R160.64], P1 ;  /* 0x18c80000a0057fae */ /* 0x000fe80008921860 */
[----:B------:R-:W-:Y:S04]  /*20590*/  STL.64 [R1+0x2bb0], R66 ;  /* 0x002bb04201007387 */ /* 0x000fe80000100a00 */
[----:B------:R-:W-:Y:S04]  /*205a0*/  LDGSTS.E [R5+0x19080], desc[UR32][R176.64], P1 ;  /* 0x19080000b0057fae */ /* 0x000fe80008921860 */
[----:B------:R5:W-:Y:S04]  /*205b0*/  STL.64 [R1+0x2bc8], R18 ;  /* 0x002bc81201007387 */ /* 0x000be80000100a00 */
[----:B------:R-:W-:Y:S04]  /*205c0*/  LDGSTS.E [R5+0x19480], desc[UR32][R192.64], P1 ;  /* 0x19480000c0057fae */ /* 0x000fe80008921860 */
[----:B------:R-:W-:Y:S04]  /*205d0*/  STL.64 [R1+0x2bd8], R50 ;  /* 0x002bd83201007387 */ /* 0x000fe80000100a00 */
[----:B------:R-:W-:Y:S04]  /*205e0*/  LDGSTS.E [R5+0x19880], desc[UR32][R208.64], P1 ;  /* 0x19880000d0057fae */ /* 0x000fe80008921860 */
[----:B-1----:R-:W5:Y:S04]  /*205f0*/  LDL.LU.64 R110, [R1+0x4360] ;  /* 0x00436000016e7983 */ /* 0x002f680000300a00 */
[----:B------:R-:W-:Y:S04]  /*20600*/  LDGSTS.E [R5+0x19c80], desc[UR32][R224.64], P1 ;  /* 0x19c80000e0057fae */ /* 0x000fe80008921860 */
[----:B------:R1:W-:Y:S04]  /*20610*/  STL.64 [R1+0x2be8], R34 ;  /* 0x002be82201007387 */ /* 0x0003e80000100a00 */
[----:B------:R-:W-:Y:S04]  /*20620*/  LDGSTS.E [R5+0x1a080], desc[UR32][R246.64], P1 ;  /* 0x1a080000f6057fae */ /* 0x000fe80008921860 */
[----:B--2---:R-:W2:Y:S04]  /*20630*/  LDL.LU.64 R128, [R1+0x4358] ;  /* 0x0043580001807983 */ /* 0x004ea80000300a00 */
[----:B------:R-:W-:Y:S04]  /*20640*/  LDGSTS.E [R5+0x1a480], desc[UR32][R244.64], P1 ;  /* 0x1a480000f4057fae */ /* 0x000fe80008921860 */
[----:B------:R1:W-:Y:S04]  /*20650*/  STL.64 [R1+0x2bf8], R32 ;  /* 0x002bf82001007387 */ /* 0x0003e80000100a00 */
[----:B------:R-:W-:Y:S04]  /*20660*/  LDGSTS.E [R5+0x1a880], desc[UR32][R242.64], P1 ;  /* 0x1a880000f2057fae */ /* 0x000fe80008921860 */
[----:B---3--:R-:W3:Y:S04]  /*20670*/  LDL.LU.64 R144, [R1+0x4350] ;  /* 0x0043500001907983 */ /* 0x008ee80000300a00 */
[----:B------:R-:W-:Y:S04]  /*20680*/  LDGSTS.E [R5+0x1ac80], desc[UR32][R240.64], P1 ;  /* 0x1ac80000f0057fae */ /* 0x000fe80008921860 */
[----:B------:R1:W-:Y:S04]  /*20690*/  STL.64 [R1+0x2c08], R16 ;  /* 0x002c081001007387 */ /* 0x0003e80000100a00 */
[----:B------:R-:W-:Y:S04]  /*206a0*/  LDGSTS.E [R5+0x1b080], desc[UR32][R238.64], P1 ;  /* 0x1b080000ee057fae */ /* 0x000fe80008921860 */
[----:B----4-:R-:W4:Y:S04]  /*206b0*/  LDL.LU.64 R160, [R1+0x4348] ;  /* 0x0043480001a07983 */ /* 0x010f280000300a00 */
[----:B------:R-:W-:Y:S04]  /*206c0*/  LDGSTS.E [R5+0x1b480], desc[UR32][R236.64], P1 ;  /* 0x1b480000ec057fae */ /* 0x000fe80008921860 */
[----:B-----5:R-:W5:Y:S04]  /*206d0*/  LDL.LU.64 R176, [R1+0x4340] ;  /* 0x0043400001b07983 */ /* 0x020f680000300a00 */
        /* <DEDUP_REMOVED lines=33> */
[----:B-1----:R-:W5:Y:S04]  /*208f0*/  LDL.LU.64 R34, [R1+0xe0] ;  /* 0x0000e00001227983 */ /* 0x002f680000300a00 */
[----:B------:R-:W5:Y:S04]  /*20900*/  LDL.LU.64 R50, [R1+0xa0] ;  /* 0x0000a00001327983 */ /* 0x000f680000300a00 */
[----:B------:R-:W5:Y:S04]  /*20910*/  LDL.LU.64 R66, [R1+0x60] ;  /* 0x0000600001427983 */ /* 0x000f680000300a00 */
[----:B------:R-:W5:Y:S04]  /*20920*/  LDL.LU.64 R82, [R1+0x20] ;  /* 0x0000200001527983 */ /* 0x000f680000300a00 */
[----:B------:R1:W-:Y:S04]  /*20930*/  LDGSTS.E [R5+0x1f880], desc[UR32][R32.64], P1 ;  /* 0x1f88000020057fae */ /* 0x0003e80008921860 */
[----:B------:R1:W-:Y:S01]  /*20940*/  LDGSTS.E [R5+0x1fc80], desc[UR32][R16.64], P1 ;  /* 0x1fc8000010057fae */ /* 0x0003e20008921860 */
[----:B------:R-:W-:-:S04]  /*20950*/  IMAD.WIDE R80, R127, 0x4, R94 ;  /* 0x000000047f507825 */ /* 0x000fc800078e025e */
[----:B------:R-:W-:-:S04]  /*20960*/  IMAD.WIDE R64, R127, 0x4, R78 ;  /* 0x000000047f407825 */ /* 0x000fc800078e024e */
[----:B------:R-:W-:-:S04]  /*20970*/  IMAD.WIDE R48, R127, 0x4, R62 ;  /* 0x000000047f307825 */ /* 0x000fc800078e023e */
        /* <DEDUP_REMOVED lines=30> */
[----:B------:R-:W-:Y:S04]  /*20b60*/  STL.64 [R1+0xaf8], R226 ;  /* 0x000af8e201007387 */ /* 0x000fe80000100a00 */
[----:B------:R-:W-:Y:S04]  /*20b70*/  STL.64 [R1+0xb28], R212 ;  /* 0x000b28d401007387 */ /* 0x000fe80000100a00 */
        /* <DEDUP_REMOVED lines=17> */
[----:B------:R4:W-:Y:S01]  /*20c90*/  STL.64 [R1+0x25e8], R18 ;  /* 0x0025e81201007387 */ /* 0x0009e20000100a00 */
[----:B------:R-:W-:-:S03]  /*20ca0*/  IMAD.WIDE R82, R127, 0x4, R192 ;  /* 0x000000047f527825 */ /* 0x000fc600078e02c0 */
[----:B------:R5:W-:Y:S04]  /*20cb0*/  STL.64 [R1+0x2720], R66 ;  /* 0x0027204201007387 */ /* 0x000be80000100a00 */
[----:B------:R5:W-:Y:S04]  /*20cc0*/  STL.64 [R1+0x2768], R82 ;  /* 0x0027685201007387 */ /* 0x000be80000100a00 */
[----:B------:R-:W-:Y:S04]  /*20cd0*/  LDGSTS.E [R0+0x18d00], desc[UR32][R242.64], P1 ;  /* 0x18d00000f2007fae */ /* 0x000fe80008921860 */
[----:B------:R-:W-:Y:S04]  /*20ce0*/  STL.64 [R1+0x2a90], R162 ;  /* 0x002a90a201007387 */ /* 0x000fe80000100a00 */
[----:B------:R-:W-:Y:S04]  /*20cf0*/  LDGSTS.E [R0+0x19100], desc[UR32][R240.64], P1 ;  /* 0x19100000f0007fae */ /* 0x000fe80008921860 */
[----:B------:R-:W-:Y:S04]  /*20d00*/  STL.64 [R1+0x2ab8], R146 ;  /* 0x002ab89201007387 */ /* 0x000fe80000100a00 */
[----:B------:R-:W-:Y:S04]  /*20d10*/  LDGSTS.E [R0+0x19500], desc[UR32][R238.64], P1 ;  /* 0x19500000ee007fae */ /* 0x000fe80008921860 */
[----:B------:R-:W-:Y:S04]  /*20d20*/  STL.64 [R1+0x2ad8], R130 ;  /* 0x002ad88201007387 */ /* 0x000fe80000100a00 */
[----:B------:R-:W-:Y:S04]  /*20d30*/  LDGSTS.E [R0+0x19900], desc[UR32][R236.64], P1 ;  /* 0x19900000ec007fae */ /* 0x000fe80008921860 */
[----:B------:R-:W-:Y:S04]  /*20d40*/  STL.64 [R1+0x2af8], R112 ;  /* 0x002af87001007387 */ /* 0x000fe80000100a00 */
[----:B------:R-:W-:Y:S04]  /*20d50*/  LDGSTS.E [R0+0x19d00], desc[UR32][R234.64], P1 ;  /* 0x19d00000ea007fae */ /* 0x000fe80008921860 */
[----:B------:R5:W-:Y:S04]  /*20d60*/  STL.64 [R1+0x2b18], R96 ;  /* 0x002b186001007387 */ /* 0x000be80000100a00 */
[----:B------:R-:W-:Y:S04]  /*20d70*/  LDGSTS.E [R0+0x1a100], desc[UR32][R232.64], P1 ;  /* 0x1a100000e8007fae */ /* 0x000fe80008921860 */
[----:B------:R5:W-:Y:S04]  /*20d80*/  STL.64 [R1+0x2b38], R80 ;  /* 0x002b385001007387 */ /* 0x000be80000100a00 */
[----:B------:R-:W-:Y:S04]  /*20d90*/  LDGSTS.E [R0+0x1a500], desc[UR32][R228.64], P1 ;  /* 0x1a500000e4007fae */ /* 0x000fe80008921860 */
[----:B------:R5:W-:Y:S04]  /*20da0*/  STL.64 [R1+0x2b58], R64 ;  /* 0x002b584001007387 */ /* 0x000be80000100a00 */
[----:B------:R-:W-:Y:S04]  /*20db0*/  LDGSTS.E [R0+0x1a900], desc[UR32][R226.64], P1 ;  /* 0x1a900000e2007fae */ /* 0x000fe80008921860 */
[----:B------:R5:W-:Y:S04]  /*20dc0*/  STL.64 [R1+0x2b70], R48 ;  /* 0x002b703001007387 */ /* 0x000be80000100a00 */
[----:B------:R-:W-:Y:S04]  /*20dd0*/  LDGSTS.E [R0+0x1ad00], desc[UR32][R212.64], P1 ;  /* 0x1ad00000d4007fae */ /* 0x000fe80008921860 */
[----:B-1----:R-:W5:Y:S04]  /*20de0*/  LDL.LU.64 R222, [R1+0x4320] ;  /* 0x0043200001de7983 */ /* 0x002f680000300a00 */
[----:B------:R-:W-:Y:S04]  /*20df0*/  LDGSTS.E [R0+0x1b100], desc[UR32][R210.64], P1 ;  /* 0x1b100000d2007fae */ /* 0x000fe80008921860 */
[----:B------:R1:W-:Y:S04]  /*20e00*/  STL.64 [R1+0x2b88], R32 ;  /* 0x002b882001007387 */ /* 0x0003e80000100a00 */
[----:B------:R-:W-:Y:S04]  /*20e10*/  LDGSTS.E [R0+0x1b500], desc[UR32][R196.64], P1 ;  /* 0x1b500000c4007fae */ /* 0x000fe80008921860 */
[----:B------:R1:W-:Y:S04]  /*20e20*/  STL.64 [R1+0x2ba0], R16 ;  /* 0x002ba01001007387 */ /* 0x0003e80000100a00 */
[----:B------:R-:W-:Y:S04]  /*20e30*/  LDGSTS.E [R0+0x1b900], desc[UR32][R194.64], P1 ;  /* 0x1b900000c2007fae */ /* 0x000fe80008921860 */
[----:B------:R1:W-:Y:S04]  /*20e40*/  STL.64 [R1+0x2bb8], R14 ;  /* 0x002bb80e01007387 */ /* 0x0003e80000100a00 */
[----:B------:R-:W-:Y:S04]  /*20e50*/  LDGSTS.E [R0+0x1bd00], desc[UR32][R178.64], P1 ;  /* 0x1bd00000b2007fae */ /* 0x000fe80008921860 */
[----:B------:R-:W-:Y:S04]  /*20e60*/  LDGSTS.E [R0+0x1c100], desc[UR32][R50.64], P1 ;  /* 0x1c10000032007fae */ /* 0x000fe80008921860 */
[----:B--2---:R-:W2:Y:S04]  /*20e70*/  LDL.LU.64 R210, [R1+0x458] ;  /* 0x0004580001d27983 */ /* 0x004ea80000300a00 */
[----:B------:R-:W-:Y:S04]  /*20e80*/  LDGSTS.E [R0+0x1c500], desc[UR32][R34.64], P1 ;  /* 0x1c50000022007fae */ /* 0x000fe80008921860 */
[----:B------:R-:W2:Y:S04]  /*20e90*/  LDL.LU.64 R226, [R1+0x418] ;  /* 0x0004180001e27983 */ /* 0x000ea80000300a00 */
[----:B------:R-:W-:Y:S04]  /*20ea0*/  LDGSTS.E [R0+0x1c900], desc[UR32][R18.64], P1 ;  /* 0x1c90000012007fae */ /* 0x000fe80008921860 */
[----:B---3--:R-:W3:Y:S04]  /*20eb0*/  LDL.LU.64 R196, [R1+0x3d8] ;  /* 0x0003d80001c47983 */ /* 0x008ee80000300a00 */
[----:B------:R-:W-:Y:S04]  /*20ec0*/  LDGSTS.E [R0+0x1cd00], desc[UR32][R66.64], P1 ;  /* 0x1cd0000042007fae */ /* 0x000fe80008921860 */
[----:B----4-:R-:W4:Y:S04]  /*20ed0*/  LDL.LU.64 R18, [R1+0x398] ;  /* 0x0003980001127983 */ /* 0x010f280000300a00 */
[----:B------:R-:W4:Y:S04]  /*20ee0*/  LDL.LU.64 R34, [R1+0x358] ;  /* 0x0003580001227983 */ /* 0x000f280000300a00 */
[----:B------:R-:W4:Y:S04]  /*20ef0*/  LDL.LU.64 R50, [R1+0x318] ;  /* 0x0003180001327983 */ /* 0x000f280000300a00 */
[----:B-----5:R-:W5:Y:S04]  /*20f00*/  LDL.LU.64 R66, [R1+0x2d8] ;  /* 0x0002d80001427983 */ /* 0x020f680000300a00 */
        /* <DEDUP_REMOVED lines=15> */
[----:B------:R-:W-:Y:S04]  /*21000*/  LDGSTS.E [R0+0x1e100], desc[UR32][R112.64], P1 ;  /* 0x1e10000070007fae */ /* 0x000fe80008921860 */
[----:B------:R1:W-:Y:S04]  /*21010*/  LDGSTS.E [R0+0x1e500], desc[UR32][R96.64], P1 ;  /* 0x1e50000060007fae */ /* 0x0003e80008921860 */
[----:B------:R1:W-:Y:S04]  /*21020*/  LDGSTS.E [R0+0x1e900], desc[UR32][R80.64], P1 ;  /* 0x1e90000050007fae */ /* 0x0003e80008921860 */
[----:B------:R1:W-:Y:S04]  /*21030*/  LDGSTS.E [R0+0x1ed00], desc[UR32][R64.64], P1 ;  /* 0x1ed0000040007fae */ /* 0x0003e80008921860 */
[----:B------:R1:W-:Y:S02]  /*21040*/  LDGSTS.E [R0+0x1f100], desc[UR32][R48.64], P1 ;  /* 0x1f10000030007fae */ /* 0x0003e40008921860 */
[----:B-1----:R-:W-:-:S02]  /*21050*/  IMAD.WIDE R96, R127, 0x4, R206 ;  /* 0x000000047f607825 */ /* 0x002fc400078e02ce */
[----:B------:R1:W-:Y:S02]  /*21060*/  LDGSTS.E [R0+0x1f500], desc[UR32][R32.64], P1 ;  /* 0x1f50000020007fae */ /* 0x0003e40008921860 */
[C---:B------:R-:W-:Y:S02]  /*21070*/  IMAD.WIDE R94, R127.reuse, 0x4, R190 ;  /* 0x000000047f5e7825 */ /* 0x040fe400078e02be */
[----:B------:R1:W-:Y:S02]  /*21080*/  LDGSTS.E [R0+0x1f900], desc[UR32][R16.64], P1 ;  /* 0x1f90000010007fae */ /* 0x0003e40008921860 */
[C---:B------:R-:W-:Y:S02]  /*21090*/  IMAD.WIDE R80, R127.reuse, 0x4, R174 ;  /* 0x000000047f507825 */ /* 0x040fe400078e02ae */
[----:B------:R1:W-:Y:S02]  /*210a0*/  LDGSTS.E [R0+0x1fd00], desc[UR32][R14.64], P1 ;  /* 0x1fd000000e007fae */ /* 0x0003e40008921860 */
[----:B------:R-:W-:-:S04]  /*210b0*/  IMAD.WIDE R78, R127, 0x4, R158 ;  /* 0x000000047f4e7825 */ /* 0x000fc800078e029e */
[----:B------:R-:W-:-:S04]  /*210c0*/  IMAD.WIDE R64, R127, 0x4, R142 ;  /* 0x000000047f407825 */ /* 0x000fc800078e028e */
[----:B------:R-:W-:-:S04]  /*210d0*/  IMAD.WIDE R62, R127, 0x4, R124 ;  /* 0x000000047f3e7825 */ /* 0x000fc800078e027c */
[----:B------:R-:W-:-:S04]  /*210e0*/  IMAD.WIDE R48, R127, 0x4, R108 ;  /* 0x000000047f307825 */ /* 0x000fc800078e026c */
[----:B------:R-:W-:-:S04]  /*210f0*/  IMAD.WIDE R46, R127, 0x4, R92 ;  /* 0x000000047f2e7825 */ /* 0x000fc800078e025c */
[----:B-1----:R-:W-:-:S04]  /*21100*/  IMAD.WIDE R32, R127, 0x4, R76 ;  /* 0x000000047f207825 */ /* 0x002fc800078e024c */
[----:B------:R-:W-:-:S04]  /*21110*/  IMAD.WIDE R30, R127, 0x4, R60 ;  /* 0x000000047f1e7825 */ /* 0x000fc800078e023c */
[----:B------:R-:W-:-:S04]  /*21120*/  IMAD.WIDE R16, R127, 0x4, R44 ;  /* 0x000000047f107825 */ /* 0x000fc800078e022c */
[----:B------:R-:W-:-:S04]  /*21130*/  IMAD.WIDE R14, R127, 0x4, R28 ;  /* 0x000000047f0e7825 */ /* 0x000fc800078e021c */
[----:B------:R-:W-:-:S04]  /*21140*/  IMAD.WIDE R12, R127, 0x4, R12 ;  /* 0x000000047f0c7825 */ /* 0x000fc800078e020c */
[----:B--2---:R-:W-:-:S05]  /*21150*/  IMAD.WIDE R178, R127, 0x4, R210 ;  /* 0x000000047fb27825 */ /* 0x004fca00078e02d2 */
[----:B------:R-:W-:Y:S01]  /*21160*/  LDGSTS.E [R126+0x18180], desc[UR32][R178.64], P1 ;  /* 0x18180000b27e7fae */ /* 0x000fe20008921860 */
[----:B---3--:R-:W-:-:S04]  /*21170*/  IMAD.WIDE R196, R127, 0x4, R196 ;  /* 0x000000047fc47825 */ /* 0x008fc800078e02c4 */
[C---:B----4-:R-:W-:Y:S01]  /*21180*/  IMAD.WIDE R194, R127.reuse, 0x4, R18 ;  /* 0x000000047fc27825 */ /* 0x050fe200078e0212 */
[----:B------:R-:W-:Y:S03]  /*21190*/  STL.64 [R1+0x220], R196 ;  /* 0x000220c401007387 */ /* 0x000fe60000100a00 */
[C---:B------:R-:W-:Y:S01]  /*211a0*/  IMAD.WIDE R192, R127.reuse, 0x4, R34 ;  /* 0x000000047fc07825 */ /* 0x040fe200078e0222 */
[----:B------:R-:W-:Y:S03]  /*211b0*/  STL.64 [R1+0x2a0], R194 ;  /* 0x0002a0c201007387 */ /* 0x000fe60000100a00 */
[C---:B------:R-:W-:Y:S01]  /*211c0*/  IMAD.WIDE R176, R127.reuse, 0x4, R50 ;  /* 0x000000047fb07825 */ /* 0x040fe200078e0232 */
[----:B------:R-:W-:Y:S03]  /*211d0*/  STL.64 [R1+0x2e0], R192 ;  /* 0x0002e0c001007387 */ /* 0x000fe60000100a00 */
[C---:B-----5:R-:W-:Y:S01]  /*211e0*/  IMAD.WIDE R162, R127.reuse, 0x4, R66 ;  /* 0x000000047fa27825 */ /* 0x060fe200078e0242 */
[----:B------:R-:W-:Y:S04]  /*211f0*/  STL.64 [R1+0x318], R176 ;  /* 0x000318b001007387 */ /* 0x000fe80000100a00 */
[----:B------:R-:W-:Y:S01]  /*21200*/  STL.64 [R1+0x320], R162 ;  /* 0x000320a201007387 */ /* 0x000fe20000100a00 */
[----:B------:R-:W-:-:S04]  /*21210*/  IMAD.WIDE R224, R127, 0x4, R226 ;  /* 0x000000047fe07825 */ /* 0x000fc800078e02e2 */
[C---:B------:R-:W-:Y:S01]  /*21220*/  IMAD.WIDE R160, R127.reuse, 0x4, R82 ;  /* 0x000000047fa07825 */ /* 0x040fe200078e0252 */
[----:B------:R-:W-:Y:S03]  /*21230*/  LDGSTS.E [R126+0x18580], desc[UR32][R224.64], P1 ;  /* 0x18580000e07e7fae */ /* 0x000fe60008921860 */
        /* <DEDUP_REMOVED lines=22> */
[----:B------:R-:W-:Y:S04]  /*213a0*/  LDGSTS.E [R126+0x18980], desc[UR32][R196.64], P1 ;  /* 0x18980000c47e7fae */ /* 0x000fe80008921860 */
        /* <DEDUP_REMOVED lines=29> */
[----:B------:R-:W5:Y:S04]  /*21580*/  LDL.LU.64 R210, [R1+0x450] ;  /* 0x0004500001d27983 */ /* 0x000f680000300a00 */
[----:B------:R-:W-:Y:S04]  /*21590*/  LDGSTS.E [R126+0x1c980], desc[UR32][R18.64], P1 ;  /* 0x1c980000127e7fae */ /* 0x000fe80008921860 */
[----:B------:R-:W5:Y:S04]  /*215a0*/  LDL.LU.64 R226, [R1+0x410] ;  /* 0x0004100001e27983 */ /* 0x000f680000300a00 */
[----:B------:R-:W-:Y:S04]  /*215b0*/  LDGSTS.E [R126+0x1cd80], desc[UR32][R96.64], P1 ;  /* 0x1cd80000607e7fae */ /* 0x000fe80008921860 */
[----:B-1----:R-:W5:Y:S04]  /*215c0*/  LDL.LU.64 R18, [R1+0x3d0] ;  /* 0x0003d00001127983 */ /* 0x002f680000300a00 */
        /* <DEDUP_REMOVED lines=18> */
[----:B------:R2:W-:Y:S04]  /*216f0*/  LDGSTS.E [R126+0x1dd80], desc[UR32][R64.64], P1 ;  /* 0x1dd80000407e7fae */ /* 0x0005e80008921860 */
[----:B------:R3:W-:Y:S04]  /*21700*/  LDGSTS.E [R126+0x1e180], desc[UR32][R62.64], P1 ;  /* 0x1e1800003e7e7fae */ /* 0x0007e80008921860 */
[----:B------:R4:W-:Y:S04]  /*21710*/  LDGSTS.E [R126+0x1e580], desc[UR32][R48.64], P1 ;  /* 0x1e580000307e7fae */ /* 0x0009e80008921860 */
[----:B------:R5:W-:Y:S01]  /*21720*/  LDGSTS.E [R126+0x1e980], desc[UR32][R46.64], P1 ;  /* 0x1e9800002e7e7fae */ /* 0x000be20008921860 */
[----:B--2---:R-:W-:-:S03]  /*21730*/  IMAD.WIDE R64, R127, 0x4, R204 ;  /* 0x000000047f407825 */ /* 0x004fc600078e02cc */
[----:B------:R1:W-:Y:S01]  /*21740*/  LDGSTS.E [R126+0x1ed80], desc[UR32][R32.64], P1 ;  /* 0x1ed80000207e7fae */ /* 0x0003e20008921860 */
[----:B---3--:R-:W-:-:S03]  /*21750*/  IMAD.WIDE R62, R127, 0x4, R188 ;  /* 0x000000047f3e7825 */ /* 0x008fc600078e02bc */
[----:B------:R2:W-:Y:S01]  /*21760*/  LDGSTS.E [R126+0x1f180], desc[UR32][R30.64], P1 ;  /* 0x1f1800001e7e7fae */ /* 0x0005e20008921860 */
[----:B------:R-:W-:-:S03]  /*21770*/  IMAD.WIDE R60, R127, 0x4, R172 ;  /* 0x000000047f3c7825 */ /* 0x000fc600078e02ac */
[----:B------:R3:W-:Y:S01]  /*21780*/  LDGSTS.E [R126+0x1f580], desc[UR32][R16.64], P1 ;  /* 0x1f580000107e7fae */ /* 0x0007e20008921860 */
[----:B----4-:R-:W-:-:S03]  /*21790*/  IMAD.WIDE R48, R127, 0x4, R156 ;  /* 0x000000047f307825 */ /* 0x010fc600078e029c */
[----:B------:R4:W-:Y:S01]  /*217a0*/  LDGSTS.E [R126+0x1f980], desc[UR32][R14.64], P1 ;  /* 0x1f9800000e7e7fae */ /* 0x0009e20008921860 */
[----:B-----5:R-:W-:-:S03]  /*217b0*/  IMAD.WIDE R46, R127, 0x4, R140 ;  /* 0x000000047f2e7825 */ /* 0x020fc600078e028c */
[----:B------:R5:W-:Y:S01]  /*217c0*/  LDGSTS.E [R126+0x1fd80], desc[UR32][R12.64], P1 ;  /* 0x1fd800000c7e7fae */ /* 0x000be20008921860 */
[----:B------:R-:W-:-:S04]  /*217d0*/  IMAD.WIDE R44, R127, 0x4, R122 ;  /* 0x000000047f2c7825 */ /* 0x000fc800078e027a */
[----:B-1----:R-:W-:-:S04]  /*217e0*/  IMAD.WIDE R32, R127, 0x4, R106 ;  /* 0x000000047f207825 */ /* 0x002fc800078e026a */
[----:B--2---:R-:W-:-:S04]  /*217f0*/  IMAD.WIDE R30, R127, 0x4, R90 ;  /* 0x000000047f1e7825 */ /* 0x004fc800078e025a */
[----:B------:R-:W-:-:S04]  /*21800*/  IMAD.WIDE R28, R127, 0x4, R74 ;  /* 0x000000047f1c7825 */ /* 0x000fc800078e024a */
[----:B---3--:R-:W-:-:S04]  /*21810*/  IMAD.WIDE R16, R127, 0x4, R58 ;  /* 0x000000047f107825 */ /* 0x008fc800078e023a */
[----:B----4-:R-:W-:-:S04]  /*21820*/  IMAD.WIDE R14, R127, 0x4, R42 ;  /* 0x000000047f0e7825 */ /* 0x010fc800078e022a */
[----:B-----5:R-:W-:-:S04]  /*21830*/  IMAD.WIDE R12, R127, 0x4, R26 ;  /* 0x000000047f0c7825 */ /* 0x020fc800078e021a */
[----:B------:R-:W-:-:S04]  /*21840*/  IMAD.WIDE R10, R127, 0x4, R10 ;  /* 0x000000047f0a7825 */ /* 0x000fc800078e020a */
[----:B------:R-:W-:-:S05]  /*21850*/  IMAD.WIDE R142, R127, 0x4, R210 ;  /* 0x000000047f8e7825 */ /* 0x000fca00078e02d2 */
[----:B------:R-:W-:Y:S01]  /*21860*/  LDGSTS.E [R2+0x18200], desc[UR32][R142.64], P1 ;  /* 0x182000008e027fae */ /* 0x000fe20008921860 */
[----:B------:R-:W-:-:S05]  /*21870*/  IMAD.WIDE R160, R127, 0x4, R226 ;  /* 0x000000047fa07825 */ /* 0x000fca00078e02e2 */
[----:B------:R-:W-:Y:S01]  /*21880*/  LDGSTS.E [R2+0x18600], desc[UR32][R160.64], P1 ;  /* 0x18600000a0027fae */ /* 0x000fe20008921860 */
[----:B------:R-:W-:-:S04]  /*21890*/  IMAD.WIDE R124, R127, 0x4, R34 ;  /* 0x000000047f7c7825 */ /* 0x000fc800078e0222 */
        /* <DEDUP_REMOVED lines=24> */
[----:B------:R-:W-:-:S04]  /*21a20*/  IMAD.WIDE R176, R127, 0x4, R18 ;  /* 0x000000047fb07825 */ /* 0x000fc800078e0212 */
[C---:B------:R-:W-:Y:S01]  /*21a30*/  IMAD.WIDE R34, R127.reuse, 0x4, R238 ;  /* 0x000000047f227825 */ /* 0x040fe200078e02ee */
[----:B------:R-:W-:Y:S03]  /*21a40*/  STL.64 [R1+0x450], R50 ;  /* 0x0004503201007387 */ /* 0x000fe60000100a00 */
[C---:B------:R-:W-:Y:S01]  /*21a50*/  IMAD.WIDE R18, R127.reuse, 0x4, R220 ;  /* 0x000000047f127825 */ /* 0x040fe200078e02dc */
[----:B------:R-:W-:Y:S03]  /*21a60*/  STL.64 [R1+0x468], R34 ;  /* 0x0004682201007387 */ /* 0x000fe60000100a00 */
[C---:B------:R-:W-:Y:S01]  /*21a70*/  IMAD.WIDE R196, R127.reuse, 0x4, R196 ;  /* 0x000000047fc47825 */ /* 0x040fe200078e02c4 */
        /* <DEDUP_REMOVED lines=61> */
[----:B----4-:R-:W-:-:S03]  /*21e50*/  IMAD.WIDE R44, R127, 0x4, R170 ;  /* 0x000000047f2c7825 */ /* 0x010fc600078e02aa */
[----:B------:R4:W-:Y:S01]  /*21e60*/  LDGSTS.E [R2+0x1f600], desc[UR32][R14.64], P1 ;  /* 0x1f6000000e027fae */ /* 0x0009e20008921860 */
[----:B------:R-:W-:-:S03]  /*21e70*/  IMAD.WIDE R42, R127, 0x4, R154 ;  /* 0x000000047f2a7825 */ /* 0x000fc600078e029a */
[----:B------:R4:W-:Y:S01]  /*21e80*/  LDGSTS.E [R2+0x1fa00], desc[UR32][R12.64], P1 ;  /* 0x1fa000000c027fae */ /* 0x0009e20008921860 */
[----:B-----5:R-:W-:-:S03]  /*21e90*/  IMAD.WIDE R32, R127, 0x4, R138 ;  /* 0x000000047f207825 */ /* 0x020fc600078e028a */
[----:B------:R5:W-:Y:S01]  /*21ea0*/  LDGSTS.E [R2+0x1fe00], desc[UR32][R10.64], P1 ;  /* 0x1fe000000a027fae */ /* 0x000be20008921860 */
[----:B-1----:R-:W-:-:S04]  /*21eb0*/  IMAD.WIDE R30, R127, 0x4, R120 ;  /* 0x000000047f1e7825 */ /* 0x002fc800078e0278 */
[----:B--2---:R-:W-:-:S04]  /*21ec0*/  IMAD.WIDE R28, R127, 0x4, R104 ;  /* 0x000000047f1c7825 */ /* 0x004fc800078e0268 */
[----:B------:R-:W-:-:S04]  /*21ed0*/  IMAD.WIDE R26, R127, 0x4, R88 ;  /* 0x000000047f1a7825 */ /* 0x000fc800078e0258 */
[----:B---3--:R-:W-:-:S04]  /*21ee0*/  IMAD.WIDE R16, R127, 0x4, R72 ;  /* 0x000000047f107825 */ /* 0x008fc800078e0248 */
[----:B----4-:R-:W-:-:S04]  /*21ef0*/  IMAD.WIDE R14, R127, 0x4, R56 ;  /* 0x000000047f0e7825 */ /* 0x010fc800078e0238 */
[----:B------:R-:W-:-:S04]  /*21f00*/  IMAD.WIDE R12, R127, 0x4, R40 ;  /* 0x000000047f0c7825 */ /* 0x000fc800078e0228 */
[----:B-----5:R-:W-:-:S04]  /*21f10*/  IMAD.WIDE R10, R127, 0x4, R24 ;  /* 0x000000047f0a7825 */ /* 0x020fc800078e0218 */
[----:B------:R-:W-:-:S04]  /*21f20*/  IMAD.WIDE R8, R127, 0x4, R8 ;  /* 0x000000047f087825 */ /* 0x000fc800078e0208 */
[----:B------:R-:W-:-:S05]  /*21f30*/  IMAD.WIDE R122, R127, 0x4, R194 ;  /* 0x000000047f7a7825 */ /* 0x000fca00078e02c2 */
[----:B------:R-:W-:Y:S01]  /*21f40*/  LDGSTS.E [R248+0x18280], desc[UR32][R122.64], P1 ;  /* 0x182800007af87fae */ /* 0x000fe20008921860 */
[----:B------:R-:W-:-:S05]  /*21f50*/  IMAD.WIDE R128, R127, 0x4, R210 ;  /* 0x000000047f807825 */ /* 0x000fca00078e02d2 */
[----:B------:R-:W-:Y:S01]  /*21f60*/  LDGSTS.E [R248+0x18680], desc[UR32][R128.64], P1 ;  /* 0x1868000080f87fae */ /* 0x000fe20008921860 */
[----:B------:R-:W-:-:S05]  /*21f70*/  IMAD.WIDE R140, R127, 0x4, R226 ;  /* 0x000000047f8c7825 */ /* 0x000fca00078e02e2 */
[----:B------:R-:W-:Y:S01]  /*21f80*/  LDGSTS.E [R248+0x18a80], desc[UR32][R140.64], P1 ;  /* 0x18a800008cf87fae */ /* 0x000fe20008921860 */
[----:B------:R-:W-:-:S04]  /*21f90*/  IMAD.WIDE R156, R127, 0x4, R18 ;  /* 0x000000047f9c7825 */ /* 0x000fc800078e0212 */
[C---:B------:R-:W-:Y:S01]  /*21fa0*/  IMAD.WIDE R172, R127.reuse, 0x4, R34 ;  /* 0x000000047fac7825 */ /* 0x040fe200078e0222 */
[----:B------:R-:W-:Y:S03]  /*21fb0*/  LDGSTS.E [R248+0x18e80], desc[UR32][R156.64], P1 ;  /* 0x18e800009cf87fae */ /* 0x000fe60008921860 */
[C---:B------:R-:W-:Y:S01]  /*21fc0*/  IMAD.WIDE R192, R127.reuse, 0x4, R66 ;  /* 0x000000047fc07825 */ /* 0x040fe200078e0242 */
[----:B------:R-:W-:Y:S03]  /*21fd0*/  LDGSTS.E [R248+0x19280], desc[UR32][R172.64], P1 ;  /* 0x19280000acf87fae */ /* 0x000fe60008921860 */
        /* <DEDUP_REMOVED lines=23> */
[----:B------:R1:W-:Y:S04]  /*22150*/  STL.64 [R1+0x3c8], R18 ;  /* 0x0003c81201007387 */ /* 0x0003e80000100a00 */
[----:B------:R-:W-:Y:S04]  /*22160*/  STL.64 [R1+0x3e8], R48 ;  /* 0x0003e83001007387 */ /* 0x000fe80000100a00 */
[----:B------:R-:W-:Y:S04]  /*22170*/  STL.64 [R1+0x408], R46 ;  /* 0x0004082e01007387 */ /* 0x000fe80000100a00 */
        /* <DEDUP_REMOVED lines=43> */
[----:B------:R-:W5:Y:S04]  /*22430*/  LDL.LU.64 R238, [R1] ;  /* 0x0000000001ee7983 */ /* 0x000f680000300a00 */
        /* <DEDUP_REMOVED lines=16> */
[----:B-1----:R-:W-:-:S03]  /*22540*/  IMAD.WIDE R28, R127, 0x4, R136 ;  /* 0x000000047f1c7825 */ /* 0x002fc600078e0288 */
[----:B------:R1:W-:Y:S01]  /*22550*/  LDGSTS.E [R248+0x1fe80], desc[UR32][R8.64], P1 ;  /* 0x1fe8000008f87fae */ /* 0x0003e20008921860 */
[----:B--2---:R-:W-:-:S04]  /*22560*/  IMAD.WIDE R26, R127, 0x4, R118 ;  /* 0x000000047f1a7825 */ /* 0x004fc800078e0276 */
[----:B------:R-:W-:-:S04]  /*22570*/  IMAD.WIDE R24, R127, 0x4, R102 ;  /* 0x000000047f187825 */ /* 0x000fc800078e0266 */
[----:B---3--:R-:W-:-:S04]  /*22580*/  IMAD.WIDE R16, R127, 0x4, R86 ;  /* 0x000000047f107825 */ /* 0x008fc800078e0256 */
[----:B------:R-:W-:-:S04]  /*22590*/  IMAD.WIDE R14, R127, 0x4, R70 ;  /* 0x000000047f0e7825 */ /* 0x000fc800078e0246 */
[----:B----4-:R-:W-:-:S04]  /*225a0*/  IMAD.WIDE R12, R127, 0x4, R54 ;  /* 0x000000047f0c7825 */ /* 0x010fc800078e0236 */
[----:B-----5:R-:W-:-:S04]  /*225b0*/  IMAD.WIDE R10, R127, 0x4, R38 ;  /* 0x000000047f0a7825 */ /* 0x020fc800078e0226 */
[----:B-1----:R-:W-:-:S04]  /*225c0*/  IMAD.WIDE R8, R127, 0x4, R22 ;  /* 0x000000047f087825 */ /* 0x002fc800078e0216 */
        /* <DEDUP_REMOVED lines=30> */
[----:B------:R-:W-:Y:S04]  /*227b0*/  STL.64 [R1+0x230], R46 ;  /* 0x0002302e01007387 */ /* 0x000fe80000100a00 */
[----:B------:R-:W-:Y:S04]  /*227c0*/  STL.64 [R1+0x240], R34 ;  /* 0x0002402201007387 */ /* 0x000fe80000100a00 */
[----:B------:R1:W-:Y:S04]  /*227d0*/  STL.64 [R1+0x298], R18 ;  /* 0x0002981201007387 */ /* 0x0003e80000100a00 */
[----:B------:R-:W-:Y:S01]  /*227e0*/  STL.64 [R1+0x2c0], R44 ;  /* 0x0002c02c01007387 */ /* 0x000fe20000100a00 */
[----:B------:R-:W-:-:S03]  /*227f0*/  IMAD.WIDE R194, R127, 0x4, R234 ;  /* 0x000000047fc27825 */ /* 0x000fc600078e02ea */
[----:B------:R-:W-:Y:S01]  /*22800*/  STL.64 [R1+0x300], R42 ;  /* 0x0003002a01007387 */ /* 0x000fe20000100a00 */
[----:B------:R-:W-:-:S03]  /*22810*/  IMAD.WIDE R202, R127, 0x4, R236 ;  /* 0x000000047fca7825 */ /* 0x000fc600078e02ec */
[----:B------:R-:W-:Y:S04]  /*22820*/  STL.64 [R1+0x328], R40 ;  /* 0x0003282801007387 */ /* 0x000fe80000100a00 */
[----:B------:R-:W-:Y:S04]  /*22830*/  STL.64 [R1+0x360], R32 ;  /* 0x0003602001007387 */ /* 0x000fe80000100a00 */
[----:B------:R-:W-:Y:S04]  /*22840*/  STL.64 [R1+0x380], R30 ;  /* 0x0003801e01007387 */ /* 0x000fe80000100a00 */
[----:B------:R-:W-:Y:S04]  /*22850*/  STL.64 [R1+0x3c0], R28 ;  /* 0x0003c01c01007387 */ /* 0x000fe80000100a00 */
[----:B------:R-:W-:Y:S04]  /*22860*/  STL.64 [R1+0x400], R26 ;  /* 0x0004001a01007387 */ /* 0x000fe80000100a00 */
[----:B------:R-:W-:Y:S04]  /*22870*/  STL.64 [R1+0x430], R24 ;  /* 0x0004301801007387 */ /* 0x000fe80000100a00 */
[----:B------:R2:W-:Y:S04]  /*22880*/  STL.64 [R1+0x440], R16 ;  /* 0x0004401001007387 */ /* 0x0005e80000100a00 */
        /* <DEDUP_REMOVED lines=16> */
[----:B------:R-:W-:Y:S04]  /*22990*/  LDGSTS.E [R4+0x1cf00], desc[UR32][R42.64], P1 ;  /* 0x1cf000002a047fae */ /* 0x000fe80008921860 */
[----:B------:R-:W-:Y:S04]  /*229a0*/  LDGSTS.E [R4+0x1d300], desc[UR32][R40.64], P1 ;  /* 0x1d30000028047fae */ /* 0x000fe80008921860 */
[----:B------:R-:W-:Y:S04]  /*229b0*/  LDGSTS.E [R4+0x1d700], desc[UR32][R32.64], P1 ;  /* 0x1d70000020047fae */ /* 0x000fe80008921860 */
[----:B------:R-:W-:Y:S04]  /*229c0*/  LDGSTS.E [R4+0x1db00], desc[UR32][R30.64], P1 ;  /* 0x1db000001e047fae */ /* 0x000fe80008921860 */
[----:B------:R-:W-:Y:S04]  /*229d0*/  LDGSTS.E [R4+0x1df00], desc[UR32][R28.64], P1 ;  /* 0x1df000001c047fae */ /* 0x000fe80008921860 */
[----:B------:R-:W5:Y:S04]  /*229e0*/  LDL.LU.64 R34, [R1+0x378] ;  /* 0x0003780001227983 */ /* 0x000f680000300a00 */
[----:B------:R-:W-:Y:S04]  /*229f0*/  LDGSTS.E [R4+0x1e300], desc[UR32][R26.64], P1 ;  /* 0x1e3000001a047fae */ /* 0x000fe80008921860 */
[----:B------:R-:W5:Y:S04]  /*22a00*/  LDL.LU.64 R50, [R1+0x338] ;  /* 0x0003380001327983 */ /* 0x000f680000300a00 */
[----:B------:R-:W-:Y:S04]  /*22a10*/  LDGSTS.E [R4+0x1e700], desc[UR32][R24.64], P1 ;  /* 0x1e70000018047fae */ /* 0x000fe80008921860 */
[----:B------:R-:W5:Y:S04]  /*22a20*/  LDL.LU.64 R66, [R1+0x2f8] ;  /* 0x0002f80001427983 */ /* 0x000f680000300a00 */
[----:B------:R2:W-:Y:S04]  /*22a30*/  LDGSTS.E [R4+0x1eb00], desc[UR32][R16.64], P1 ;  /* 0x1eb0000010047fae */ /* 0x0005e80008921860 */
[----:B------:R-:W5:Y:S04]  /*22a40*/  LDL.LU.64 R82, [R1+0x2b8] ;  /* 0x0002b80001527983 */ /* 0x000f680000300a00 */
[----:B------:R3:W-:Y:S04]  /*22a50*/  LDGSTS.E [R4+0x1ef00], desc[UR32][R14.64], P1 ;  /* 0x1ef000000e047fae */ /* 0x0007e80008921860 */
[----:B------:R-:W5:Y:S04]  /*22a60*/  LDL.LU.64 R212, [R1+0x278] ;  /* 0x0002780001d47983 */ /* 0x000f680000300a00 */
[----:B------:R4:W-:Y:S04]  /*22a70*/  LDGSTS.E [R4+0x1f300], desc[UR32][R12.64], P1 ;  /* 0x1f3000000c047fae */ /* 0x0009e80008921860 */
[----:B------:R-:W5:Y:S04]  /*22a80*/  LDL.LU.64 R228, [R1+0x238] ;  /* 0x0002380001e47983 */ /* 0x000f680000300a00 */
[----:B------:R5:W-:Y:S04]  /*22a90*/  LDGSTS.E [R4+0x1f700], desc[UR32][R10.64], P1 ;  /* 0x1f7000000a047fae */ /* 0x000be80008921860 */
[----:B------:R-:W5:Y:S04]  /*22aa0*/  LDL.LU.64 R232, [R1+0x1f8] ;  /* 0x0001f80001e87983 */ /* 0x000f680000300a00 */
[----:B------:R1:W-:Y:S01]  /*22ab0*/  LDGSTS.E [R4+0x1fb00], desc[UR32][R8.64], P1 ;  /* 0x1fb0000008047fae */ /* 0x0003e20008921860 */
[----:B--2---:R-:W-:-:S03]  /*22ac0*/  IMAD.WIDE R16, R127, 0x4, R84 ;  /* 0x000000047f107825 */ /* 0x004fc600078e0254 */
[----:B------:R-:W2:Y:S04]  /*22ad0*/  LDL.LU.64 R234, [R1+0x1b8] ;  /* 0x0001b80001ea7983 */ /* 0x000ea80000300a00 */
[----:B------:R1:W-:Y:S01]  /*22ae0*/  LDGSTS.E [R4+0x1ff00], desc[UR32][R6.64], P1 ;  /* 0x1ff0000006047fae */ /* 0x0003e20008921860 */
[----:B---3--:R-:W-:-:S03]  /*22af0*/  IMAD.WIDE R14, R127, 0x4, R68 ;  /* 0x000000047f0e7825 */ /* 0x008fc600078e0244 */
[----:B------:R-:W3:Y:S01]  /*22b00*/  LDL.LU.64 R236, [R1+0x178] ;  /* 0x0001780001ec7983 */ /* 0x000ee20000300a00 */
[----:B----4-:R-:W-:-:S03]  /*22b10*/  IMAD.WIDE R12, R127, 0x4, R52 ;  /* 0x000000047f0c7825 */ /* 0x010fc600078e0234 */
[----:B------:R-:W4:Y:S01]  /*22b20*/  LDL.LU.64 R246, [R1+0x138] ;  /* 0x0001380001f67983 */ /* 0x000f220000300a00 */
[----:B-----5:R-:W-:-:S03]  /*22b30*/  IMAD.WIDE R10, R127, 0x4, R36 ;  /* 0x000000047f0a7825 */ /* 0x020fc600078e0224 */
[----:B------:R-:W5:Y:S01]  /*22b40*/  LDL.LU.64 R244, [R1+0xf8] ;  /* 0x0000f80001f47983 */ /* 0x000f620000300a00 */
[----:B-1----:R-:W-:-:S03]  /*22b50*/  IMAD.WIDE R8, R127, 0x4, R20 ;  /* 0x000000047f087825 */ /* 0x002fc600078e0214 */
[----:B------:R-:W5:Y:S04]  /*22b60*/  LDL.LU.64 R242, [R1+0xb8] ;  /* 0x0000b80001f27983 */ /* 0x000f680000300a00 */
[----:B------:R-:W5:Y:S04]  /*22b70*/  LDL.LU.64 R240, [R1+0x78] ;  /* 0x0000780001f07983 */ /* 0x000f680000300a00 */
[----:B------:R-:W5:Y:S01]  /*22b80*/  LDL.LU.64 R238, [R1+0x38] ;  /* 0x0000380001ee7983 */ /* 0x000f620000300a00 */
[----:B------:R-:W-:-:S04]  /*22b90*/  IMAD.WIDE R4, R127, 0x4, R18 ;  /* 0x000000047f047825 */ /* 0x000fc800078e0212 */
[----:B------:R-:W-:-:S05]  /*22ba0*/  IMAD.WIDE R18, R127, 0x4, R214 ;  /* 0x000000047f127825 */ /* 0x000fca00078e02d6 */
[----:B------:R-:W-:Y:S04]  /*22bb0*/  STL.64 [R1+0x1f8], R18 ;  /* 0x0001f81201007387 */ /* 0x000fe80000100a00 */
[----:B------:R1:W-:Y:S04]  /*22bc0*/  STL.64 [R1+0x238], R16 ;  /* 0x0002381001007387 */ /* 0x0003e80000100a00 */
[----:B------:R-:W-:Y:S04]  /*22bd0*/  STL.64 [R1+0x2b8], R14 ;  /* 0x0002b80e01007387 */ /* 0x000fe80000100a00 */
[----:B------:R1:W-:Y:S04]  /*22be0*/  STL.64 [R1+0x2f8], R12 ;  /* 0x0002f80c01007387 */ /* 0x0003e80000100a00 */
[----:B------:R-:W-:Y:S04]  /*22bf0*/  STL.64 [R1+0x338], R10 ;  /* 0x0003380a01007387 */ /* 0x000fe80000100a00 */
[----:B------:R1:W-:Y:S04]  /*22c00*/  STL.64 [R1+0x378], R8 ;  /* 0x0003780801007387 */ /* 0x0003e80000100a00 */
[----:B------:R1:W-:Y:S04]  /*22c10*/  STL [R1+0x1158], RZ ;  /* 0x001158ff01007387 */ /* 0x0003e80000100800 */
        /* <DEDUP_REMOVED lines=1533> */
[----:B------:R1:W-:Y:S04]  /*28bf0*/  STL [R1], RZ ;  /* 0x000000ff01007387 */ /* 0x0003e80000100800 */
        /* <DEDUP_REMOVED lines=185> */
[----:B------:R1:W-:Y:S01]  /*29790*/  STL [R1+0x1598], RZ ;  /* 0x001598ff01007387 */ /* 0x0003e20000100800 */
[----:B------:R-:W-:-:S03]  /*297a0*/  IMAD.WIDE R6, R127, 0x4, R162 ;  /* 0x000000047f067825 */ /* 0x000fc600078e02a2 */
[----:B------:R1:W-:Y:S01]  /*297b0*/  STL [R1+0x159c], RZ ;  /* 0x00159cff01007387 */ /* 0x0003e20000100800 */
[----:B------:R-:W-:-:S03]  /*297c0*/  IMAD.WIDE R96, R127, 0x4, R210 ;  /* 0x000000047f607825 */ /* 0x000fc600078e02d2 */
[----:B------:R1:W-:Y:S04]  /*297d0*/  STL [R1+0x1580], RZ ;  /* 0x001580ff01007387 */ /* 0x0003e80000100800 */
[----:B------:R1:W-:Y:S01]  /*297e0*/  STL [R1+0x1584], RZ ;  /* 0x001584ff01007387 */ /* 0x0003e20000100800 */
[----:B------:R-:W-:-:S03]  /*297f0*/  IMAD.WIDE R102, R127, 0x4, R34 ;  /* 0x000000047f667825 */ /* 0x000fc600078e0222 */
        /* <DEDUP_REMOVED lines=10> */
[----:B------:R-:W-:Y:S04]  /*298a0*/  LDGSTS.E [R249+0x18380], desc[UR32][R6.64], P1 ;  /* 0x1838000006f97fae */ /* 0x000fe80008921860 */
[----:B------:R1:W-:Y:S01]  /*298b0*/  STL [R1+0x157c], RZ ;  /* 0x00157cff01007387 */ /* 0x0003e20000100800 */
[----:B------:R-:W-:-:S03]  /*298c0*/  IMAD.WIDE R136, R127, 0x4, R232 ;  /* 0x000000047f887825 */ /* 0x000fc600078e02e8 */
[----:B------:R-:W-:Y:S04]  /*298d0*/  LDGSTS.E [R249+0x18780], desc[UR32][R96.64], P1 ;  /* 0x1878000060f97fae */ /* 0x000fe80008921860 */
[----:B------:R1:W-:Y:S01]  /*298e0*/  STL [R1+0x1560], RZ ;  /* 0x001560ff01007387 */ /* 0x0003e20000100800 */
[----:B--2---:R-:W-:-:S03]  /*298f0*/  IMAD.WIDE R146, R127, 0x4, R234 ;  /* 0x000000047f927825 */ /* 0x004fc600078e02ea */
[----:B------:R-:W-:Y:S04]  /*29900*/  LDGSTS.E [R249+0x18b80], desc[UR32][R4.64], P1 ;  /* 0x18b8000004f97fae */ /* 0x000fe80008921860 */
[----:B------:R2:W-:Y:S01]  /*29910*/  STL [R1+0x1564], RZ ;  /* 0x001564ff01007387 */ /* 0x0005e20000100800 */
[----:B---3--:R-:W-:-:S03]  /*29920*/  IMAD.WIDE R152, R127, 0x4, R236 ;  /* 0x000000047f987825 */ /* 0x008fc600078e02ec */
[----:B------:R-:W-:Y:S04]  /*29930*/  LDGSTS.E [R249+0x18f80], desc[UR32][R102.64], P1 ;  /* 0x18f8000066f97fae */ /* 0x000fe80008921860 */
[----:B------:R2:W-:Y:S01]  /*29940*/  STL [R1+0x1568], RZ ;  /* 0x001568ff01007387 */ /* 0x0005e20000100800 */
[----:B----4-:R-:W-:-:S03]  /*29950*/  IMAD.WIDE R162, R127, 0x4, R246 ;  /* 0x000000047fa27825 */ /* 0x010fc600078e02f6 */
[----:B------:R-:W-:Y:S04]  /*29960*/  LDGSTS.E [R249+0x19380], desc[UR32][R108.64], P1 ;  /* 0x193800006cf97fae */ /* 0x000fe80008921860 */
[----:B------:R2:W-:Y:S01]  /*29970*/  STL [R1+0x156c], RZ ;  /* 0x00156cff01007387 */ /* 0x0005e20000100800 */
[----:B-----5:R-:W-:-:S03]  /*29980*/  IMAD.WIDE R168, R127, 0x4, R244 ;  /* 0x000000047fa87825 */ /* 0x020fc600078e02f4 */
[----:B------:R-:W-:Y:S04]  /*29990*/  LDGSTS.E [R249+0x19780], desc[UR32][R112.64], P1 ;  /* 0x1978000070f97fae */ /* 0x000fe80008921860 */
[----:B------:R2:W-:Y:S01]  /*299a0*/  STL [R1+0x1550], RZ ;  /* 0x001550ff01007387 */ /* 0x0005e20000100800 */
[----:B------:R-:W-:-:S03]  /*299b0*/  IMAD.WIDE R184, R127, 0x4, R242 ;  /* 0x000000047fb87825 */ /* 0x000fc600078e02f2 */
        /* <DEDUP_REMOVED lines=10> */
[----:B------:R2:W-:Y:S04]  /*29a60*/  STL [R1+0x40], RZ ;  /* 0x000040ff01007387 */ /* 0x0005e80000100800 */
        /* <DEDUP_REMOVED lines=50> */
[----:B------:R3:W-:Y:S04]  /*29d90*/  LDGSTS.E [R249+0x1ff80], desc[UR32][R230.64], P1 ;  /* 0x1ff80000e6f97fae */ /* 0x0007e80008921860 */
[----:B------:R2:W-:Y:S04]  /*29da0*/  STL [R1+0x1548], RZ ;  /* 0x001548ff01007387 */ /* 0x0005e80000100800 */
[----:B------:R2:W-:Y:S04]  /*29db0*/  STL [R1+0x154c], RZ ;  /* 0x00154cff01007387 */ /* 0x0005e80000100800 */
[----:B------:R-:W0:Y:S01]  /*29dc0*/  LDGDEPBAR ;  /* 0x00000000000079af */ /* 0x000e220000000000 */
[----:B------:R-:W-:Y:S01]  /*29dd0*/  UISETP.GE.AND UP0, UPT, UR8, 0x20, UPT ;  /* 0x000000200800788c */ /* 0x000fe2000bf06270 */
[----:B------:R-:W-:-:S02]  /*29de0*/  CS2R R88, SRZ ;  /* 0x0000000000587805 */ /* 0x000fc4000001ff00 */
[----:B------:R-:W-:Y:S02]  /*29df0*/  CS2R R90, SRZ ;  /* 0x00000000005a7805 */ /* 0x000fe4000001ff00 */
[----:B------:R-:W-:Y:S02]  /*29e00*/  CS2R R68, SRZ ;  /* 0x0000000000447805 */ /* 0x000fe4000001ff00 */
[----:B------:R-:W-:Y:S02]  /*29e10*/  CS2R R70, SRZ ;  /* 0x0000000000467805 */ /* 0x000fe4000001ff00 */
[----:B------:R-:W-:Y:S02]  /*29e20*/  CS2R R64, SRZ ;  /* 0x0000000000407805 */ /* 0x000fe4000001ff00 */
[----:B------:R-:W-:Y:S02]  /*29e30*/  CS2R R66, SRZ ;  /* 0x0000000000427805 */ /* 0x000fe4000001ff00 */
[----:B------:R-:W-:-:S02]  /*29e40*/  CS2R R220, SRZ ;  /* 0x0000000000dc7805 */ /* 0x000fc4000001ff00 */
[----:B------:R-:W-:Y:S02]  /*29e50*/  CS2R R222, SRZ ;  /* 0x0000000000de7805 */ /* 0x000fe4000001ff00 */
[----:B------:R-:W-:Y:S02]  /*29e60*/  CS2R R216, SRZ ;  /* 0x0000000000d87805 */ /* 0x000fe4000001ff00 */
[----:B------:R-:W-:Y:S02]  /*29e70*/  CS2R R218, SRZ ;  /* 0x0000000000da7805 */ /* 0x000fe4000001ff00 */
[----:B---3--:R-:W-:Y:S02]  /*29e80*/  CS2R R248, SRZ ;  /* 0x0000000000f87805 */ /* 0x008fe4000001ff00 */
[----:B------:R-:W-:Y:S02]  /*29e90*/  CS2R R250, SRZ ;  /* 0x0000000000fa7805 */ /* 0x000fe4000001ff00 */
        /* <DEDUP_REMOVED lines=28> */
[----:B------:R-:W-:Y:S01]  /*2a060*/  PLOP3.LUT P0, PT, PT, PT, UP0, 0x40, 0x0 ;  /* 0x000000000000781c */ /* 0x000fe20003f0e808 */
[----:B------:R2:W-:Y:S01]  /*2a070*/  STL [R1+0x1530], RZ ;  /* 0x001530ff01007387 */ /* 0x0005e20000100800 */
[----:B------:R-:W-:Y:S02]  /*2a080*/  CS2R R92, SRZ ;  /* 0x00000000005c7805 */ /* 0x000fe4000001ff00 */
[----:B------:R-:W-:-:S02]  /*2a090*/  CS2R R94, SRZ ;  /* 0x00000000005e7805 */ /* 0x000fc4000001ff00 */
[----:B------:R-:W-:Y:S01]  /*2a0a0*/  CS2R R72, SRZ ;  /* 0x0000000000487805 */ /* 0x000fe2000001ff00 */
[----:B------:R2:W-:Y:S01]  /*2a0b0*/  STL [R1+0x1534], RZ ;  /* 0x001534ff01007387 */ /* 0x0005e20000100800 */
[----:B------:R-:W-:Y:S02]  /*2a0c0*/  CS2R R74, SRZ ;  /* 0x00000000004a7805 */ /* 0x000fe4000001ff00 */
[----:B------:R-:W-:Y:S02]  /*2a0d0*/  CS2R R76, SRZ ;  /* 0x00000000004c7805 */ /* 0x000fe4000001ff00 */
[----:B------:R-:W-:Y:S01]  /*2a0e0*/  CS2R R78, SRZ ;  /* 0x00000000004e7805 */ /* 0x000fe2000001ff00 */
        /* <DEDUP_REMOVED lines=17> */
[----:B-1----:R-:W-:Y:S02]  /*2a200*/  CS2R R16, SRZ ;  /* 0x0000000000107805 */ /* 0x002fe4000001ff00 */
[----:B------:R-:W-:-:S02]  /*2a210*/  CS2R R18, SRZ ;  /* 0x0000000000127805 */ /* 0x000fc4000001ff00 */
[----:B------:R-:W-:Y:S01]  /*2a220*/  CS2R R12, SRZ ;  /* 0x00000000000c7805 */ /* 0x000fe2000001ff00 */
[----:B------:R2:W-:Y:S01]  /*2a230*/  STL [R1+0x152c], RZ ;  /* 0x00152cff01007387 */ /* 0x0005e20000100800 */
[----:B------:R-:W-:Y:S02]  /*2a240*/  CS2R R14, SRZ ;  /* 0x00000000000e7805 */ /* 0x000fe4000001ff00 */
[----:B------:R-:W-:Y:S02]  /*2a250*/  CS2R R8, SRZ ;  /* 0x0000000000087805 */ /* 0x000fe4000001ff00 */
[----:B------:R-:W-:Y:S01]  /*2a260*/  CS2R R10, SRZ ;  /* 0x00000000000a7805 */ /* 0x000fe2000001ff00 */
        /* <DEDUP_REMOVED lines=148> */
[----:B------:R-:W-:Y:S05]  /*2abb0*/  @P0 BRA `(.L_x_0) ;  /* 0x0000059000340947 */ /* 0x000fea0003800000 */
[----:B------:R-:W3:Y:S04]  /*2abc0*/  LDL.LU.64 R12, [R1+0x2330] ;  /* 0x00233000010c7983 */ /* 0x000ee80000300a00 */
[----:B------:R-:W4:Y:S04]  /*2abd0*/  LDL.LU.64 R14, [R1+0x2338] ;  /* 0x00233800010e7983 */ /* 0x000f280000300a00 */
[----:B------:R-:W5:Y:S04]  /*2abe0*/  LDL.LU.64 R24, [R1+0x2490] ;  /* 0x0024900001187983 */ /* 0x000f680000300a00 */
[----:B------:R-:W2:Y:S04]  /*2abf0*/  LDL.LU.64 R8, [R1+0x2498] ;  /* 0x0024980001087983 */ /* 0x000ea80000300a00 */
[----:B------:R-:W2:Y:S04]  /*2ac00*/  LDL.LU.64 R26, [R1+0x24b0] ;  /* 0x0024b000011a7983 */ /* 0x000ea80000300a00 */
[----:B------:R-:W2:Y:S04]  /*2ac10*/  LDL.LU.64 R20, [R1+0x24b8] ;  /* 0x0024b80001147983 */ /* 0x000ea80000300a00 */
[----:B------:R-:W2:Y:S04]  /*2ac20*/  LDL.LU.64 R16, [R1+0x24c0] ;  /* 0x0024c00001107983 */ /* 0x000ea80000300a00 */
[----:B------:R-:W2:Y:S04]  /*2ac30*/  LDL.LU.64 R22, [R1+0x24c8] ;  /* 0x0024c80001167983 */ /* 0x000ea80000300a00 */
[----:B------:R-:W2:Y:S04]  /*2ac40*/  LDL.LU.64 R30, [R1+0x638] ;  /* 0x00063800011e7983 */ /* 0x000ea80000300a00 */
[----:B------:R-:W2:Y:S04]  /*2ac50*/  LDL.LU.64 R18, [R1+0x640] ;  /* 0x0006400001127983 */ /* 0x000ea80000300a00 */
[----:B------:R-:W2:Y:S04]  /*2ac60*/  LDL.LU.64 R10, [R1+0x648] ;  /* 0x00064800010a7983 */ /* 0x000ea80000300a00 */
[----:B---3--:R1:W-:Y:S01]  /*2ac70*/  STL [R1+0x35e8], R12 ;  /* 0x0035e80c01007387 */ /* 0x0083e20000100800 */
[----:B------:R-:W-:-:S03]  /*2ac80*/  IMAD.MOV.U32 R0, RZ, RZ, R13 ;  /* 0x000000ffff007224 */ /* 0x000fc600078e000d */
[----:B-1----:R-:W3:Y:S04]  /*2ac90*/  LDL.LU.64 R12, [R1+0x650] ;  /* 0x00065000010c7983 */ /* 0x002ee80000300a00 */
[----:B------:R1:W-:Y:S04]  /*2aca0*/  STL [R1+0x35e4], R0 ;  /* 0x0035e40001007387 */ /* 0x0003e80000100800 */
[----:B----4-:R4:W-:Y:S01]  /*2acb0*/  STL [R1+0x35f0], R14 ;  /* 0x0035f00e01007387 */ /* 0x0109e20000100800 */
[----:B-1----:R-:W-:-:S03]  /*2acc0*/  IMAD.MOV.U32 R0, RZ, RZ, R15 ;  /* 0x000000ffff007224 */ /* 0x002fc600078e000f */
[----:B----4-:R-:W4:Y:S04]  /*2acd0*/  LDL.LU.64 R14, [R1+0x658] ;  /* 0x00065800010e7983 */ /* 0x010f280000300a00 */
[----:B------:R1:W-:Y:S04]  /*2ace0*/  STL [R1+0x35ec], R0 ;  /* 0x0035ec0001007387 */ /* 0x0003e80000100800 */
[----:B-----5:R5:W-:Y:S01]  /*2acf0*/  STL [R1+0x35f8], R24 ;  /* 0x0035f81801007387 */ /* 0x020be20000100800 */
[----:B-1----:R-:W-:-:S03]  /*2ad00*/  IMAD.MOV.U32 R0, RZ, RZ, R25 ;  /* 0x000000ffff007224 */ /* 0x002fc600078e0019 */
[----:B-----5:R-:W5:Y:S04]  /*2ad10*/  LDL.LU.64 R24, [R1+0x660] ;  /* 0x0006600001187983 */ /* 0x020f680000300a00 */
[----:B------:R1:W-:Y:S04]  /*2ad20*/  STL [R1+0x35f4], R0 ;  /* 0x0035f40001007387 */ /* 0x0003e80000100800 */
[----:B--2---:R2:W-:Y:S01]  /*2ad30*/  STL [R1+0x3600], R8 ;  /* 0x0036000801007387 */ /* 0x0045e20000100800 */
[----:B-1----:R-:W-:-:S03]  /*2ad40*/  IMAD.MOV.U32 R0, RZ, RZ, R9 ;  /* 0x000000ffff007224 */ /* 0x002fc600078e0009 */
[----:B--2---:R-:W2:Y:S04]  /*2ad50*/  LDL.LU.64 R8, [R1+0x668] ;  /* 0x0006680001087983 */ /* 0x004ea80000300a00 */
[----:B------:R1:W-:Y:S04]  /*2ad60*/  STL [R1+0x35fc], R0 ;  /* 0x0035fc0001007387 */ /* 0x0003e80000100800 */
[----:B------:R1:W-:Y:S02]  /*2ad70*/  STL [R1+0x3608], R26 ;  /* 0x0036081a01007387 */ /* 0x0003e40000100800 */
[----:B-1----:R-:W-:-:S02]  /*2ad80*/  IMAD.MOV.U32 R0, RZ, RZ, R27 ;  /* 0x000000ffff007224 */ /* 0x002fc400078e001b */
[----:B------:R-:W2:Y:S04]  /*2ad90*/  LDL.LU.64 R26, [R1+0x670] ;  /* 0x00067000011a7983 */ /* 0x000ea80000300a00 */
        /* <DEDUP_REMOVED lines=25> */
[----:B---3--:R3:W-:Y:S01]  /*2af30*/  STL [R1+0x3640], R12 ;  /* 0x0036400c01007387 */ /* 0x0087e20000100800 */
[----:B-1----:R-:W-:-:S03]  /*2af40*/  IMAD.MOV.U32 R0, RZ, RZ, R13 ;  /* 0x000000ffff007224 */ /* 0x002fc600078e000d */
[----:B---3--:R-:W3:Y:S04]  /*2af50*/  LDL.LU.64 R12, [R1+0x530] ;  /* 0x00053000010c7983 */ /* 0x008ee80000300a00 */
        /* <DEDUP_REMOVED lines=689> */
[----:B------:R-:W-:Y:S04]  /*2da70*/  STL [R1+0x3ba8], R30 ;  /* 0x003ba81e01007387 */ /* 0x000fe80000100800 */
[----:B------:R-:W2:Y:S01]  /*2da80*/  LDL.LU.64 R28, [R1+0xf68] ;  /* 0x000f6800011c7983 */ /* 0x000ea20000300a00 */
[----:B-1----:R-:W-:-:S05]  /*2da90*/  IMAD.MOV.U32 R0, RZ, RZ, R31 ;  /* 0x000000ffff007224 */ /* 0x002fca00078e001f */
[----:B------:R1:W-:Y:S04]  /*2daa0*/  STL [R1+0x3ba4], R0 ;  /* 0x003ba40001007387 */ /* 0x0003e80000100800 */
[----:B------:R1:W-:Y:S02]  /*2dab0*/  STL [R1+0x3bb0], R18 ;  /* 0x003bb01201007387 */ /* 0x0003e40000100800 */
[----:B-1----:R-:W-:Y:S02]  /*2dac0*/  IMAD.MOV.U32 R0, RZ, RZ, R19 ;  /* 0x000000ffff007224 */ /* 0x002fe400078e0013 */
        /* <DEDUP_REMOVED lines=14> */
[----:B-----5:R-:W-:Y:S04]  /*2dbb0*/  STL [R1+0x3bd0], R24 ;  /* 0x003bd01801007387 */ /* 0x020fe80000100800 */
[----:B------:R-:W5:Y:S01]  /*2dbc0*/  LDL.LU.64 R30, [R1+0xab8] ;  /* 0x000ab800011e7983 */ /* 0x000f620000300a00 */
[----:B-1----:R-:W-:-:S05]  /*2dbd0*/  IMAD.MOV.U32 R0, RZ, RZ, R25 ;  /* 0x000000ffff007224 */ /* 0x002fca00078e0019 */
[----:B------:R1:W-:Y:S04]  /*2dbe0*/  STL [R1+0x3bcc], R0 ;  /* 0x003bcc0001007387 */ /* 0x0003e80000100800 */
[----:B--2---:R2:W-:Y:S01]  /*2dbf0*/  STL [R1+0x3bd8], R8 ;  /* 0x003bd80801007387 */ /* 0x0045e20000100800 */
[----:B-1----:R-:W-:-:S03]  /*2dc00*/  IMAD.MOV.U32 R0, RZ, RZ, R9 ;  /* 0x000000ffff007224 */ /* 0x002fc600078e0009 */
[----:B--2---:R-:W2:Y:S04]  /*2dc10*/  LDL.LU.64 R8, [R1+0xac0] ;  /* 0x000ac00001087983 */ /* 0x004ea80000300a00 */
[----:B------:R1:W-:Y:S04]  /*2dc20*/  STL [R1+0x3bd4], R0 ;  /* 0x003bd40001007387 */ /* 0x0003e80000100800 */
[----:B------:R-:W-:Y:S04]  /*2dc30*/  STL [R1+0x3be0], R26 ;  /* 0x003be01a01007387 */ /* 0x000fe80000100800 */
[----:B------:R-:W2:Y:S01]  /*2dc40*/  LDL.LU.64 R24, [R1+0xac8] ;  /* 0x000ac80001187983 */ /* 0x000ea20000300a00 */
[----:B-1----:R-:W-:-:S05]  /*2dc50*/  IMAD.MOV.U32 R0, RZ, RZ, R27 ;  /* 0x000000ffff007224 */ /* 0x002fca00078e001b */
[----:B------:R1:W-:Y:S02]  /*2dc60*/  STL [R1+0x3bdc], R0 ;  /* 0x003bdc0001007387 */ /* 0x0003e40000100800 */
[----:B-1----:R-:W-:Y:S02]  /*2dc70*/  IMAD.MOV.U32 R0, RZ, RZ, R21 ;  /* 0x000000ffff007224 */ /* 0x002fe400078e0015 */
[----:B------:R-:W-:Y:S04]  /*2dc80*/  STL [R1+0x3be8], R20 ;  /* 0x003be81401007387 */ /* 0x000fe80000100800 */
[----:B------:R-:W2:Y:S04]  /*2dc90*/  LDL.LU.64 R26, [R1+0xad0] ;  /* 0x000ad000011a7983 */ /* 0x000ea80000300a00 */
[----:B------:R1:W-:Y:S02]  /*2dca0*/  STL [R1+0x3be4], R0 ;  /* 0x003be40001007387 */ /* 0x0003e40000100800 */
[----:B-1----:R-:W-:-:S02]  /*2dcb0*/  IMAD.MOV.U32 R0, RZ, RZ, R17 ;  /* 0x000000ffff007224 */ /* 0x002fc400078e0011 */
[----:B------:R-:W-:Y:S04]  /*2dcc0*/  STL [R1+0x3bf0], R16 ;  /* 0x003bf01001007387 */ /* 0x000fe80000100800 */
[----:B------:R-:W2:Y:S04]  /*2dcd0*/  LDL.LU.64 R20, [R1+0xad8] ;  /* 0x000ad80001147983 */ /* 0x000ea80000300a00 */
[----:B------:R1:W-:Y:S04]  /*2dce0*/  STL [R1+0x3bec], R0 ;  /* 0x003bec0001007387 */ /* 0x0003e80000100800 */
[----:B------:R1:W-:Y:S02]  /*2dcf0*/  STL [R1+0x3bf8], R22 ;  /* 0x003bf81601007387 */ /* 0x0003e40000100800 */
[----:B-1----:R-:W-:-:S02]  /*2dd00*/  IMAD.MOV.U32 R0, RZ, RZ, R23 ;  /* 0x000000ffff007224 */ /* 0x002fc400078e0017 */
[----:B------:R-:W2:Y:S04]  /*2dd10*/  LDL.LU.64 R16, [R1+0xae0] ;  /* 0x000ae00001107983 */ /* 0x000ea80000300a00 */
[----:B------:R-:W-:Y:S04]  /*2dd20*/  STL [R1+0x3c00], R28 ;  /* 0x003c001c01007387 */ /* 0x000fe80000100800 */
[----:B------:R1:W-:Y:S04]  /*2dd30*/  STL [R1+0x3bf4], R0 ;  /* 0x003bf40001007387 */ /* 0x0003e80000100800 */
[----:B------:R-:W2:Y:S01]  /*2dd40*/  LDL.LU.64 R22, [R1+0xae8] ;  /* 0x000ae80001167983 */ /* 0x000ea20000300a00 */
[----:B-1----:R-:W-:-:S03]  /*2dd50*/  IMAD.MOV.U32 R0, RZ, RZ, R29 ;  /* 0x000000ffff007224 */ /* 0x002fc600078e001d */
[----:B------:R-:W-:Y:S04]  /*2dd60*/  STL [R1+0x3c08], R18 ;  /* 0x003c081201007387 */ /* 0x000fe80000100800 */
        /* <DEDUP_REMOVED lines=34> */
[----:B------:R-:W-:Y:S04]  /*2df90*/  STL [R1+0x3c50], R16 ;  /* 0x003c501001007387 */ /* 0x000fe80000100800 */
[----:B------:R1:W-:Y:S04]  /*2dfa0*/  STL [R1+0x3c44], R0 ;  /* 0x003c440001007387 */ /* 0x0003e80000100800 */
[----:B------:R-:W2:Y:S01]  /*2dfb0*/  LDL.LU.64 R20, [R1+0xa80] ;  /* 0x000a800001147983 */ /* 0x000ea20000300a00 */
[----:B-1----:R-:W-:-:S03]  /*2dfc0*/  IMAD.MOV.U32 R0, RZ, RZ, R17 ;  /* 0x000000ffff007224 */ /* 0x002fc600078e0011 */
[----:B------:R-:W-:Y:S04]  /*2dfd0*/  STL [R1+0x3c58], R22 ;  /* 0x003c581601007387 */ /* 0x000fe80000100800 */
[----:B------:R1:W-:Y:S04]  /*2dfe0*/  STL [R1+0x3c4c], R0 ;  /* 0x003c4c0001007387 */ /* 0x0003e80000100800 */
[----:B------:R-:W2:Y:S04]  /*2dff0*/  LDL.LU.64 R16, [R1+0x5b0] ;  /* 0x0005b00001107983 */ /* 0x000ea80000300a00 */
        /* <DEDUP_REMOVED lines=13> */
[----:B------:R-:W2:Y:S04]  /*2e0d0*/  LDL.LU.64 R22, [R1+0x590] ;  /* 0x0005900001167983 */ /* 0x000ea80000300a00 */
[----:B----4-:R-:W-:Y:S04]  /*2e0e0*/  STL [R1+0x3c78], R14 ;  /* 0x003c780e01007387 */ /* 0x010fe80000100800 */
[----:B------:R1:W-:Y:S04]  /*2e0f0*/  STL [R1+0x3c6c], R0 ;  /* 0x003c6c0001007387 */ /* 0x0003e80000100800 */
[----:B---3--:R-:W3:Y:S01]  /*2e100*/  LDL.LU.64 R12, [R1+0x588] ;  /* 0x00058800010c7983 */ /* 0x008ee20000300a00 */
[----:B-1----:R-:W-:-:S03]  /*2e110*/  IMAD.MOV.U32 R0, RZ, RZ, R15 ;  /* 0x000000ffff007224 */ /* 0x002fc600078e000f */
[----:B-----5:R-:W-:Y:S04]  /*2e120*/  STL [R1+0x3c80], R30 ;  /* 0x003c801e01007387 */ /* 0x020fe80000100800 */
[----:B------:R1:W-:Y:S04]  /*2e130*/  STL [R1+0x3c74], R0 ;  /* 0x003c740001007387 */ /* 0x0003e80000100800 */
[----:B------:R-:W4:Y:S01]  /*2e140*/  LDL.LU.64 R14, [R1+0x580] ;  /* 0x00058000010e7983 */ /* 0x000f220000300a00 */
[----:B-1----:R-:W-:-:S03]  /*2e150*/  IMAD.MOV.U32 R0, RZ, RZ, R31 ;  /* 0x000000ffff007224 */ /* 0x002fc600078e001f */
[----:B--2---:R-:W-:Y:S04]  /*2e160*/  STL [R1+0x3c88], R8 ;  /* 0x003c880801007387 */ /* 0x004fe80000100800 */
[----:B------:R1:W-:Y:S04]  /*2e170*/  STL [R1+0x3c7c], R0 ;  /* 0x003c7c0001007387 */ /* 0x0003e80000100800 */
[----:B------:R-:W2:Y:S01]  /*2e180*/  LDL.LU.64 R30, [R1+0x4b8] ;  /* 0x0004b800011e7983 */ /* 0x000ea20000300a00 */
[----:B-1----:R-:W-:-:S03]  /*2e190*/  IMAD.MOV.U32 R0, RZ, RZ, R9 ;  /* 0x000000ffff007224 */ /* 0x002fc600078e0009 */
[----:B------:R-:W-:Y:S04]  /*2e1a0*/  STL [R1+0x3c90], R24 ;  /* 0x003c901801007387 */ /* 0x000fe80000100800 */
[----:B------:R1:W-:Y:S04]  /*2e1b0*/  STL [R1+0x3c84], R0 ;  /* 0x003c840001007387 */ /* 0x0003e80000100800 */
[----:B------:R-:W5:Y:S01]  /*2e1c0*/  LDL.LU.64 R8, [R1+0x22e0] ;  /* 0x0022e00001087983 */ /* 0x000f620000300a00 */
[----:B-1----:R-:W-:-:S03]  /*2e1d0*/  IMAD.MOV.U32 R0, RZ, RZ, R25 ;  /* 0x000000ffff007224 */ /* 0x002fc600078e0019 */
[----:B------:R-:W-:Y:S04]  /*2e1e0*/  STL [R1+0x3c98], R26 ;  /* 0x003c981a01007387 */ /* 0x000fe80000100800 */
[----:B------:R1:W-:Y:S04]  /*2e1f0*/  STL [R1+0x3c8c], R0 ;  /* 0x003c8c0001007387 */ /* 0x0003e80000100800 */
[----:B------:R-:W5:Y:S01]  /*2e200*/  LDL.LU.64 R24, [R1+0x22e8] ;  /* 0x0022e80001187983 */ /* 0x000f620000300a00 */
[----:B-1----:R-:W-:-:S03]  /*2e210*/  IMAD.MOV.U32 R0, RZ, RZ, R27 ;  /* 0x000000ffff007224 */ /* 0x002fc600078e001b */
[----:B------:R-:W5:Y:S04]  /*2e220*/  LDL.LU.64 R26, [R1+0x2300] ;  /* 0x00230000011a7983 */ /* 0x000f680000300a00 */
[----:B------:R1:W-:Y:S04]  /*2e230*/  STL [R1+0x3c94], R0 ;  /* 0x003c940001007387 */ /* 0x0003e80000100800 */
[----:B------:R1:W-:Y:S02]  /*2e240*/  STL [R1+0x3ca0], R20 ;  /* 0x003ca01401007387 */ /* 0x0003e40000100800 */
[----:B-1----:R-:W-:-:S02]  /*2e250*/  IMAD.MOV.U32 R0, RZ, RZ, R21 ;  /* 0x000000ffff007224 */ /* 0x002fc400078e0015 */
[----:B------:R-:W5:Y:S04]  /*2e260*/  LDL.LU.64 R20, [R1+0x2308] ;  /* 0x0023080001147983 */ /* 0x000f680000300a00 */
[----:B------:R1:W-:Y:S04]  /*2e270*/  STL [R1+0x3c9c], R0 ;  /* 0x003c9c0001007387 */ /* 0x0003e80000100800 */
[----:B------:R1:W-:Y:S02]  /*2e280*/  STL [R1+0x3ca8], R16 ;  /* 0x003ca81001007387 */ /* 0x0003e40000100800 */
[----:B-1----:R-:W-:-:S02]  /*2e290*/  IMAD.MOV.U32 R0, RZ, RZ, R17 ;  /* 0x000000ffff007224 */ /* 0x002fc400078e0011 */
[----:B------:R-:W-:Y:S04]  /*2e2a0*/  STL [R1+0x3cb0], R28 ;  /* 0x003cb01c01007387 */ /* 0x000fe80000100800 */
[----:B------:R1:W-:Y:S04]  /*2e2b0*/  STL [R1+0x3ca4], R0 ;  /* 0x003ca40001007387 */ /* 0x0003e80000100800 */
[----:B------:R-:W5:Y:S01]  /*2e2c0*/  LDL.LU.64 R16, [R1+0x2310] ;  /* 0x0023100001107983 */ /* 0x000f620000300a00 */
[----:B-1----:R-:W-:-:S03]  /*2e2d0*/  IMAD.MOV.U32 R0, RZ, RZ, R29 ;  /* 0x000000ffff007224 */ /* 0x002fc600078e001d */
[----:B------:R-:W-:Y:S04]  /*2e2e0*/  STL [R1+0x3cb8], R18 ;  /* 0x003cb81201007387 */ /* 0x000fe80000100800 */
[----:B------:R1:W-:Y:S02]  /*2e2f0*/  STL [R1+0x3cac], R0 ;  /* 0x003cac0001007387 */ /* 0x0003e40000100800 */
[----:B-1----:R-:W-:Y:S02]  /*2e300*/  IMAD.MOV.U32 R0, RZ, RZ, R19 ;  /* 0x000000ffff007224 */ /* 0x002fe400078e0013 */
        /* <DEDUP_REMOVED lines=8> */
[----:B---3--:R-:W-:Y:S04]  /*2e390*/  STL [R1+0x3cd0], R12 ;  /* 0x003cd00c01007387 */ /* 0x008fe80000100800 */
[----:B------:R1:W-:Y:S04]  /*2e3a0*/  STL [R1+0x3cc4], R0 ;  /* 0x003cc40001007387 */ /* 0x0003e80000100800 */
[----:B------:R-:W3:Y:S01]  /*2e3b0*/  LDL.LU.64 R22, [R1+0x2328] ;  /* 0x0023280001167983 */ /* 0x000ee20000300a00 */
[----:B-1----:R-:W-:-:S05]  /*2e3c0*/  IMAD.MOV.U32 R0, RZ, RZ, R13 ;  /* 0x000000ffff007224 */ /* 0x002fca00078e000d */
[----:B------:R1:W-:Y:S04]  /*2e3d0*/  STL [R1+0x3ccc], R0 ;  /* 0x003ccc0001007387 */ /* 0x0003e80000100800 */
[----:B----4-:R4:W-:Y:S04]  /*2e3e0*/  STL [R1+0x3cd8], R14 ;  /* 0x003cd80e01007387 */ /* 0x0109e80000100800 */
[----:B------:R-:W3:Y:S01]  /*2e3f0*/  LDL.LU.64 R12, [R1+0xfc0] ;  /* 0x000fc000010c7983 */ /* 0x000ee20000300a00 */
[----:B-1----:R-:W-:-:S03]  /*2e400*/  IMAD.MOV.U32 R0, RZ, RZ, R15 ;  /* 0x000000ffff007224 */ /* 0x002fc600078e000f */
[----:B--2---:R-:W-:Y:S04]  /*2e410*/  STL [R1+0x3ce0], R30 ;  /* 0x003ce01e01007387 */ /* 0x004fe80000100800 */
[----:B------:R1:W-:Y:S04]  /*2e420*/  STL [R1+0x3cd4], R0 ;  /* 0x003cd40001007387 */ /* 0x0003e80000100800 */
[----:B----4-:R-:W2:Y:S01]  /*2e430*/  LDL.LU.64 R14, [R1+0xfc8] ;  /* 0x000fc800010e7983 */ /* 0x010ea20000300a00 */
[----:B-1----:R-:W-:-:S03]  /*2e440*/  IMAD.MOV.U32 R0, RZ, RZ, R31 ;  /* 0x000000ffff007224 */ /* 0x002fc600078e001f */
[----:B-----5:R-:W-:Y:S04]  /*2e450*/  STL [R1+0x3ce8], R8 ;  /* 0x003ce80801007387 */ /* 0x020fe80000100800 */
[----:B------:R1:W-:Y:S02]  /*2e460*/  STL [R1+0x3cdc], R0 ;  /* 0x003cdc0001007387 */ /* 0x0003e40000100800 */
[----:B-1----:R-:W-:Y:S02]  /*2e470*/  IMAD.MOV.U32 R0, RZ, RZ, R9 ;  /* 0x000000ffff007224 */ /* 0x002fe400078e0009 */
[----:B------:R-:W4:Y:S04]  /*2e480*/  LDL.LU.64 R8, [R1+0xfd0] ;  /* 0x000fd00001087983 */ /* 0x000f280000300a00 */
[----:B------:R1:W-:Y:S04]  /*2e490*/  STL [R1+0x3ce4], R0 ;  /* 0x003ce40001007387 */ /* 0x0003e80000100800 */
[----:B------:R-:W-:Y:S01]  /*2e4a0*/  STL [R1+0x3cf0], R24 ;  /* 0x003cf01801007387 */ /* 0x000fe20000100800 */
[----:B-1----:R-:W-:-:S03]  /*2e4b0*/  IMAD.MOV.U32 R0, RZ, RZ, R25 ;  /* 0x000000ffff007224 */ /* 0x002fc600078e0019 */
[----:B------:R-:W-:Y:S04]  /*2e4c0*/  STL [R1+0x3cf8], R26 ;  /* 0x003cf81a01007387 */ /* 0x000fe80000100800 */
[----:B------:R1:W-:Y:S04]  /*2e4d0*/  STL [R1+0x3cec], R0 ;  /* 0x003cec0001007387 */ /* 0x0003e80000100800 */
[----:B------:R-:W5:Y:S01]  /*2e4e0*/  LDL.LU.64 R42, [R1+0xfd8] ;  /* 0x000fd800012a7983 */ /* 0x000f620000300a00 */
[----:B-1----:R-:W-:-:S03]  /*2e4f0*/  IMAD.MOV.U32 R0, RZ, RZ, R27 ;  /* 0x000000ffff007224 */ /* 0x002fc600078e001b */
[----:B------:R-:W-:Y:S04]  /*2e500*/  STL [R1+0x3d00], R20 ;  /* 0x003d001401007387 */ /* 0x000fe80000100800 */
[----:B------:R1:W-:Y:S04]  /*2e510*/  STL [R1+0x3cf4], R0 ;  /* 0x003cf40001007387 */ /* 0x0003e80000100800 */
[----:B------:R-:W5:Y:S04]  /*2e520*/  LDL.LU.64 R32, [R1+0xfe0] ;  /* 0x000fe00001207983 */ /* 0x000f680000300a00 */
[----:B------:R-:W5:Y:S01]  /*2e530*/  LDL.LU.64 R34, [R1+0xfe8] ;  /* 0x000fe80001227983 */ /* 0x000f620000300a00 */
[----:B-1----:R-:W-:-:S05]  /*2e540*/  IMAD.MOV.U32 R0, RZ, RZ, R21 ;  /* 0x000000ffff007224 */ /* 0x002fca00078e0015 */
[----:B------:R1:W-:Y:S04]  /*2e550*/  STL [R1+0x3cfc], R0 ;  /* 0x003cfc0001007387 */ /* 0x0003e80000100800 */
[----:B------:R-:W-:Y:S04]  /*2e560*/  STL [R1+0x3d08], R16 ;  /* 0x003d081001007387 */ /* 0x000fe80000100800 */
[----:B------:R-:W5:Y:S01]  /*2e570*/  LDL.LU.64 R28, [R1+0xff0] ;  /* 0x000ff000011c7983 */ /* 0x000f620000300a00 */
[----:B-1----:R-:W-:-:S03]  /*2e580*/  IMAD.MOV.U32 R0, RZ, RZ, R17 ;  /* 0x000000ffff007224 */ /* 0x002fc600078e0011 */
[----:B------:R-:W5:Y:S04]  /*2e590*/  LDL.LU.64 R30, [R1+0xff8] ;  /* 0x000ff800011e7983 */ /* 0x000f680000300a00 */
[----:B------:R1:W-:Y:S04]  /*2e5a0*/  STL [R1+0x3d04], R0 ;  /* 0x003d040001007387 */ /* 0x0003e80000100800 */
[----:B------:R1:W-:Y:S04]  /*2e5b0*/  STL [R1+0x3d10], R18 ;  /* 0x003d101201007387 */ /* 0x0003e80000100800 */
        /* <DEDUP_REMOVED lines=8> */
[----:B------:R3:W-:Y:S02]  /*2e640*/  STL [R1+0x3d14], R0 ;  /* 0x003d140001007387 */ /* 0x0007e40000100800 */
[----:B---3--:R-:W-:Y:S02]  /*2e650*/  IMAD.MOV.U32 R0, RZ, RZ, R23 ;  /* 0x000000ffff007224 */ /* 0x008fe400078e0017 */
[----:B------:R-:W-:Y:S04]  /*2e660*/  STL [R1+0x3d20], R22 ;  /* 0x003d201601007387 */ /* 0x000fe80000100800 */
[----:B------:R-:W-:Y:S04]  /*2e670*/  STL [R1+0x3d28], R12 ;  /* 0x003d280c01007387 */ /* 0x000fe80000100800 */
[----:B------:R1:W-:Y:S04]  /*2e680*/  STL [R1+0x3d1c], R0 ;  /* 0x003d1c0001007387 */ /* 0x0003e80000100800 */
[----:B------:R-:W3:Y:S01]  /*2e690*/  LDL.LU.64 R26, [R1+0xaa8] ;  /* 0x000aa800011a7983 */ /* 0x000ee20000300a00 */
[----:B-1----:R-:W-:-:S03]  /*2e6a0*/  IMAD.MOV.U32 R0, RZ, RZ, R13 ;  /* 0x000000ffff007224 */ /* 0x002fc600078e000d */
[----:B--2---:R-:W-:Y:S04]  /*2e6b0*/  STL [R1+0x3d30], R14 ;  /* 0x003d300e01007387 */ /* 0x004fe80000100800 */
[----:B------:R1:W-:Y:S04]  /*2e6c0*/  STL [R1+0x3d24], R0 ;  /* 0x003d240001007387 */ /* 0x0003e80000100800 */
[----:B------:R-:W2:Y:S04]  /*2e6d0*/  LDL.LU.64 R20, [R1+0xab0] ;  /* 0x000ab00001147983 */ /* 0x000ea80000300a00 */
[----:B------:R-:W2:Y:S01]  /*2e6e0*/  LDL.LU.64 R22, [R1+0xe30] ;  /* 0x000e300001167983 */ /* 0x000ea20000300a00 */
[----:B-1----:R-:W-:-:S05]  /*2e6f0*/  IMAD.MOV.U32 R0, RZ, RZ, R15 ;  /* 0x000000ffff007224 */ /* 0x002fca00078e000f */
[----:B------:R4:W-:Y:S02]  /*2e700*/  STL [R1+0x3d2c], R0 ;  /* 0x003d2c0001007387 */ /* 0x0009e40000100800 */
[----:B----4-:R-:W-:Y:S02]  /*2e710*/  IMAD.MOV.U32 R0, RZ, RZ, R9 ;  /* 0x000000ffff007224 */ /* 0x010fe400078e0009 */
[----:B------:R-:W-:Y:S04]  /*2e720*/  STL [R1+0x3d38], R8 ;  /* 0x003d380801007387 */ /* 0x000fe80000100800 */
[----:B------:R-:W4:Y:S04]  /*2e730*/  LDL.LU.64 R12, [R1+0xe38] ;  /* 0x000e3800010c7983 */ /* 0x000f280000300a00 */
[----:B------:R-:W4:Y:S04]  /*2e740*/  LDL.LU.64 R14, [R1+0xa38] ;  /* 0x000a3800010e7983 */ /* 0x000f280000300a00 */
[----:B------:R5:W-:Y:S02]  /*2e750*/  STL [R1+0x3d34], R0 ;  /* 0x003d340001007387 */ /* 0x000be40000100800 */
[----:B-----5:R-:W-:-:S02]  /*2e760*/  IMAD.MOV.U32 R0, RZ, RZ, R43 ;  /* 0x000000ffff007224 */ /* 0x020fc400078e002b */
[----:B------:R-:W-:Y:S04]  /*2e770*/  STL [R1+0x3d40], R42 ;  /* 0x003d402a01007387 */ /* 0x000fe80000100800 */
[----:B------:R-:W5:Y:S04]  /*2e780*/  LDL.LU.64 R8, [R1+0x4a8] ;  /* 0x0004a80001087983 */ /* 0x000f680000300a00 */
[----:B------:R-:W-:Y:S04]  /*2e790*/  STL [R1+0x3d48], R32 ;  /* 0x003d482001007387 */ /* 0x000fe80000100800 */
[----:B------:R1:W-:Y:S04]  /*2e7a0*/  STL [R1+0x3d3c], R0 ;  /* 0x003d3c0001007387 */ /* 0x0003e80000100800 */
[----:B------:R-:W-:Y:S01]  /*2e7b0*/  STL [R1+0x3d50], R34 ;  /* 0x003d502201007387 */ /* 0x000fe20000100800 */
[----:B-1----:R-:W-:-:S05]  /*2e7c0*/  IMAD.MOV.U32 R0, RZ, RZ, R33 ;  /* 0x000000ffff007224 */ /* 0x002fca00078e0021 */
[----:B------:R1:W-:Y:S04]  /*2e7d0*/  STL [R1+0x3d44], R0 ;  /* 0x003d440001007387 */ /* 0x0003e80000100800 */
[----:B------:R-:W-:Y:S01]  /*2e7e0*/  STL [R1+0x3d58], R28 ;  /* 0x003d581c01007387 */ /* 0x000fe20000100800 */
[----:B-1----:R-:W-:-:S05]  /*2e7f0*/  IMAD.MOV.U32 R0, RZ, RZ, R35 ;  /* 0x000000ffff007224 */ /* 0x002fca00078e0023 */
[----:B------:R1:W-:Y:S04]  /*2e800*/  STL [R1+0x3d4c], R0 ;  /* 0x003d4c0001007387 */ /* 0x0003e80000100800 */
[----:B------:R-:W-:Y:S01]  /*2e810*/  STL [R1+0x3d60], R30 ;  /* 0x003d601e01007387 */ /* 0x000fe20000100800 */
[----:B-1----:R-:W-:-:S05]  /*2e820*/  IMAD.MOV.U32 R0, RZ, RZ, R29 ;  /* 0x000000ffff007224 */ /* 0x002fca00078e001d */
[----:B------:R1:W-:Y:S02]  /*2e830*/  STL [R1+0x3d54], R0 ;  /* 0x003d540001007387 */ /* 0x0003e40000100800 */
[----:B-1----:R-:W-:Y:S02]  /*2e840*/  IMAD.MOV.U32 R0, RZ, RZ, R31 ;  /* 0x000000ffff007224 */ /* 0x002fe400078e001f */
[----:B------:R-:W-:Y:S04]  /*2e850*/  STL [R1+0x3d68], R24 ;  /* 0x003d681801007387 */ /* 0x000fe80000100800 */
        /* <DEDUP_REMOVED lines=9> */
[----:B------:R1:W-:Y:S04]  /*2e8f0*/  STL [R1+0x3d74], R0 ;  /* 0x003d740001007387 */ /* 0x0003e80000100800 */
[----:B------:R-:W5:Y:S04]  /*2e900*/  LDL.LU.64 R16, [R1+0x470] ;  /* 0x0004700001107983 */ /* 0x000f680000300a00 */
[----:B------:R-:W5:Y:S01]  /*2e910*/  LDL.LU.64 R18, [R1+0x2f0] ;  /* 0x0002f00001127983 */ /* 0x000f620000300a00 */
[----:B-1----:R-:W-:-:S05]  /*2e920*/  IMAD.MOV.U32 R0, RZ, RZ, R11 ;  /* 0x000000ffff007224 */ /* 0x002fca00078e000b */
[----:B------:R1:W-:Y:S04]  /*2e930*/  STL [R1+0x3d7c], R0 ;  /* 0x003d7c0001007387 */ /* 0x0003e80000100800 */
[----:B---3--:R-:W-:Y:S04]  /*2e940*/  STL [R1+0x3d88], R26 ;  /* 0x003d881a01007387 */ /* 0x008fe80000100800 */
[----:B------:R-:W3:Y:S01]  /*2e950*/  LDL.LU.64 R10, [R1+0x228] ;  /* 0x00022800010a7983 */ /* 0x000ee20000300a00 */
[----:B-1----:R-:W-:-:S03]  /*2e960*/  IMAD.MOV.U32 R0, RZ, RZ, R27 ;  /* 0x000000ffff007224 */ /* 0x002fc600078e001b */
[----:B--2---:R-:W-:Y:S04]  /*2e970*/  STL [R1+0x3d90], R20 ;  /* 0x003d901401007387 */ /* 0x004fe80000100800 */
[----:B------:R1:W-:Y:S04]  /*2e980*/  STL [R1+0x3d84], R0 ;  /* 0x003d840001007387 */ /* 0x0003e80000100800 */
[----:B------:R-:W-:Y:S01]  /*2e990*/  STL [R1+0x3d98], R22 ;  /* 0x003d981601007387 */ /* 0x000fe20000100800 */
[----:B-1----:R-:W-:-:S05]  /*2e9a0*/  IMAD.MOV.U32 R0, RZ, RZ, R21 ;  /* 0x000000ffff007224 */ /* 0x002fca00078e0015 */
[----:B------:R1:W-:Y:S02]  /*2e9b0*/  STL [R1+0x3d8c], R0 ;  /* 0x003d8c0001007387 */ /* 0x0003e40000100800 */
[----:B-1----:R-:W-:Y:S02]  /*2e9c0*/  IMAD.MOV.U32 R0, RZ, RZ, R23 ;  /* 0x000000ffff007224 */ /* 0x002fe400078e0017 */
[----:B----4-:R-:W-:Y:S04]  /*2e9d0*/  STL [R1+0x3da0], R12 ;  /* 0x003da00c01007387 */ /* 0x010fe80000100800 */
[----:B------:R1:W-:Y:S04]  /*2e9e0*/  STL [R1+0x3d94], R0 ;  /* 0x003d940001007387 */ /* 0x0003e80000100800 */
[----:B------:R-:W-:Y:S01]  /*2e9f0*/  STL [R1+0x3da8], R14 ;  /* 0x003da80e01007387 */ /* 0x000fe20000100800 */
[----:B-1----:R-:W-:-:S05]  /*2ea00*/  IMAD.MOV.U32 R0, RZ, RZ, R13 ;  /* 0x000000ffff007224 */ /* 0x002fca00078e000d */
[----:B------:R1:W-:Y:S04]  /*2ea10*/  STL [R1+0x3d9c], R0 ;  /* 0x003d9c0001007387 */ /* 0x0003e80000100800 */
[----:B-----5:R-:W-:Y:S01]  /*2ea20*/  STL [R1+0x3db0], R8 ;  /* 0x003db00801007387 */ /* 0x020fe20000100800 */
[----:B-1----:R-:W-:-:S05]  /*2ea30*/  IMAD.MOV.U32 R0, RZ, RZ, R15 ;  /* 0x000000ffff007224 */ /* 0x002fca00078e000f */
[----:B------:R1:W-:Y:S04]  /*2ea40*/  STL [R1+0x3da4], R0 ;  /* 0x003da40001007387 */ /* 0x0003e80000100800 */
[----:B------:R-:W-:Y:S01]  /*2ea50*/  STL [R1+0x3db8], R98 ;  /* 0x003db86201007387 */ /* 0x000fe20000100800 */
[----:B-1----:R-:W-:-:S05]  /*2ea60*/  IMAD.MOV.U32 R0, RZ, RZ, R9 ;  /* 0x000000ffff007224 */ /* 0x002fca00078e0009 */
[----:B------:R1:W-:Y:S04]  /*2ea70*/  STL [R1+0x3dac], R0 ;  /* 0x003dac0001007387 */ /* 0x0003e80000100800 */
[----:B------:R-:W-:Y:S04]  /*2ea80*/  STL [R1+0x3db4], R99 ;  /* 0x003db46301007387 */ /* 0x000fe80000100800 */
[----:B------:R-:W-:Y:S04]  /*2ea90*/  STL [R1+0x3dc0], R114 ;  /* 0x003dc07201007387 */ /* 0x000fe80000100800 */
[----:B------:R-:W-:Y:S04]  /*2eaa0*/  STL [R1+0x3dbc], R115 ;  /* 0x003dbc7301007387 */ /* 0x000fe80000100800 */
[----:B------:R-:W2:Y:S04]  /*2eab0*/  LDL.LU.64 R12, [R1+0x5a8] ;  /* 0x0005a800010c7983 */ /* 0x000ea80000300a00 */
[----:B------:R-:W-:Y:S04]  /*2eac0*/  STL [R1+0x3dc8], R132 ;  /* 0x003dc88401007387 */ /* 0x000fe80000100800 */
[----:B------:R-:W4:Y:S04]  /*2ead0*/  LDL.LU.64 R14, [R1+0x370] ;  /* 0x00037000010e7983 */ /* 0x000f280000300a00 */
[----:B------:R-:W-:Y:S04]  /*2eae0*/  STL [R1+0x3dc4], R133 ;  /* 0x003dc48501007387 */ /* 0x000fe80000100800 */
[----:B------:R-:W5:Y:S04]  /*2eaf0*/  LDL.LU.64 R8, [R1+0x2a8] ;  /* 0x0002a80001087983 */ /* 0x000f680000300a00 */
[----:B------:R-:W-:Y:S04]  /*2eb00*/  STL [R1+0x3dd0], R148 ;  /* 0x003dd09401007387 */ /* 0x000fe80000100800 */
[----:B------:R-:W-:Y:S04]  /*2eb10*/  STL [R1+0x3dcc], R149 ;  /* 0x003dcc9501007387 */ /* 0x000fe80000100800 */
[----:B------:R-:W-:Y:S04]  /*2eb20*/  STL [R1+0x3dd8], R164 ;  /* 0x003dd8a401007387 */ /* 0x000fe80000100800 */
[----:B------:R-:W-:Y:S04]  /*2eb30*/  STL [R1+0x3dd4], R165 ;  /* 0x003dd4a501007387 */ /* 0x000fe80000100800 */
[----:B------:R-:W-:Y:S04]  /*2eb40*/  STL [R1+0x3de0], R180 ;  /* 0x003de0b401007387 */ /* 0x000fe80000100800 */
[----:B------:R-:W-:Y:S01]  /*2eb50*/  STL [R1+0x3ddc], R181 ;  /* 0x003ddcb501007387 */ /* 0x000fe20000100800 */
[----:B-1----:R-:W-:-:S03]  /*2eb60*/  IMAD.MOV.U32 R0, RZ, RZ, R17 ;  /* 0x000000ffff007224 */ /* 0x002fc600078e0011 */
[----:B------:R-:W-:Y:S04]  /*2eb70*/  STL [R1+0x3de8], R16 ;  /* 0x003de81001007387 */ /* 0x000fe80000100800 */
[----:B------:R-:W-:Y:S04]  /*2eb80*/  STL [R1+0x3df0], R18 ;  /* 0x003df01201007387 */ /* 0x000fe80000100800 */
[----:B------:R1:W-:Y:S02]  /*2eb90*/  STL [R1+0x3de4], R0 ;  /* 0x003de40001007387 */ /* 0x0003e40000100800 */
[----:B-1----:R-:W-:-:S02]  /*2eba0*/  IMAD.MOV.U32 R0, RZ, RZ, R19 ;  /* 0x000000ffff007224 */ /* 0x002fc400078e0013 */
[----:B---3--:R-:W-:Y:S04]  /*2ebb0*/  STL [R1+0x3df8], R10 ;  /* 0x003df80a01007387 */ /* 0x008fe80000100800 */
[----:B------:R1:W-:Y:S04]  /*2ebc0*/  STL [R1+0x3dec], R0 ;  /* 0x003dec0001007387 */ /* 0x0003e80000100800 */
[----:B------:R-:W-:Y:S01]  /*2ebd0*/  STL [R1+0x3e00], R178 ;  /* 0x003e00b201007387 */ /* 0x000fe20000100800 */
[----:B-1----:R-:W-:-:S05]  /*2ebe0*/  IMAD.MOV.U32 R0, RZ, RZ, R11 ;  /* 0x000000ffff007224 */ /* 0x002fca00078e000b */
[----:B------:R2:W-:Y:S04]  /*2ebf0*/  STL [R1+0x3df4], R0 ;  /* 0x003df40001007387 */ /* 0x0005e80000100800 */
[----:B------:R-:W-:Y:S04]  /*2ec00*/  STL [R1+0x3dfc], R179 ;  /* 0x003dfcb301007387 */ /* 0x000fe80000100800 */
[----:B------:R-:W-:Y:S04]  /*2ec10*/  STL [R1+0x3e08], R142 ;  /* 0x003e088e01007387 */ /* 0x000fe80000100800 */
[----:B------:R-:W3:Y:S04]  /*2ec20*/  LDL.LU.64 R20, [R1+0xa58] ;  /* 0x000a580001147983 */ /* 0x000ee80000300a00 */
[----:B------:R-:W-:Y:S04]  /*2ec30*/  STL [R1+0x3e04], R143 ;  /* 0x003e048f01007387 */ /* 0x000fe80000100800 */
[----:B------:R-:W3:Y:S04]  /*2ec40*/  LDL.LU.64 R22, [R1+0x3b0] ;  /* 0x0003b00001167983 */ /* 0x000ee80000300a00 */
[----:B------:R-:W-:Y:S04]  /*2ec50*/  STL [R1+0x3e10], R122 ;  /* 0x003e107a01007387 */ /* 0x000fe80000100800 */
[----:B------:R-:W3:Y:S04]  /*2ec60*/  LDL.LU.64 R10, [R1+0x2e8] ;  /* 0x0002e800010a7983 */ /* 0x000ee80000300a00 */
[----:B------:R-:W-:Y:S04]  /*2ec70*/  STL [R1+0x3e0c], R123 ;  /* 0x003e0c7b01007387 */ /* 0x000fe80000100800 */
[----:B------:R-:W3:Y:S04]  /*2ec80*/  LDL.LU.64 R16, [R1+0x220] ;  /* 0x0002200001107983 */ /* 0x000ee80000300a00 */
[----:B------:R-:W-:Y:S04]  /*2ec90*/  STL [R1+0x3e18], R104 ;  /* 0x003e186801007387 */ /* 0x000fe80000100800 */
[----:B------:R-:W-:Y:S04]  /*2eca0*/  STL [R1+0x3e14], R105 ;  /* 0x003e146901007387 */ /* 0x000fe80000100800 */
[----:B------:R-:W-:Y:S04]  /*2ecb0*/  STL [R1+0x3e20], R6 ;  /* 0x003e200601007387 */ /* 0x000fe80000100800 */
[----:B------:R-:W-:Y:S01]  /*2ecc0*/  STL [R1+0x3e1c], R7 ;  /* 0x003e1c0701007387 */ /* 0x000fe20000100800 */
[----:B--2---:R-:W-:-:S03]  /*2ecd0*/  IMAD.MOV.U32 R0, RZ, RZ, R13 ;  /* 0x000000ffff007224 */ /* 0x004fc600078e000d */
[----:B------:R-:W-:Y:S04]  /*2ece0*/  STL [R1+0x3e28], R12 ;  /* 0x003e280c01007387 */ /* 0x000fe80000100800 */
[----:B----4-:R-:W-:Y:S04]  /*2ecf0*/  STL [R1+0x3e30], R14 ;  /* 0x003e300e01007387 */ /* 0x010fe80000100800 */
[----:B------:R1:W-:Y:S04]  /*2ed00*/  STL [R1+0x3e24], R0 ;  /* 0x003e240001007387 */ /* 0x0003e80000100800 */
[----:B-----5:R-:W-:Y:S01]  /*2ed10*/  STL [R1+0x3e38], R8 ;  /* 0x003e380801007387 */ /* 0x020fe20000100800 */
[----:B-1----:R-:W-:-:S05]  /*2ed20*/  IMAD.MOV.U32 R0, RZ, RZ, R15 ;  /* 0x000000ffff007224 */ /* 0x002fca00078e000f */
[----:B------:R1:W-:Y:S04]  /*2ed30*/  STL [R1+0x3e2c], R0 ;  /* 0x003e2c0001007387 */ /* 0x0003e80000100800 */
[----:B------:R-:W2:Y:S01]  /*2ed40*/  LDL.LU.64 R18, [R1+0xb48] ;  /* 0x000b480001127983 */ /* 0x000ea20000300a00 */
[----:B-1----:R-:W-:-:S05]  /*2ed50*/  IMAD.MOV.U32 R0, RZ, RZ, R9 ;  /* 0x000000ffff007224 */ /* 0x002fca00078e0009 */
[----:B------:R3:W-:Y:S04]  /*2ed60*/  STL [R1+0x3e34], R0 ;  /* 0x003e340001007387 */ /* 0x0007e80000100800 */
[----:B------:R-:W-:Y:S04]  /*2ed70*/  STL [R1+0x3e40], R224 ;  /* 0x003e40e001007387 */ /* 0x000fe80000100800 */
[----:B------:R-:W4:Y:S04]  /*2ed80*/  LDL.LU.64 R12, [R1+0x428] ;  /* 0x00042800010c7983 */ /* 0x000f280000300a00 */
[----:B------:R-:W-:Y:S04]  /*2ed90*/  STL [R1+0x3e3c], R225 ;  /* 0x003e3ce101007387 */ /* 0x000fe80000100800 */
[----:B------:R-:W5:Y:S04]  /*2eda0*/  LDL.LU.64 R14, [R1+0x368] ;  /* 0x00036800010e7983 */ /* 0x000f680000300a00 */
[----:B------:R-:W-:Y:S04]  /*2edb0*/  STL [R1+0x3e48], R160 ;  /* 0x003e48a001007387 */ /* 0x000fe80000100800 */
[----:B------:R-:W5:Y:S04]  /*2edc0*/  LDL.LU.64 R8, [R1+0x2a0] ;  /* 0x0002a00001087983 */ /* 0x000f680000300a00 */
[----:B------:R-:W-:Y:S04]  /*2edd0*/  STL [R1+0x3e44], R161 ;  /* 0x003e44a101007387 */ /* 0x000fe80000100800 */
[----:B------:R-:W-:Y:S04]  /*2ede0*/  STL [R1+0x3e50], R128 ;  /* 0x003e508001007387 */ /* 0x000fe80000100800 */
[----:B------:R-:W-:Y:S04]  /*2edf0*/  STL [R1+0x3e4c], R129 ;  /* 0x003e4c8101007387 */ /* 0x000fe80000100800 */
[----:B------:R-:W-:Y:S04]  /*2ee00*/  STL [R1+0x3e58], R106 ;  /* 0x003e586a01007387 */ /* 0x000fe80000100800 */
[----:B------:R-:W-:Y:S04]  /*2ee10*/  STL [R1+0x3e54], R107 ;  /* 0x003e546b01007387 */ /* 0x000fe80000100800 */
[----:B------:R-:W-:Y:S04]  /*2ee20*/  STL [R1+0x3e60], R96 ;  /* 0x003e606001007387 */ /* 0x000fe80000100800 */
[----:B------:R-:W-:Y:S01]  /*2ee30*/  STL [R1+0x3e5c], R97 ;  /* 0x003e5c6101007387 */ /* 0x000fe20000100800 */
[----:B---3--:R-:W-:-:S03]  /*2ee40*/  IMAD.MOV.U32 R0, RZ, RZ, R21 ;  /* 0x000000ffff007224 */ /* 0x008fc600078e0015 */
[----:B------:R-:W-:Y:S04]  /*2ee50*/  STL [R1+0x3e68], R20 ;  /* 0x003e681401007387 */ /* 0x000fe80000100800 */
        /* <DEDUP_REMOVED lines=8> */
[----:B------:R-:W3:Y:S01]  /*2eee0*/  LDL.LU.64 R10, [R1+0x2520] ;  /* 0x00252000010a7983 */ /* 0x000ee20000300a00 */
[----:B-1----:R-:W-:-:S03]  /*2eef0*/  IMAD.MOV.U32 R0, RZ, RZ, R17 ;  /* 0x000000ffff007224 */ /* 0x002fc600078e0011 */
[----:B------:R-:W-:Y:S04]  /*2ef00*/  STL [R1+0x3e88], R176 ;  /* 0x003e88b001007387 */ /* 0x000fe80000100800 */
[----:B------:R2:W-:Y:S04]  /*2ef10*/  STL [R1+0x3e7c], R0 ;  /* 0x003e7c0001007387 */ /* 0x0005e80000100800 */
[----:B------:R-:W-:Y:S04]  /*2ef20*/  STL [R1+0x3e84], R177 ;  /* 0x003e84b101007387 */ /* 0x000fe80000100800 */
[----:B------:R-:W-:Y:S01]  /*2ef30*/  STL [R1+0x3e90], R140 ;  /* 0x003e908c01007387 */ /* 0x000fe20000100800 */
[----:B------:R-:W1:Y:S03]  /*2ef40*/  S2R R126, SR_TID.X ;  /* 0x00000000007e7919 */ /* 0x000e660000002100 */
[----:B------:R-:W-:Y:S04]  /*2ef50*/  STL [R1+0x3e8c], R141 ;  /* 0x003e8c8d01007387 */ /* 0x000fe80000100800 */
        /* <DEDUP_REMOVED lines=9> */
[----:B--2---:R-:W-:-:S05]  /*2eff0*/  IMAD.MOV.U32 R0, RZ, RZ, R13 ;  /* 0x000000ffff007224 */ /* 0x004fca00078e000d */
[----:B------:R2:W-:Y:S04]  /*2f000*/  STL [R1+0x3eac], R0 ;  /* 0x003eac0001007387 */ /* 0x0005e80000100800 */
[----:B------:R-:W-:Y:S01]  /*2f010*/  STL [R1+0x3ec0], R8 ;  /* 0x003ec00801007387 */ /* 0x000fe20000100800 */
[----:B--2---:R-:W-:-:S05]  /*2f020*/  IMAD.MOV.U32 R0, RZ, RZ, R15 ;  /* 0x000000ffff007224 */ /* 0x004fca00078e000f */
[----:B------:R2:W-:Y:S04]  /*2f030*/  STL [R1+0x3eb4], R0 ;  /* 0x003eb40001007387 */ /* 0x0005e80000100800 */
[----:B------:R-:W-:Y:S01]  /*2f040*/  STL [R1+0x3ec8], R196 ;  /* 0x003ec8c401007387 */ /* 0x000fe20000100800 */
[----:B--2---:R-:W-:-:S05]  /*2f050*/  IMAD.MOV.U32 R0, RZ, RZ, R9 ;  /* 0x000000ffff007224 */ /* 0x004fca00078e0009 */
[----:B------:R2:W-:Y:S04]  /*2f060*/  STL [R1+0x3ebc], R0 ;  /* 0x003ebc0001007387 */ /* 0x0005e80000100800 */
[----:B------:R-:W-:Y:S04]  /*2f070*/  STL [R1+0x3ec4], R197 ;  /* 0x003ec4c501007387 */ /* 0x000fe80000100800 */
[----:B------:R-:W-:Y:S01]  /*2f080*/  STL [R1+0x3ed0], R156 ;  /* 0x003ed09c01007387 */ /* 0x000fe20000100800 */
[----:B-1----:R-:W-:-:S03]  /*2f090*/  LOP3.LUT R4, R126, 0x3, RZ, 0xc0, !PT ;  /* 0x000000037e047812 */ /* 0x002fc600078ec0ff */
[----:B------:R-:W-:Y:S01]  /*2f0a0*/  STL [R1+0x3ecc], R157 ;  /* 0x003ecc9d01007387 */ /* 0x000fe20000100800 */
[----:B--2---:R-:W-:-:S03]  /*2f0b0*/  LOP3.LUT R0, R126, 0x1c, RZ, 0xc0, !PT ;  /* 0x0000001c7e007812 */ /* 0x004fc600078ec0ff */
[----:B------:R-:W-:Y:S04]  /*2f0c0*/  STL [R1+0x3ed8], R124 ;  /* 0x003ed87c01007387 */ /* 0x000fe80000100800 */
[----:B------:R-:W-:Y:S04]  /*2f0d0*/  STL [R1+0x3ed4], R125 ;  /* 0x003ed47d01007387 */ /* 0x000fe80000100800 */
[----:B------:R-:W-:Y:S04]  /*2f0e0*/  STL [R1+0x3ee0], R102 ;  /* 0x003ee06601007387 */ /* 0x000fe80000100800 */
[----:B------:R-:W-:Y:S01]  /*2f0f0*/  STL [R1+0x3edc], R103 ;  /* 0x003edc6701007387 */ /* 0x000fe20000100800 */
[----:B------:R-:W-:-:S02]  /*2f100*/  IMAD R0, R4, 0x420, R0 ;  /* 0x0000042004007824 */ /* 0x000fc400078e0200 */
[----:B---3--:R-:W-:Y:S01]  /*2f110*/  IMAD.MOV.U32 R5, RZ, RZ, R11 ;  /* 0x000000ffff057224 */ /* 0x008fe200078e000b */
[----:B------:R-:W-:Y:S04]  /*2f120*/  STL [R1+0x3ee8], R10 ;  /* 0x003ee80a01007387 */ /* 0x000fe80000100800 */
[----:B------:R1:W-:Y:S04]  /*2f130*/  STL [R1+0x3ee4], R5 ;  /* 0x003ee40501007387 */ /* 0x0003e80000100800 */
[----:B------:R-:W2:Y:S04]  /*2f140*/  LDL.LU.64 R6, [R1+0x490] ;  /* 0x0004900001067983 */ /* 0x000ea80000300a00 */
[----:B-1----:R-:W3:Y:S04]  /*2f150*/  LDL.LU.64 R4, [R1+0x3a8] ;  /* 0x0003a80001047983 */ /* 0x002ee80000300a00 */
[----:B--2---:R1:W-:Y:S04]  /*2f160*/  STL.64 [R1+0x35d8], R6 ;  /* 0x0035d80601007387 */ /* 0x0043e80000100a00 */
[----:B-1----:R-:W2:Y:S04]  /*2f170*/  LDL.LU.64 R6, [R1+0x2e0] ;  /* 0x0002e00001067983 */ /* 0x002ea80000300a00 */
[----:B---3--:R1:W-:Y:S04]  /*2f180*/  STL.64 [R1+0x35d0], R4 ;  /* 0x0035d00401007387 */ /* 0x0083e80000100a00 */
[----:B-1----:R-:W3:Y:S04]  /*2f190*/  LDL.LU.64 R4, [R1+0x1f0] ;  /* 0x0001f00001047983 */ /* 0x002ee80000300a00 */
[----:B--2---:R-:W-:Y:S04]  /*2f1a0*/  STL.64 [R1+0x35c8], R6 ;  /* 0x0035c80601007387 */ /* 0x004fe80000100a00 */
[----:B------:R-:W-:Y:S04]  /*2f1b0*/  STL.64 [R1+0x35b8], R172 ;  /* 0x0035b8ac01007387 */ /* 0x000fe80000100a00 */
[----:B---3--:R1:W-:Y:S04]  /*2f1c0*/  STL.64 [R1+0x35c0], R4 ;  /* 0x0035c00401007387 */ /* 0x0083e80000100a00 */
[----:B------:R-:W-:Y:S04]  /*2f1d0*/  STL.64 [R1+0x35b0], R138 ;  /* 0x0035b08a01007387 */ /* 0x000fe80000100a00 */
[----:B------:R-:W-:Y:S04]  /*2f1e0*/  STL.64 [R1+0x35a8], R108 ;  /* 0x0035a86c01007387 */ /* 0x000fe80000100a00 */
[----:B-1----:R-:W2:Y:S04]  /*2f1f0*/  LDL.LU.64 R4, [R1+0x2560] ;  /* 0x0025600001047983 */ /* 0x002ea80000300a00 */
[----:B------:R-:W3:Y:S04]  /*2f200*/  LDL.LU.64 R6, [R1+0xa60] ;  /* 0x000a600001067983 */ /* 0x000ee80000300a00 */
[----:B--2---:R1:W-:Y:S04]  /*2f210*/  STL.64 [R1+0x35a0], R4 ;  /* 0x0035a00401007387 */ /* 0x0043e80000100a00 */
[----:B-1----:R-:W2:Y:S04]  /*2f220*/  LDL.LU.64 R4, [R1+0x3e0] ;  /* 0x0003e00001047983 */ /* 0x002ea80000300a00 */
[----:B---3--:R1:W-:Y:S04]  /*2f230*/  STL.64 [R1+0x3598], R6 ;  /* 0x0035980601007387 */ /* 0x0083e80000100a00 */
[----:B-1----:R-:W3:Y:S04]  /*2f240*/  LDL.LU.64 R6, [R1+0x318] ;  /* 0x0003180001067983 */ /* 0x002ee80000300a00 */
[----:B--2---:R1:W-:Y:S04]  /*2f250*/  STL.64 [R1+0x3590], R4 ;  /* 0x0035900401007387 */ /* 0x0043e80000100a00 */
[----:B-1----:R-:W2:Y:S04]  /*2f260*/  LDL.LU.64 R4, [R1+0x218] ;  /* 0x0002180001047983 */ /* 0x002ea80000300a00 */
[----:B---3--:R-:W-:Y:S04]  /*2f270*/  STL.64 [R1+0x3588], R6 ;  /* 0x0035880601007387 */ /* 0x008fe80000100a00 */
[----:B------:R-:W-:Y:S04]  /*2f280*/  STL.64 [R1+0x3578], R188 ;  /* 0x003578bc01007387 */ /* 0x000fe80000100a00 */
[----:B--2---:R1:W-:Y:S04]  /*2f290*/  STL.64 [R1+0x3580], R4 ;  /* 0x0035800401007387 */ /* 0x0043e80000100a00 */
        /* <DEDUP_REMOVED lines=23> */
[----:B---3--:R1:W-:Y:S04]  /*2f410*/  STL.64 [R1+0x3508], R6 ;  /* 0x0035080601007387 */ /* 0x0083e80000100a00 */
[----:B------:R-:W-:Y:S04]  /*2f420*/  STL.64 [R1+0x34f8], R226 ;  /* 0x0034f8e201007387 */ /* 0x000fe80000100a00 */
[----:B--2---:R2:W-:Y:S04]  /*2f430*/  STL.64 [R1+0x3500], R4 ;  /* 0x0035000401007387 */ /* 0x0045e80000100a00 */
[----:B------:R-:W-:Y:S04]  /*2f440*/  STL.64 [R1+0x34f0], R158 ;  /* 0x0034f09e01007387 */ /* 0x000fe80000100a00 */
[----:B------:R-:W-:Y:S04]  /*2f450*/  STL.64 [R1+0x34e8], R120 ;  /* 0x0034e87801007387 */ /* 0x000fe80000100a00 */
[----:B-1----:R-:W3:Y:S04]  /*2f460*/  LDL.LU.64 R6, [R1+0x25f0] ;  /* 0x0025f00001067983 */ /* 0x002ee80000300a00 */
[----:B--2---:R-:W2:Y:S04]  /*2f470*/  LDL.LU.64 R4, [R1+0x24e8] ;  /* 0x0024e80001047983 */ /* 0x004ea80000300a00 */
[----:B---3--:R1:W-:Y:S04]  /*2f480*/  STL.64 [R1+0x34e0], R6 ;  /* 0x0034e00601007387 */ /* 0x0083e80000100a00 */
[----:B-1----:R-:W3:Y:S04]  /*2f490*/  LDL.LU.64 R6, [R1+0x478] ;  /* 0x0004780001067983 */ /* 0x002ee80000300a00 */
        /* <DEDUP_REMOVED lines=2277> */
[C---:B------:R-:W-:Y:S01]  /*382f0*/  LOP3.LUT R252, R126.reuse, 0x7, RZ, 0xc0, !PT ;  /* 0x000000077efc7812 */ /* 0x040fe200078ec0ff */
[----:B------:R-:W-:Y:S01]  /*38300*/  IMAD.SHL.U32 R2, R126, 0x2, RZ ;  /* 0x000000027e027824 */ /* 0x000fe200078e00ff */
[----:B------:R-:W-:-:S03]  /*38310*/  USHF.R.S32.HI UR9, URZ, 0x1f, UR8 ;  /* 0x0000001f3f097899 */ /* 0x000fc60008011408 */
[----:B------:R-:W-:Y:S01]  /*38320*/  IMAD R252, R252, 0x90, RZ ;  /* 0x00000090fcfc7824 */ /* 0x000fe200078e02ff */
[----:B------:R-:W-:Y:S01]  /*38330*/  ULEA.HI UR8, UR9, UR8, URZ, 0x5 ;  /* 0x0000000809087291 */ /* 0x000fe2000f8f283f */
[----:B-1----:R-:W-:-:S03]  /*38340*/  SHF.R.S32.HI R4, RZ, 0x1f, R127 ;  /* 0x0000001fff047819 */ /* 0x002fc6000001147f */
[----:B------:R-:W-:Y:S02]  /*38350*/  LOP3.LUT R252, R252, 0x30, R2, 0x78, !PT ;  /* 0x00000030fcfc7812 */ /* 0x000fe400078e7802 */
[----:B------:R-:W-:Y:S01]  /*38360*/  SHF.R.S32.HI R2, RZ, 0x1f, R3 ;  /* 0x0000001fff027819 */ /* 0x000fe20000011403 */
[----:B------:R-:W-:Y:S01]  /*38370*/  USHF.R.S32.HI UR8, URZ, 0x5, UR8 ;  /* 0x000000053f087899 */ /* 0x000fe20008011408 */
[----:B------:R-:W-:Y:S01]  /*38380*/  LOP3.LUT R6, R0, 0x20, RZ, 0x3c, !PT ;  /* 0x0000002000067812 */ /* 0x000fe200078e3cff */
[----:B------:R-:W-:Y:S01]  /*38390*/  IMAD.SHL.U32 R5, R127, 0x4, RZ ;  /* 0x000000047f057824 */ /* 0x000fe200078e00ff */
[C---:B------:R-:W-:Y:S01]  /*383a0*/  SHF.L.U64.HI R2, R3.reuse, 0x2, R2 ;  /* 0x0000000203027819 */ /* 0x040fe20000010202 */
[----:B------:R-:W-:Y:S01]  /*383b0*/  IMAD.SHL.U32 R3, R3, 0x4, RZ ;  /* 0x0000000403037824 */ /* 0x000fe200078e00ff */
[----:B------:R-:W-:Y:S02]  /*383c0*/  SHF.L.U64.HI R4, R127, 0x2, R4 ;  /* 0x000000027f047819 */ /* 0x000fe40000010204 */
        /* <DEDUP_REMOVED lines=64> */
[C---:B------:R-:W-:Y:S02]  /*387d0*/  LOP3.LUT R96, R0.reuse, 0x40, RZ, 0x3c, !PT ;  /* 0x0000004000607812 */ /* 0x040fe400078e3cff */
[----:B------:R-:W-:Y:S02]  /*387e0*/  LOP3.LUT R7, R0, 0x60, RZ, 0x3c, !PT ;  /* 0x0000006000077812 */ /* 0x000fe400078e3cff */
[----:B------:R-:W-:Y:S01]  /*387f0*/  LOP3.LUT R6, R252, 0x40, RZ, 0x3c, !PT ;  /* 0x00000040fc067812 */ /* 0x000fe200078e3cff */
[----:B------:R-:W-:Y:S01]  /*38800*/  UMOV UR5, URZ ;  /* 0x0000003f00057c82 */ /* 0x000fe20008000000 */
[----:B------:R-:W-:Y:S01]  /*38810*/  UMOV UR7, 0x1 ;  /* 0x0000000100077882 */ /* 0x000fe20000000000 */
[----:B------:R-:W-:Y:S01]  /*38820*/  UIADD3 UR11, UR8, -0x2, URZ ;  /* 0xfffffffe080b7890 */ /* 0x000fe2000fffe03f */
[----:B--2---:R-:W-:-:S11]  /*38830*/  UMOV UR9, 0xffffffff ;  /* 0xffffffff00097882 */ /* 0x004fd60000000000 */
.L_x_1:
[----:B------:R-:W-:-:S04]  /*38840*/  DEPBAR.LE SB0, 0x2 ;  /* 0x000080800000791a */ /* 0x000fc80000000000 */
[----:B------:R-:W-:Y:S01]  /*38850*/  UIADD3 UR9, UR9, 0x1, URZ ;  /* 0x0000000109097890 */ /* 0x000fe2000fffe03f */
[----:B------:R-:W2:Y:S03]  /*38860*/  LDL.LU.64 R200, [R1+0x1150] ;  /* 0x0011500001c87983 */ /* 0x000ea60000300a00 */
[----:B------:R-:W-:Y:S01]  /*38870*/  UISETP.GT.AND UP0, UPT, UR9, 0x1, UPT ;  /* 0x000000010900788c */ /* 0x000fe2000bf04270 */
[----:B------:R-:W2:Y:S01]  /*38880*/  LDL.LU.64 R202, [R1+0x1158] ;  /* 0x0011580001ca7983 */ /* 0x000ea20000300a00 */
[C---:B------:R-:W-:Y:S02]  /*38890*/  LOP3.LUT R7, R0.reuse, 0x40, RZ, 0x3c, !PT ;  /* 0x0000004000077812 */ /* 0x040fe400078e3cff */
[----:B------:R-:W-:Y:S01]  /*388a0*/  USEL UR9, UR9, URZ, !UP0 ;  /* 0x0000003f09097287 */ /* 0x000fe2000c000000 */
[----:B------:R-:W-:Y:S01]  /*388b0*/  STL [R1+0x4944], R4 ;  /* 0x0049440401007387 */ /* 0x000fe20000100800 */
[----:B------:R-:W-:-:S02]  /*388c0*/  LOP3.LUT R6, R0, 0x60, RZ, 0x3c, !PT ;  /* 0x0000006000067812 */ /* 0x000fc400078e3cff */
[----:B------:R-:W-:Y:S01]  /*388d0*/  ULEA UR10, UR9, UR4, 0xf ;  /* 0x00000004090a7291 */ /* 0x000fe2000f8e783f */
[----:B------:R-:W-:Y:S01]  /*388e0*/  BAR.SYNC.DEFER_BLOCKING 0x0 ;  /* 0x0000000000007b1d */ /* 0x000fe20000010000 */
[----:B------:R-:W-:-:S05]  /*388f0*/  LOP3.LUT R96, R0, 0x20, RZ, 0x3c, !PT ;  /* 0x0000002000607812 */ /* 0x000fca00078e3cff */
[----:B------:R-:W-:Y:S04]  /*38900*/  STL [R1+0x4940], R5 ;  /* 0x0049400501007387 */ /* 0x000fe80000100800 */
[----:B------:R-:W-:Y:S04]  /*38910*/  STL [R1+0x43d4], R3 ;  /* 0x0043d40301007387 */ /* 0x000fe80000100800 */
[----:B------:R-:W-:Y:S04]  /*38920*/  STL [R1+0x43d0], R2 ;  /* 0x0043d00201007387 */ /* 0x000fe80000100800 */
[----:B-----5:R-:W1:Y:S04]  /*38930*/  LDSM.16.M88.4 R132, [R252+UR10+0x10000] ;  /* 0x0100000afc84783b */ /* 0x020e680008000200 */
[----:B------:R-:W-:Y:S04]  /*38940*/  LDS R140, [R7+UR10] ;  /* 0x0000000a078c7984 */ /* 0x000fe80008000800 */
[----:B------:R-:W-:Y:S04]  /*38950*/  LDS R142, [R7+UR10+0x1000] ;  /* 0x0010000a078e7984 */ /* 0x000fe80008000800 */
[----:B------:R-:W-:Y:S04]  /*38960*/  LDS R141, [R6+UR10] ;  /* 0x0000000a068d7984 */ /* 0x000fe80008000800 */
[----:B------:R-:W-:Y:S04]  /*38970*/  LDS R143, [R6+UR10+0x1000] ;  /* 0x0010000a068f7984 */ /* 0x000fe80008000800 */
[----:B------:R-:W-:Y:S04]  /*38980*/  LDS R156, [R7+UR10+0x80] ;  /* 0x0000800a079c7984 */ /* 0x000fe80008000800 */
[----:B------:R-:W-:Y:S04]  /*38990*/  LDS R158, [R7+UR10+0x1080] ;  /* 0x0010800a079e7984 */ /* 0x000fe80008000800 */
[----:B------:R-:W-:Y:S04]  /*389a0*/  LDS R157, [R6+UR10+0x80] ;  /* 0x0000800a069d7984 */ /* 0x000fe80008000800 */
[----:B------:R-:W-:Y:S04]  /*389b0*/  LDS R159, [R6+UR10+0x1080] ;  /* 0x0010800a069f7984 */ /* 0x000fe80008000800 */
[----:B------:R-:W-:Y:S04]  /*389c0*/  LDS R164, [R7+UR10+0x100] ;  /* 0x0001000a07a47984 */ /* 0x000fe80008000800 */
[----:B-1----:R-:W-:Y:S04]  /*389d0*/  STL [R1+0x5044], R134 ;  /* 0x0050448601007387 */ /* 0x002fe80000100800 */
[----:B------:R-:W-:Y:S04]  /*389e0*/  STL [R1+0x5040], R135 ;  /* 0x0050408701007387 */ /* 0x000fe80000100800 */
[----:B------:R-:W-:Y:S04]  /*389f0*/  LDS R166, [R7+UR10+0x1100] ;  /* 0x0011000a07a67984 */ /* 0x000fe80008000800 */
        /* <DEDUP_REMOVED lines=21> */
[----:B------:R1:W-:Y:S04]  /*38b50*/  LDS R231, [R6+UR10+0x1380] ;  /* 0x0013800a06e77984 */ /* 0x0003e80008000800 */
[----:B------:R-:W3:Y:S04]  /*38b60*/  LDL.LU.64 R4, [R1+0x1140] ;  /* 0x0011400001047983 */ /* 0x000ee80000300a00 */
[----:B-1----:R-:W3:Y:S04]  /*38b70*/  LDL.LU.64 R6, [R1+0x1148] ;  /* 0x0011480001067983 */ /* 0x002ee80000300a00 */
[----:B------:R-:W-:Y:S04]  /*38b80*/  LDS R136, [R0+UR10] ;  /* 0x0000000a00887984 */ /* 0x000fe80008000800 */
[----:B------:R-:W-:Y:S04]  /*38b90*/  LDS R138, [R0+UR10+0x1000] ;  /* 0x0010000a008a7984 */ /* 0x000fe80008000800 */
[----:B------:R-:W-:Y:S04]  /*38ba0*/  LDS R137, [R96+UR10] ;  /* 0x0000000a60897984 */ /* 0x000fe80008000800 */
[----:B------:R-:W2:Y:S04]  /*38bb0*/  LDS R139, [R96+UR10+0x1000] ;  /* 0x0010000a608b7984 */ /* 0x000ea80008000800 */
[----:B------:R-:W4:Y:S04]  /*38bc0*/  LDL.LU.64 R196, [R1+0x1120] ;  /* 0x0011200001c47983 */ /* 0x000f280000300a00 */
        /* <DEDUP_REMOVED lines=10> */
[----:B------:R-:W1:Y:S04]  /*38c70*/  LDSM.16.M88.4 R128, [R252+UR10+0x10400] ;  /* 0x0104000afc80783b */ /* 0x000e680008000200 */
[----:B------:R-:W4:Y:S04]  /*38c80*/  LDL.LU.64 R114, [R1+0xc68] ;  /* 0x000c680001727983 */ /* 0x000f280000300a00 */
[----:B------:R-:W4:Y:S04]  /*38c90*/  LDL.LU.64 R108, [R1+0xbb0] ;  /* 0x000bb000016c7983 */ /* 0x000f280000300a00 */
[----:B------:R-:W4:Y:S04]  /*38ca0*/  LDL.LU.64 R110, [R1+0xbb8] ;  /* 0x000bb800016e7983 */ /* 0x000f280000300a00 */
[----:B------:R-:W4:Y:S04]  /*38cb0*/  LDL.LU.64 R104, [R1+0xb80] ;  /* 0x000b800001687983 */ /* 0x000f280000300a00 */
[----:B------:R-:W4:Y:S04]  /*38cc0*/  LDL.LU.64 R106, [R1+0xb88] ;  /* 0x000b8800016a7983 */ /* 0x000f280000300a00 */
[----:B------:R-:W4:Y:S04]  /*38cd0*/  LDL.LU.64 R100, [R1+0x170] ;  /* 0x0001700001647983 */ /* 0x000f280000300a00 */
[----:B------:R-:W4:Y:S04]  /*38ce0*/  LDL.LU.64 R102, [R1+0x178] ;  /* 0x0001780001667983 */ /* 0x000f280000300a00 */
        /* <DEDUP_REMOVED lines=14> */
[----:B------:R-:W-:Y:S04]  /*38dd0*/  LDS R152, [R0+UR10+0x80] ;  /* 0x0000800a00987984 */ /* 0x000fe80008000800 */
[----:B-1----:R-:W4:Y:S04]  /*38de0*/  LDL.LU.64 R96, [R1+0x120] ;  /* 0x0001200001607983 */ /* 0x002f280000300a00 */
[----:B------:R-:W4:Y:S01]  /*38df0*/  LDL.LU.64 R98, [R1+0x128] ;  /* 0x0001280001627983 */ /* 0x000f220000300a00 */
[-C--:B--2---:R-:W-:Y:S03]  /*38e00*/  HMMA.1688.F32.TF32 R200, R136, R132.reuse, R200 ;  /* 0x0000008488c8723c */ /* 0x084fe600000810c8 */
[----:B------:R-:W-:Y:S04]  /*38e10*/  STL [R1+0x503c], R130 ;  /* 0x00503c8201007387 */ /* 0x000fe80000100800 */
[----:B------:R-:W-:Y:S04]  /*38e20*/  STL [R1+0x5038], R131 ;  /* 0x0050388301007387 */ /* 0x000fe80000100800 */
[----:B------:R-:W4:Y:S04]  /*38e30*/  LDS R154, [R0+UR10+0x1080] ;  /* 0x0010800a009a7984 */ /* 0x000f280008000800 */
[----:B------:R-:W-:Y:S04]  /*38e40*/  LDS R160, [R0+UR10+0x100] ;  /* 0x0001000a00a07984 */ /* 0x000fe80008000800 */
[----:B------:R-:W1:Y:S04]  /*38e50*/  LDS R162, [R0+UR10+0x1100] ;  /* 0x0011000a00a27984 */ /* 0x000e680008000800 */
[----:B------:R-:W-:Y:S04]  /*38e60*/  STL.64 [R1+0xfe0], R200 ;  /* 0x000fe0c801007387 */ /* 0x000fe80000100a00 */
[----:B------:R3:W-:Y:S04]  /*38e70*/  STL.64 [R1+0xfe8], R202 ;  /* 0x000fe8ca01007387 */ /* 0x0007e80000100a00 */
[----:B------:R-:W-:Y:S04]  /*38e80*/  LDS R168, [R0+UR10+0x180] ;  /* 0x0001800a00a87984 */ /* 0x000fe80008000800 */
[----:B------:R-:W2:Y:S04]  /*38e90*/  LDS R170, [R0+UR10+0x1180] ;  /* 0x0011800a00aa7984 */ /* 0x000ea80008000800 */
[----:B------:R-:W-:Y:S04]  /*38ea0*/  LDS R176, [R0+UR10+0x200] ;  /* 0x0002000a00b07984 */ /* 0x000fe80008000800 */
[----:B------:R-:W2:Y:S04]  /*38eb0*/  LDS R178, [R0+UR10+0x1200] ;  /* 0x0012000a00b27984 */ /* 0x000ea80008000800 */
[----:B------:R-:W-:Y:S04]  /*38ec0*/  LDS R184, [R0+UR10+0x280] ;  /* 0x0002800a00b87984 */ /* 0x000fe80008000800 */
[----:B------:R-:W2:Y:S04]  /*38ed0*/  LDS R186, [R0+UR10+0x1280] ;  /* 0x0012800a00ba7984 */ /* 0x000ea80008000800 */
[----:B------:R-:W-:Y:S04]  /*38ee0*/  LDS R144, [R0+UR10+0x300] ;  /* 0x0003000a00907984 */ /* 0x000fe80008000800 */
[----:B------:R-:W2:Y:S04]  /*38ef0*/  LDS R146, [R0+UR10+0x1300] ;  /* 0x0013000a00927984 */ /* 0x000ea80008000800 */
[----:B------:R-:W-:Y:S04]  /*38f00*/  LDS R224, [R0+UR10+0x380] ;  /* 0x0003800a00e07984 */ /* 0x000fe80008000800 */
[----:B------:R-:W2:Y:S01]  /*38f10*/  LDS R226, [R0+UR10+0x1380] ;  /* 0x0013800a00e27984 */ /* 0x000ea20008000800 */
[-C--:B---3--:R-:W-:Y:S03]  /*38f20*/  HMMA.1688.F32.TF32 R200, R140, R132.reuse, R4 ;  /* 0x000000848cc8723c */ /* 0x088fe60000081004 */
[----:B------:R-:W3:Y:S04]  /*38f30*/  LDL.LU.64 R4, [R1+0x11d0] ;  /* 0x0011d00001047983 */ /* 0x000ee80000300a00 */
[----:B------:R-:W3:Y:S01]  /*38f40*/  LDL.LU.64 R6, [R1+0x11d8] ;  /* 0x0011d80001067983 */ /* 0x000ee20000300a00 */
[-C--:B----4-:R-:W-:Y:S06]  /*38f50*/  HMMA.1688.F32.TF32 R196, R152, R132.reuse, R196 ;  /* 0x0000008498c4723c */ /* 0x090fec00000810c4 */
[-C--:B------:R-:W-:Y:S06]  /*38f60*/  HMMA.1688.F32.TF32 R192, R156, R132.reuse, R192 ;  /* 0x000000849cc0723c */ /* 0x080fec00000810c0 */
[-C--:B-1----:R-:W-:Y:S06]  /*38f70*/  HMMA.1688.F32.TF32 R124, R160, R132.reuse, R124 ;  /* 0x00000084a07c723c */ /* 0x082fec000008107c */
[-C--:B------:R-:W-:Y:S06]  /*38f80*/  HMMA.1688.F32.TF32 R120, R164, R132.reuse, R120 ;  /* 0x00000084a478723c */ /* 0x080fec0000081078 */
[-C--:B--2---:R-:W-:Y:S01]  /*38f90*/  HMMA.1688.F32.TF32 R116, R168, R132.reuse, R116 ;  /* 0x00000084a874723c */ /* 0x084fe20000081074 */
[----:B------:R-:W-:Y:S05]  /*38fa0*/  STL.64 [R1+0x2b10], R200 ;  /* 0x002b10c801007387 */ /* 0x000fea0000100a00 */
[-C--:B------:R-:W-:Y:S06]  /*38fb0*/  HMMA.1688.F32.TF32 R112, R172, R132.reuse, R112 ;  /* 0x00000084ac70723c */ /* 0x080fec0000081070 */
[-C--:B------:R-:W-:Y:S06]  /*38fc0*/  HMMA.1688.F32.TF32 R108, R176, R132.reuse, R108 ;  /* 0x00000084b06c723c */ /* 0x080fec000008106c */
[-C--:B------:R-:W-:Y:S01]  /*38fd0*/  HMMA.1688.F32.TF32 R104, R180, R132.reuse, R104 ;  /* 0x00000084b468723c */ /* 0x080fe20000081068 */
[----:B------:R-:W-:Y:S05]  /*38fe0*/  STL.64 [R1+0x2b18], R202 ;  /* 0x002b18ca01007387 */ /* 0x000fea0000100a00 */
[-C--:B------:R-:W-:Y:S01]  /*38ff0*/  HMMA.1688.F32.TF32 R100, R184, R132.reuse, R100 ;  /* 0x00000084b864723c */ /* 0x080fe20000081064 */
[----:B------:R-:W-:Y:S05]  /*39000*/  STL.64 [R1+0xfd0], R196 ;  /* 0x000fd0c401007387 */ /* 0x000fea0000100a00 */
[-C--:B------:R-:W-:Y:S01]  /*39010*/  HMMA.1688.F32.TF32 R88, R144, R132.reuse, R88 ;  /* 0x000000849058723c */ /* 0x080fe20000081058 */
[----:B------:R-:W-:Y:S04]  /*39020*/  STL.64 [R1+0xfd8], R198 ;  /* 0x000fd8c601007387 */ /* 0x000fe80000100a00 */
        /* <DEDUP_REMOVED lines=8> */
[----:B------:R-:W-:Y:S04]  /*390b0*/  STL.64 [R1+0x2d30], R112 ;  /* 0x002d307001007387 */ /* 0x000fe80000100a00 */
[----:B------:R-:W-:Y:S04]  /*390c0*/  STL.64 [R1+0x2d38], R114 ;  /* 0x002d387201007387 */ /* 0x000fe80000100a00 */
[----:B------:R-:W-:Y:S01]  /*390d0*/  STL.64 [R1+0x1140], R108 ;  /* 0x0011406c01007387 */ /* 0x000fe20000100a00 */
[-C--:B------:R-:W-:Y:S03]  /*390e0*/  HMMA.1688.F32.TF32 R96, R188, R132.reuse, R96 ;  /* 0x00000084bc60723c */ /* 0x080fe60000081060 */
[----:B------:R-:W-:Y:S04]  /*390f0*/  STL.64 [R1+0x1148], R110 ;  /* 0x0011486e01007387 */ /* 0x000fe80000100a00 */
[----:B------:R-:W-:Y:S04]  /*39100*/  STL.64 [R1+0x2dd0], R104 ;  /* 0x002dd06801007387 */ /* 0x000fe80000100a00 */
[----:B------:R-:W-:Y:S04]  /*39110*/  STL.64 [R1+0x2dd8], R106 ;  /* 0x002dd86a01007387 */ /* 0x000fe80000100a00 */
[----:B------:R-:W-:Y:S04]  /*39120*/  STL.64 [R1+0x2590], R100 ;  /* 0x0025906401007387 */ /* 0x000fe80000100a00 */
[----:B------:R-:W-:Y:S04]  /*39130*/  STL.64 [R1+0x2598], R102 ;  /* 0x0025986601007387 */ /* 0x000fe80000100a00 */
[----:B-1----:R-:W4:Y:S04]  /*39140*/  LDL.LU.64 R116, [R1+0x11c0] ;  /* 0x0011c00001747983 */ /* 0x002f280000300a00 */
[----:B------:R-:W-:Y:S04]  /*39150*/  STL.64 [R1+0x2e30], R96 ;  /* 0x002e306001007387 */ /* 0x000fe80000100a00 */
[----:B------:R-:W-:Y:S04]  /*39160*/  STL.64 [R1+0x2e38], R98 ;  /* 0x002e386201007387 */ /* 0x000fe80000100a00 */
[----:B--2---:R-:W4:Y:S04]  /*39170*/  LDL.LU.64 R118, [R1+0x11c8] ;  /* 0x0011c80001767983 */ /* 0x004f280000300a00 */
[----:B------:R-:W-:Y:S04]  /*39180*/  STL.64 [R1+0x25f0], R88 ;  /* 0x0025f05801007387 */ /* 0x000fe80000100a00 */
[----:B------:R1:W-:Y:S04]  /*39190*/  STL.64 [R1+0x25f8], R90 ;  /* 0x0025f85a01007387 */ /* 0x0003e80000100a00 */
[----:B------:R-:W2:Y:S04]  /*391a0*/  LDSM.16.M88.4 R124, [R252+UR10+0x10800] ;  /* 0x0108000afc7c783b */ /* 0x000ea80008000200 */
[----:B------:R-:W4:Y:S01]  /*391b0*/  LDSM.16.M88.4 R120, [R252+UR10+0x10c00] ;  /* 0x010c000afc78783b */ /* 0x000f220008000200 */
[-C--:B-1----:R-:W-:Y:S06]  /*391c0*/  HMMA.1688.F32.TF32 R88, R148, R132.reuse, R84 ;  /* 0x000000849458723c */ /* 0x082fec0000081054 */
[-C--:B------:R-:W-:Y:S06]  /*391d0*/  HMMA.1688.F32.TF32 R84, R224, R132.reuse, R80 ;  /* 0x00000084e054723c */ /* 0x080fec0000081050 */
[----:B------:R-:W-:Y:S11]  /*391e0*/  HMMA.1688.F32.TF32 R80, R228, R132, R92 ;  /* 0x00000084e450723c */ /* 0x000ff6000008105c */
[----:B------:R1:W-:Y:S04]  /*391f0*/  STL.64 [R1+0x2e90], R88 ;  /* 0x002e905801007387 */ /* 0x0003e80000100a00 */
[----:B------:R2:W-:Y:S04]  /*39200*/  STL.64 [R1+0x2e98], R90 ;  /* 0x002e985a01007387 */ /* 0x0005e80000100a00 */
[----:B------:R2:W-:Y:S04]  /*39210*/  STL.64 [R1+0x2a90], R84 ;  /* 0x002a905401007387 */ /* 0x0005e80000100a00 */
[----:B------:R2:W-:Y:S04]  /*39220*/  STL.64 [R1+0x2a98], R86 ;  /* 0x002a985601007387 */ /* 0x0005e80000100a00 */
[----:B------:R-:W4:Y:S04]  /*39230*/  LDL.LU.64 R112, [R1+0x11b0] ;  /* 0x0011b00001707983 */ /* 0x000f280000300a00 */
[----:B------:R2:W-:Y:S04]  /*39240*/  STL.64 [R1+0x2eb0], R80 ;  /* 0x002eb05001007387 */ /* 0x0005e80000100a00 */
[----:B------:R2:W-:Y:S04]  /*39250*/  STL.64 [R1+0x2eb8], R82 ;  /* 0x002eb85201007387 */ /* 0x0005e80000100a00 */
[----:B------:R-:W4:Y:S01]  /*39260*/  LDL.LU.64 R114, [R1+0x11b8] ;  /* 0x0011b80001727983 */ /* 0x000f220000300a00 */
[----:B---3--:R-:W-:-:S15]  /*39270*/  HMMA.1688.F32.TF32 R4, R136, R128, R4 ;  /* 0x000000808804723c */ /* 0x008fde0000081004 */
[----:B------:R-:W-:-:S08]  /*39280*/  NOP ;  /* 0x0000000000007918 */ /* 0x000fd00000000000 */
[----:B------:R3:W-:Y:S04]  /*39290*/  STL.64 [R1+0xf60], R4 ;  /* 0x000f600401007387 */ /* 0x0007e80000100a00 */
[----:B------:R3:W-:Y:S04]  /*392a0*/  STL.64 [R1+0xf68], R6 ;  /* 0x000f680601007387 */ /* 0x0007e80000100a00 */
        /* <DEDUP_REMOVED lines=10> */
[----:B-1----:R-:W4:Y:S04]  /*39350*/  LDL.LU.64 R88, [R1+0xbd0] ;  /* 0x000bd00001587983 */ /* 0x002f280000300a00 */
[----:B--2---:R-:W2:Y:S04]  /*39360*/  LDL.LU.64 R90, [R1+0xbd8] ;  /* 0x000bd800015a7983 */ /* 0x004ea80000300a00 */
[----:B------:R-:W2:Y:S04]  /*39370*/  LDL.LU.64 R84, [R1+0xba0] ;  /* 0x000ba00001547983 */ /* 0x000ea80000300a00 */
[----:B------:R-:W2:Y:S04]  /*39380*/  LDL.LU.64 R86, [R1+0xba8] ;  /* 0x000ba80001567983 */ /* 0x000ea80000300a00 */
[----:B------:R-:W2:Y:S04]  /*39390*/  LDL.LU.64 R80, [R1+0x190] ;  /* 0x0001900001507983 */ /* 0x000ea80000300a00 */
[----:B------:R-:W2:Y:S04]  /*393a0*/  LDL.LU.64 R82, [R1+0x198] ;  /* 0x0001980001527983 */ /* 0x000ea80000300a00 */
[----:B---3--:R-:W3:Y:S04]  /*393b0*/  LDL.LU.64 R4, [R1+0x160] ;  /* 0x0001600001047983 */ /* 0x008ee80000300a00 */
[----:B------:R-:W3:Y:S04]  /*393c0*/  LDL.LU.64 R6, [R1+0x168] ;  /* 0x0001680001067983 */ /* 0x000ee80000300a00 */
[----:B------:R-:W-:Y:S01]  /*393d0*/  STL [R1+0x504c], R126 ;  /* 0x00504c7e01007387 */ /* 0x000fe20000100800 */
[----:B----4-:R-:W-:-:S15]  /*393e0*/  HMMA.1688.F32.TF32 R116, R140, R128, R116 ;  /* 0x000000808c74723c */ /* 0x010fde0000081074 */
[----:B------:R-:W-:-:S08]  /*393f0*/  NOP ;  /* 0x0000000000007918 */ /* 0x000fd00000000000 */
[----:B------:R-:W-:Y:S04]  /*39400*/  STL.64 [R1+0x2ab0], R116 ;  /* 0x002ab07401007387 */ /* 0x000fe80000100a00 */
[----:B------:R-:W-:Y:S04]  /*39410*/  STL.64 [R1+0x2ab8], R118 ;  /* 0x002ab87601007387 */ /* 0x000fe80000100a00 */
[----:B------:R-:W-:Y:S01]  /*39420*/  STL [R1+0x5048], R127 ;  /* 0x0050487f01007387 */ /* 0x000fe20000100800 */
[-C--:B------:R-:W-:Y:S03]  /*39430*/  HMMA.1688.F32.TF32 R72, R228, R128.reuse, R72 ;  /* 0x00000080e448723c */ /* 0x080fe60000081048 */
[----:B------:R-:W1:Y:S03]  /*39440*/  LDSM.16.M88.4 R116, [R252+UR10+0x11000] ;  /* 0x0110000afc74783b */ /* 0x000e660008000200 */
[----:B------:R-:W-:-:S15]  /*39450*/  HMMA.1688.F32.TF32 R112, R152, R128, R112 ;  /* 0x000000809870723c */ /* 0x000fde0000081070 */
[----:B------:R-:W-:-:S08]  /*39460*/  NOP ;  /* 0x0000000000007918 */ /* 0x000fd00000000000 */
[----:B------:R4:W-:Y:S04]  /*39470*/  STL.64 [R1+0xf50], R112 ;  /* 0x000f507001007387 */ /* 0x0009e80000100a00 */
[----:B------:R1:W-:Y:S01]  /*39480*/  STL.64 [R1+0xf58], R114 ;  /* 0x000f587201007387 */ /* 0x0003e20000100a00 */
[-C--:B------:R-:W-:Y:S06]  /*39490*/  HMMA.1688.F32.TF32 R108, R156, R128.reuse, R108 ;  /* 0x000000809c6c723c */ /* 0x080fec000008106c */
[-C--:B------:R-:W-:Y:S06]  /*394a0*/  HMMA.1688.F32.TF32 R104, R160, R128.reuse, R104 ;  /* 0x00000080a068723c */ /* 0x080fec0000081068 */
[-C--:B------:R-:W-:Y:S06]  /*394b0*/  HMMA.1688.F32.TF32 R100, R164, R128.reuse, R100 ;  /* 0x00000080a464723c */ /* 0x080fec0000081064 */
[-C--:B------:R-:W-:Y:S06]  /*394c0*/  HMMA.1688.F32.TF32 R96, R168, R128.reuse, R96 ;  /* 0x00000080a860723c */ /* 0x080fec0000081060 */
[-C--:B------:R-:W-:Y:S06]  /*394d0*/  HMMA.1688.F32.TF32 R92, R172, R128.reuse, R92 ;  /* 0x00000080ac5c723c */ /* 0x080fec000008105c */
[-C--:B--2---:R-:W-:Y:S06]  /*394e0*/  HMMA.1688.F32.TF32 R88, R176, R128.reuse, R88 ;  /* 0x00000080b058723c */ /* 0x084fec0000081058 */
[-C--:B------:R-:W-:Y:S01]  /*394f0*/  HMMA.1688.F32.TF32 R84, R180, R128.reuse, R84 ;  /* 0x00000080b454723c */ /* 0x080fe20000081054 */
[----:B------:R2:W-:Y:S05]  /*39500*/  STL.64 [R1+0x2b60], R108 ;  /* 0x002b606c01007387 */ /* 0x0005ea0000100a00 */
[-C--:B------:R-:W-:Y:S01]  /*39510*/  HMMA.1688.F32.TF32 R80, R184, R128.reuse, R80 ;  /* 0x00000080b850723c */ /* 0x080fe20000081050 */
[----:B------:R2:W-:Y:S05]  /*39520*/  STL.64 [R1+0x2b68], R110 ;  /* 0x002b686e01007387 */ /* 0x0005ea0000100a00 */
[-C--:B---3--:R-:W-:Y:S01]  /*39530*/  HMMA.1688.F32.TF32 R4, R188, R128.reuse, R4 ;  /* 0x00000080bc04723c */ /* 0x088fe20000081004 */
[----:B------:R-:W-:Y:S04]  /*39540*/  STL [R1+0x5054], R122 ;  /* 0x0050547a01007387 */ /* 0x000fe80000100800 */
[----:B------:R-:W-:Y:S04]  /*39550*/  STL.64 [R1+0xfb0], R104 ;  /* 0x000fb06801007387 */ /* 0x000fe80000100a00 */
[----:B------:R-:W-:Y:S04]  /*39560*/  STL.64 [R1+0xfb8], R106 ;  /* 0x000fb86a01007387 */ /* 0x000fe80000100a00 */
[----:B------:R-:W-:Y:S04]  /*39570*/  STL [R1+0x5050], R123 ;  /* 0x0050507b01007387 */ /* 0x000fe80000100800 */
[----:B------:R-:W-:Y:S04]  /*39580*/  STL.64 [R1+0x2c30], R100 ;  /* 0x002c306401007387 */ /* 0x000fe80000100a00 */
        /* <DEDUP_REMOVED lines=9> */
[----:B----4-:R-:W3:Y:S04]  /*39620*/  LDL.LU.64 R112, [R1+0x1280] ;  /* 0x0012800001707983 */ /* 0x010ee80000300a00 */
[----:B------:R-:W-:Y:S04]  /*39630*/  STL.64 [R1+0x2520], R80 ;  /* 0x0025205001007387 */ /* 0x000fe80000100a00 */
[----:B------:R-:W-:Y:S04]  /*39640*/  STL.64 [R1+0x2528], R82 ;  /* 0x0025285201007387 */ /* 0x000fe80000100a00 */
[----:B-1----:R-:W3:Y:S04]  /*39650*/  LDL.LU.64 R114, [R1+0x1288] ;  /* 0x0012880001727983 */ /* 0x002ee80000300a00 */
[----:B------:R-:W-:Y:S04]  /*39660*/  STL.64 [R1+0x2e00], R4 ;  /* 0x002e000401007387 */ /* 0x000fe80000100a00 */
[----:B------:R1:W-:Y:S04]  /*39670*/  STL.64 [R1+0x2e08], R6 ;  /* 0x002e080601007387 */ /* 0x0003e80000100a00 */
[----:B--2---:R-:W2:Y:S04]  /*39680*/  LDL.LU.64 R108, [R1+0x1270] ;  /* 0x00127000016c7983 */ /* 0x004ea80000300a00 */
[----:B------:R-:W2:Y:S01]  /*39690*/  LDL.LU.64 R110, [R1+0x1278] ;  /* 0x00127800016e7983 */ /* 0x000ea20000300a00 */
[----:B-1----:R-:W-:Y:S03]  /*396a0*/  HMMA.1688.F32.TF32 R4, R144, R128, R68 ;  /* 0x000000809004723c */ /* 0x002fe60000081044 */
[----:B------:R-:W4:Y:S04]  /*396b0*/  LDL.LU.64 R104, [R1+0x1230] ;  /* 0x0012300001687983 */ /* 0x000f280000300a00 */
[----:B------:R-:W4:-:S15]  /*396c0*/  LDL.LU.64 R106, [R1+0x1238] ;  /* 0x00123800016a7983 */ /* 0x000f1e0000300a00 */
[----:B------:R-:W-:-:S01]  /*396d0*/  NOP ;  /* 0x0000000000007918 */ /* 0x000fc20000000000 */
[----:B------:R-:W-:Y:S04]  /*396e0*/  STL.64 [R1+0x25e0], R4 ;  /* 0x0025e00401007387 */ /* 0x000fe80000100a00 */
[----:B------:R1:W-:Y:S04]  /*396f0*/  STL.64 [R1+0x25e8], R6 ;  /* 0x0025e80601007387 */ /* 0x0003e80000100a00 */
[----:B------:R-:W4:Y:S04]  /*39700*/  LDL.LU.64 R100, [R1+0x1200] ;  /* 0x0012000001647983 */ /* 0x000f280000300a00 */
[----:B------:R-:W4:Y:S01]  /*39710*/  LDL.LU.64 R102, [R1+0x1208] ;  /* 0x0012080001667983 */ /* 0x000f220000300a00 */
[----:B-1----:R-:W-:-:S15]  /*39720*/  HMMA.1688.F32.TF32 R4, R148, R128, R60 ;  /* 0x000000809404723c */ /* 0x002fde000008103c */
[----:B------:R-:W-:-:S08]  /*39730*/  NOP ;  /* 0x0000000000007918 */ /* 0x000fd00000000000 */
[----:B------:R-:W-:Y:S04]  /*39740*/  STL.64 [R1+0x2e70], R4 ;  /* 0x002e700401007387 */ /* 0x000fe80000100a00 */
[----:B------:R1:W-:Y:S04]  /*39750*/  STL.64 [R1+0x2e78], R6 ;  /* 0x002e780601007387 */ /* 0x0003e80000100a00 */
[----:B------:R-:W4:Y:S04]  /*39760*/  LDL.LU.64 R96, [R1+0xf30] ;  /* 0x000f300001607983 */ /* 0x000f280000300a00 */
[----:B------:R-:W4:Y:S01]  /*39770*/  LDL.LU.64 R98, [R1+0xf38] ;  /* 0x000f380001627983 */ /* 0x000f220000300a00 */
[----:B-1----:R-:W-:-:S15]  /*39780*/  HMMA.1688.F32.TF32 R4, R224, R128, R52 ;  /* 0x00000080e004723c */ /* 0x002fde0000081034 */
        /* <DEDUP_REMOVED lines=16> */
[----:B------:R-:W4:Y:S04]  /*39890*/  LDL.LU.64 R6, [R1+0x118] ;  /* 0x0001180001067983 */ /* 0x000f280000300a00 */
[----:B------:R-:W-:Y:S04]  /*398a0*/  STL.64 [R1+0x2ea0], R72 ;  /* 0x002ea04801007387 */ /* 0x000fe80000100a00 */
[----:B------:R2:W-:Y:S01]  /*398b0*/  STL.64 [R1+0x2ea8], R74 ;  /* 0x002ea84a01007387 */ /* 0x0005e20000100a00 */
[-C--:B---3--:R-:W-:Y:S03]  /*398c0*/  HMMA.1688.F32.TF32 R52, R136, R124.reuse, R112 ;  /* 0x0000007c8834723c */ /* 0x088fe60000081070 */
[----:B------:R-:W1:Y:S03]  /*398d0*/  LDSM.16.M88.4 R112, [R252+UR10+0x11400] ;  /* 0x0114000afc70783b */ /* 0x000e660008000200 */
[----:B--2---:R-:W-:Y:S01]  /*398e0*/  HMMA.1688.F32.TF32 R72, R140, R124, R108 ;  /* 0x0000007c8c48723c */ /* 0x004fe2000008106c */
[----:B------:R-:W2:-:S15]  /*398f0*/  LDSM.16.M88.4 R108, [R252+UR10+0x11800] ;  /* 0x0118000afc6c783b */ /* 0x000e9e0008000200 */
[----:B------:R-:W-:-:S01]  /*39900*/  NOP ;  /* 0x0000000000007918 */ /* 0x000fc20000000000 */
[----:B------:R4:W-:Y:S01]  /*39910*/  STL.64 [R1+0xe10], R52 ;  /* 0x000e103401007387 */ /* 0x0009e20000100a00 */
[----:B------:R-:W-:Y:S02]  /*39920*/  IMAD.MOV.U32 R122, RZ, RZ, R54 ;  /* 0x000000ffff7a7224 */ /* 0x000fe400078e0036 */
[----:B------:R-:W-:Y:S02]  /*39930*/  IMAD.MOV.U32 R123, RZ, RZ, R55 ;  /* 0x000000ffff7b7224 */ /* 0x000fe400078e0037 */
[-C--:B----4-:R-:W-:Y:S03]  /*39940*/  HMMA.1688.F32.TF32 R52, R152, R124.reuse, R104 ;  /* 0x0000007c9834723c */ /* 0x090fe60000081068 */
[----:B------:R-:W-:Y:S04]  /*39950*/  STL [R1+0x505c], R123 ;  /* 0x00505c7b01007387 */ /* 0x000fe80000100800 */
[----:B------:R-:W-:Y:S04]  /*39960*/  STL [R1+0x5058], R122 ;  /* 0x0050587a01007387 */ /* 0x000fe80000100800 */
[----:B------:R-:W-:Y:S04]  /*39970*/  STL.64 [R1+0x2740], R72 ;  /* 0x0027404801007387 */ /* 0x000fe80000100a00 */
[----:B------:R3:W-:Y:S01]  /*39980*/  STL.64 [R1+0x2748], R74 ;  /* 0x0027484a01007387 */ /* 0x0007e20000100a00 */
[-C--:B------:R-:W-:Y:S03]  /*39990*/  HMMA.1688.F32.TF32 R48, R224, R124.reuse, R48 ;  /* 0x0000007ce030723c */ /* 0x080fe60000081030 */
[----:B------:R-:W4:Y:S03]  /*399a0*/  LDSM.16.M88.4 R104, [R252+UR10+0x11c00] ;  /* 0x011c000afc68783b */ /* 0x000f260008000200 */
[-C--:B------:R-:W-:Y:S01]  /*399b0*/  HMMA.1688.F32.TF32 R100, R156, R124.reuse, R100 ;  /* 0x0000007c9c64723c */ /* 0x080fe20000081064 */
[----:B------:R-:W-:Y:S04]  /*399c0*/  STL.64 [R1+0xe00], R52 ;  /* 0x000e003401007387 */ /* 0x000fe80000100a00 */
[----:B------:R1:W-:Y:S01]  /*399d0*/  STL.64 [R1+0xe08], R54 ;  /* 0x000e083601007387 */ /* 0x0003e20000100a00 */
[----:B---3--:R-:W-:-:S15]  /*399e0*/  HMMA.1688.F32.TF32 R72, R160, R124, R96 ;  /* 0x0000007ca048723c */ /* 0x008fde0000081060 */
[----:B------:R-:W-:-:S02]  /*399f0*/  NOP ;  /* 0x0000000000007918 */ /* 0x000fc40000000000 */
[----:B------:R-:W-:Y:S04]  /*39a00*/  STL.64 [R1+0x2b00], R100 ;  /* 0x002b006401007387 */ /* 0x000fe80000100a00 */
[----:B------:R-:W-:Y:S01]  /*39a10*/  STL.64 [R1+0x2b08], R102 ;  /* 0x002b086601007387 */ /* 0x000fe20000100a00 */
[----:B------:R-:W-:Y:S03]  /*39a20*/  HMMA.1688.F32.TF32 R44, R228, R120, R44 ;  /* 0x00000078e42c723c */ /* 0x000fe6000008102c */
[----:B------:R-:W-:Y:S03]  /*39a30*/  LDSM.16.M88.4 R100, [R252+UR10+0x12000] ;  /* 0x0120000afc64783b */ /* 0x000fe60008000200 */
[----:B------:R-:W-:Y:S01]  /*39a40*/  HMMA.1688.F32.TF32 R36, R224, R116, R36 ;  /* 0x00000074e024723c */ /* 0x000fe20000081024 */
[----:B------:R-:W3:Y:S05]  /*39a50*/  LDSM.16.M88.4 R96, [R252+UR10+0x12400] ;  /* 0x0124000afc60783b */ /* 0x000eea0008000200 */
[-C--:B-1----:R-:W-:Y:S01]  /*39a60*/  HMMA.1688.F32.TF32 R52, R164, R124.reuse, R92 ;  /* 0x0000007ca434723c */ /* 0x082fe2000008105c */
[----:B------:R-:W-:Y:S04]  /*39a70*/  STL.64 [R1+0xe30], R72 ;  /* 0x000e304801007387 */ /* 0x000fe80000100a00 */
[----:B------:R1:W-:Y:S01]  /*39a80*/  STL.64 [R1+0xe38], R74 ;  /* 0x000e384a01007387 */ /* 0x0003e20000100a00 */
[-C--:B------:R-:W-:Y:S06]  /*39a90*/  HMMA.1688.F32.TF32 R88, R168, R124.reuse, R88 ;  /* 0x0000007ca858723c */ /* 0x080fec0000081058 */
[-C--:B-1----:R-:W-:Y:S11]  /*39aa0*/  HMMA.1688.F32.TF32 R72, R172, R124.reuse, R84 ;  /* 0x0000007cac48723c */ /* 0x082ff60000081054 */
[----:B------:R-:W-:Y:S04]  /*39ab0*/  STL.64 [R1+0x2be0], R52 ;  /* 0x002be03401007387 */ /* 0x000fe80000100a00 */
[----:B------:R1:W-:Y:S01]  /*39ac0*/  STL.64 [R1+0x2be8], R54 ;  /* 0x002be83601007387 */ /* 0x0003e20000100a00 */
[-C--:B------:R-:W-:Y:S06]  /*39ad0*/  HMMA.1688.F32.TF32 R68, R180, R124.reuse, R68 ;  /* 0x0000007cb444723c */ /* 0x080fec0000081044 */
[-C--:B-1----:R-:W-:Y:S06]  /*39ae0*/  HMMA.1688.F32.TF32 R52, R176, R124.reuse, R80 ;  /* 0x0000007cb034723c */ /* 0x082fec0000081050 */
[-C--:B------:R-:W-:Y:S01]  /*39af0*/  HMMA.1688.F32.TF32 R60, R184, R124.reuse, R60 ;  /* 0x0000007cb83c723c */ /* 0x080fe2000008103c */
[----:B------:R-:W-:Y:S04]  /*39b00*/  STL.64 [R1+0xe20], R88 ;  /* 0x000e205801007387 */ /* 0x000fe80000100a00 */
[----:B------:R-:W-:Y:S04]  /*39b10*/  STL.64 [R1+0xe28], R90 ;  /* 0x000e285a01007387 */ /* 0x000fe80000100a00 */
[----:B------:R-:W-:Y:S04]  /*39b20*/  STL.64 [R1+0x2c80], R72 ;  /* 0x002c804801007387 */ /* 0x000fe80000100a00 */
[----:B------:R-:W-:Y:S04]  /*39b30*/  STL.64 [R1+0x2c88], R74 ;  /* 0x002c884a01007387 */ /* 0x000fe80000100a00 */
[----:B------:R-:W-:Y:S04]  /*39b40*/  STL.64 [R1+0x1110], R52 ;  /* 0x0011103401007387 */ /* 0x000fe80000100a00 */
[----:B------:R1:W-:Y:S04]  /*39b50*/  STL.64 [R1+0x1118], R54 ;  /* 0x0011183601007387 */ /* 0x0003e80000100a00 */
[----:B------:R-:W-:Y:S04]  /*39b60*/  STL.64 [R1+0x2d50], R68 ;  /* 0x002d504401007387 */ /* 0x000fe80000100a00 */
[----:B------:R-:W-:Y:S01]  /*39b70*/  STL.64 [R1+0x2d58], R70 ;  /* 0x002d584601007387 */ /* 0x000fe20000100a00 */
[-C--:B-1----:R-:W-:Y:S03]  /*39b80*/  HMMA.1688.F32.TF32 R52, R188, R124.reuse, R4 ;  /* 0x0000007cbc34723c */ /* 0x082fe60000081004 */
[----:B------:R-:W2:Y:S04]  /*39b90*/  LDL.LU.64 R4, [R1+0x12e0] ;  /* 0x0012e00001047983 */ /* 0x000ea80000300a00 */
[----:B------:R-:W-:Y:S04]  /*39ba0*/  STL.64 [R1+0x24c0], R60 ;  /* 0x0024c03c01007387 */ /* 0x000fe80000100a00 */
[----:B------:R-:W-:Y:S04]  /*39bb0*/  STL.64 [R1+0x24c8], R62 ;  /* 0x0024c83e01007387 */ /* 0x000fe80000100a00 */
[----:B------:R-:W2:Y:S08]  /*39bc0*/  LDL.LU.64 R6, [R1+0x12e8] ;  /* 0x0012e80001067983 */ /* 0x000eb00000300a00 */
[----:B------:R-:W-:Y:S04]  /*39bd0*/  STL.64 [R1+0x2dc0], R52 ;  /* 0x002dc03401007387 */ /* 0x000fe80000100a00 */
[----:B------:R1:W-:Y:S04]  /*39be0*/  STL.64 [R1+0x2dc8], R54 ;  /* 0x002dc83601007387 */ /* 0x0003e80000100a00 */
[----:B------:R-:W3:Y:S04]  /*39bf0*/  LDL.LU.64 R92, [R1+0x12d0] ;  /* 0x0012d000015c7983 */ /* 0x000ee80000300a00 */
[----:B------:R-:W3:Y:S01]  /*39c00*/  LDL.LU.64 R94, [R1+0x12d8] ;  /* 0x0012d800015e7983 */ /* 0x000ee20000300a00 */
[-C--:B-1----:R-:W-:Y:S03]  /*39c10*/  HMMA.1688.F32.TF32 R52, R144, R124.reuse, R64 ;  /* 0x0000007c9034723c */ /* 0x082fe60000081040 */
        /* <DEDUP_REMOVED lines=8> */
[----:B------:R-:W-:Y:S04]  /*39ca0*/  STL.64 [R1+0x2580], R52 ;  /* 0x0025803401007387 */ /* 0x000fe80000100a00 */
[----:B------:R1:W-:Y:S04]  /*39cb0*/  STL.64 [R1+0x2588], R54 ;  /* 0x0025883601007387 */ /* 0x0003e80000100a00 */
[----:B------:R-:W4:Y:S04]  /*39cc0*/  LDL.LU.64 R68, [R1+0xd30] ;  /* 0x000d300001447983 */ /* 0x000f280000300a00 */
[----:B------:R-:W4:Y:S01]  /*39cd0*/  LDL.LU.64 R70, [R1+0xd38] ;  /* 0x000d380001467983 */ /* 0x000f220000300a00 */
[----:B-1----:R-:W-:Y:S03]  /*39ce0*/  HMMA.1688.F32.TF32 R52, R148, R124, R56 ;  /* 0x0000007c9434723c */ /* 0x002fe60000081038 */
[----:B------:R-:W4:Y:S04]  /*39cf0*/  LDL.LU.64 R60, [R1+0xd00] ;  /* 0x000d0000013c7983 */ /* 0x000f280000300a00 */
[----:B------:R-:W4:-:S15]  /*39d00*/  LDL.LU.64 R62, [R1+0xd08] ;  /* 0x000d0800013e7983 */ /* 0x000f1e0000300a00 */
[----:B------:R-:W-:-:S01]  /*39d10*/  NOP ;  /* 0x0000000000007918 */ /* 0x000fc20000000000 */
[----:B------:R1:W-:Y:S04]  /*39d20*/  STL.64 [R1+0x2e50], R52 ;  /* 0x002e503401007387 */ /* 0x0003e80000100a00 */
[----:B------:R1:W-:Y:S04]  /*39d30*/  STL.64 [R1+0x2e58], R54 ;  /* 0x002e583601007387 */ /* 0x0003e80000100a00 */
[----:B------:R-:W4:Y:S04]  /*39d40*/  LDL.LU.64 R56, [R1+0xbf0] ;  /* 0x000bf00001387983 */ /* 0x000f280000300a00 */
[----:B------:R-:W4:Y:S04]  /*39d50*/  LDL.LU.64 R58, [R1+0xbf8] ;  /* 0x000bf800013a7983 */ /* 0x000f280000300a00 */
[----:B------:R-:W-:Y:S04]  /*39d60*/  STL.64 [R1+0x2570], R48 ;  /* 0x0025703001007387 */ /* 0x000fe80000100a00 */
[----:B------:R1:W-:Y:S04]  /*39d70*/  STL.64 [R1+0x2578], R50 ;  /* 0x0025783201007387 */ /* 0x0003e80000100a00 */
[----:B-1----:R-:W4:Y:S04]  /*39d80*/  LDL.LU.64 R52, [R1+0xb90] ;  /* 0x000b900001347983 */ /* 0x002f280000300a00 */
[----:B------:R-:W4:Y:S01]  /*39d90*/  LDL.LU.64 R54, [R1+0xb98] ;  /* 0x000b980001367983 */ /* 0x000f220000300a00 */
[----:B------:R-:W-:-:S15]  /*39da0*/  HMMA.1688.F32.TF32 R48, R228, R124, R76 ;  /* 0x0000007ce430723c */ /* 0x000fde000008104c */
[----:B------:R-:W-:-:S08]  /*39db0*/  NOP ;  /* 0x0000000000007918 */ /* 0x000fd00000000000 */
[----:B------:R1:W-:Y:S04]  /*39dc0*/  STL.64 [R1+0x2e80], R48 ;  /* 0x002e803001007387 */ /* 0x0003e80000100a00 */
[----:B------:R1:W-:Y:S04]  /*39dd0*/  STL.64 [R1+0x2e88], R50 ;  /* 0x002e883201007387 */ /* 0x0003e80000100a00 */
[----:B-1----:R-:W4:Y:S04]  /*39de0*/  LDL.LU.64 R48, [R1+0x1b0] ;  /* 0x0001b00001307983 */ /* 0x002f280000300a00 */
[----:B------:R-:W4:Y:S01]  /*39df0*/  LDL.LU.64 R50, [R1+0x1b8] ;  /* 0x0001b80001327983 */ /* 0x000f220000300a00 */
[----:B--2---:R-:W-:-:S15]  /*39e00*/  HMMA.1688.F32.TF32 R4, R136, R120, R4 ;  /* 0x000000788804723c */ /* 0x004fde0000081004 */
[----:B------:R-:W-:-:S09]  /*39e10*/  NOP ;  /* 0x0000000000007918 */ /* 0x000fd20000000000 */
[----:B------:R-:W-:Y:S02]  /*39e20*/  IMAD.MOV.U32 R123, RZ, RZ, R4 ;  /* 0x000000ffff7b7224 */ /* 0x000fe400078e0004 */
[----:B------:R-:W-:Y:S02]  /*39e30*/  IMAD.MOV.U32 R122, RZ, RZ, R5 ;  /* 0x000000ffff7a7224 */ /* 0x000fe400078e0005 */
[----:B------:R-:W-:Y:S01]  /*39e40*/  IMAD.MOV.U32 R125, RZ, RZ, R6 ;  /* 0x000000ffff7d7224 */ /* 0x000fe200078e0006 */
[----:B------:R-:W2:Y:S01]  /*39e50*/  LDL.LU.64 R4, [R1+0x150] ;  /* 0x0001500001047983 */ /* 0x000ea20000300a00 */
[----:B------:R-:W-:-:S03]  /*39e60*/  IMAD.MOV.U32 R124, RZ, RZ, R7 ;  /* 0x000000ffff7c7224 */ /* 0x000fc600078e0007 */
[----:B------:R-:W2:Y:S01]  /*39e70*/  LDL.LU.64 R6, [R1+0x158] ;  /* 0x0001580001067983 */ /* 0x000ea20000300a00 */
[-C--:B---3--:R-:W-:Y:S03]  /*39e80*/  HMMA.1688.F32.TF32 R64, R140, R120.reuse, R92 ;  /* 0x000000788c40723c */ /* 0x088fe6000008105c */
[----:B------:R-:W1:Y:S03]  /*39e90*/  LDSM.16.M88.4 R92, [R252+UR10+0x12800] ;  /* 0x0128000afc5c783b */ /* 0x000e660008000200 */
[-C--:B----4-:R-:W-:Y:S06]  /*39ea0*/  HMMA.1688.F32.TF32 R88, R152, R120.reuse, R88 ;  /* 0x000000789858723c */ /* 0x090fec0000081058 */
[-C--:B------:R-:W-:Y:S11]  /*39eb0*/  HMMA.1688.F32.TF32 R76, R156, R120.reuse, R84 ;  /* 0x000000789c4c723c */ /* 0x080ff60000081054 */
[----:B------:R-:W-:Y:S04]  /*39ec0*/  STL.64 [R1+0x25b0], R64 ;  /* 0x0025b04001007387 */ /* 0x000fe80000100a00 */
[----:B------:R3:W-:Y:S02]  /*39ed0*/  STL.64 [R1+0x25b8], R66 ;  /* 0x0025b84201007387 */ /* 0x0007e40000100a00 */
[-C--:B---3--:R-:W-:Y:S02]  /*39ee0*/  HMMA.1688.F32.TF32 R64, R160, R120.reuse, R80 ;  /* 0x00000078a040723c */ /* 0x088fe40000081050 */
[----:B------:R-:W-:Y:S04]  /*39ef0*/  STL.64 [R1+0xd90], R88 ;  /* 0x000d905801007387 */ /* 0x000fe80000100a00 */
[----:B------:R-:W-:Y:S01]  /*39f00*/  STL.64 [R1+0xd98], R90 ;  /* 0x000d985a01007387 */ /* 0x000fe20000100a00 */
[-C--:B------:R-:W-:Y:S03]  /*39f10*/  HMMA.1688.F32.TF32 R72, R164, R120.reuse, R72 ;  /* 0x00000078a448723c */ /* 0x080fe60000081048 */
[----:B------:R-:W-:Y:S04]  /*39f20*/  STL.64 [R1+0x2aa0], R76 ;  /* 0x002aa04c01007387 */ /* 0x000fe80000100a00 */
[----:B------:R-:W-:Y:S01]  /*39f30*/  STL.64 [R1+0x2aa8], R78 ;  /* 0x002aa84e01007387 */ /* 0x000fe20000100a00 */
[-C--:B------:R-:W-:Y:S08]  /*39f40*/  HMMA.1688.F32.TF32 R60, R172, R120.reuse, R60 ;  /* 0x00000078ac3c723c */ /* 0x080ff0000008103c */
[----:B------:R-:W-:Y:S04]  /*39f50*/  STL.64 [R1+0xdc0], R64 ;  /* 0x000dc04001007387 */ /* 0x000fe80000100a00 */
[----:B------:R3:W-:Y:S02]  /*39f60*/  STL.64 [R1+0xdc8], R66 ;  /* 0x000dc84201007387 */ /* 0x0007e40000100a00 */
[-C--:B---3--:R-:W-:Y:S06]  /*39f70*/  HMMA.1688.F32.TF32 R64, R168, R120.reuse, R68 ;  /* 0x00000078a840723c */ /* 0x088fec0000081044 */
[-C--:B------:R-:W-:Y:S06]  /*39f80*/  HMMA.1688.F32.TF32 R56, R176, R120.reuse, R56 ;  /* 0x00000078b038723c */ /* 0x080fec0000081038 */
[-C--:B------:R-:W-:Y:S01]  /*39f90*/  HMMA.1688.F32.TF32 R52, R180, R120.reuse, R52 ;  /* 0x00000078b434723c */ /* 0x080fe20000081034 */
[----:B------:R-:W-:Y:S04]  /*39fa0*/  STL.64 [R1+0x2b80], R72 ;  /* 0x002b804801007387 */ /* 0x000fe80000100a00 */
[----:B------:R-:W-:Y:S06]  /*39fb0*/  STL.64 [R1+0x2b88], R74 ;  /* 0x002b884a01007387 */ /* 0x000fec0000100a00 */
[----:B------:R-:W-:Y:S04]  /*39fc0*/  STL.64 [R1+0xdb0], R64 ;  /* 0x000db04001007387 */ /* 0x000fe80000100a00 */
[----:B------:R-:W-:Y:S04]  /*39fd0*/  STL.64 [R1+0xdb8], R66 ;  /* 0x000db84201007387 */ /* 0x000fe80000100a00 */
[----:B------:R-:W-:Y:S04]  /*39fe0*/  STL.64 [R1+0x2c20], R60 ;  /* 0x002c203c01007387 */ /* 0x000fe80000100a00 */
[----:B------:R-:W-:Y:S04]  /*39ff0*/  STL.64 [R1+0x2c28], R62 ;  /* 0x002c283e01007387 */ /* 0x000fe80000100a00 */
[----:B------:R-:W-:Y:S01]  /*3a000*/  STL.64 [R1+0xdd0], R56 ;  /* 0x000dd03801007387 */ /* 0x000fe20000100a00 */
[-C--:B------:R-:W-:Y:S03]  /*3a010*/  HMMA.1688.F32.TF32 R48, R184, R120.reuse, R48 ;  /* 0x00000078b830723c */ /* 0x080fe60000081030 */
[----:B------:R-:W-:Y:S04]  /*3a020*/  STL.64 [R1+0xdd8], R58 ;  /* 0x000dd83a01007387 */ /* 0x000fe80000100a00 */
[----:B------:R-:W-:Y:S04]  /*3a030*/  STL.64 [R1+0x2d00], R52 ;  /* 0x002d003401007387 */ /* 0x000fe80000100a00 */
[----:B------:R-:W-:Y:S04]  /*3a040*/  STL.64 [R1+0x2d08], R54 ;  /* 0x002d083601007387 */ /* 0x000fe80000100a00 */
[----:B------:R-:W3:Y:S08]  /*3a050*/  LDL.LU.64 R88, [R1+0x1cb0] ;  /* 0x001cb00001587983 */ /* 0x000ef00000300a00 */
[----:B------:R-:W-:Y:S04]  /*3a060*/  STL.64 [R1+0x2310], R48 ;  /* 0x0023103001007387 */ /* 0x000fe80000100a00 */
[----:B------:R-:W-:Y:S04]  /*3a070*/  STL.64 [R1+0x2318], R50 ;  /* 0x0023183201007387 */ /* 0x000fe80000100a00 */
[----:B------:R-:W3:Y:S01]  /*3a080*/  LDL.LU.64 R90, [R1+0x1cb8] ;  /* 0x001cb800015a7983 */ /* 0x000ee20000300a00 */
[----:B--2---:R-:W-:-:S15]  /*3a090*/  HMMA.1688.F32.TF32 R4, R188, R120, R4 ;  /* 0x00000078bc04723c */ /* 0x004fde0000081004 */
[----:B------:R-:W-:-:S08]  /*3a0a0*/  NOP ;  /* 0x0000000000007918 */ /* 0x000fd00000000000 */
[----:B------:R-:W-:Y:S04]  /*3a0b0*/  STL.64 [R1+0x2d80], R4 ;  /* 0x002d800401007387 */ /* 0x000fe80000100a00 */
[----:B------:R2:W-:Y:S04]  /*3a0c0*/  STL.64 [R1+0x2d88], R6 ;  /* 0x002d880601007387 */ /* 0x0005e80000100a00 */
[----:B------:R-:W4:Y:S04]  /*3a0d0*/  LDL.LU.64 R84, [R1+0x1390] ;  /* 0x0013900001547983 */ /* 0x000f280000300a00 */
[----:B------:R-:W4:Y:S04]  /*3a0e0*/  LDL.LU.64 R86, [R1+0x1398] ;  /* 0x0013980001567983 */ /* 0x000f280000300a00 */
[----:B------:R-:W3:Y:S01]  /*3a0f0*/  LDL.LU.64 R80, [R1+0x1350] ;  /* 0x0013500001507983 */ /* 0x000ee20000300a00 */
[-C--:B--2---:R-:W-:Y:S03]  /*3a100*/  HMMA.1688.F32.TF32 R4, R144, R120.reuse, R220 ;  /* 0x000000789004723c */ /* 0x084fe600000810dc */
[----:B------:R-:W3:Y:S04]  /*3a110*/  LDL.LU.64 R82, [R1+0x1358] ;  /* 0x0013580001527983 */ /* 0x000ee80000300a00 */
        /* <DEDUP_REMOVED lines=8> */
[----:B------:R-:W-:Y:S04]  /*3a1a0*/  STL.64 [R1+0x2510], R4 ;  /* 0x0025100401007387 */ /* 0x000fe80000100a00 */
[----:B------:R1:W-:Y:S04]  /*3a1b0*/  STL.64 [R1+0x2518], R6 ;  /* 0x0025180601007387 */ /* 0x0003e80000100a00 */
[----:B------:R-:W2:Y:S04]  /*3a1c0*/  LDL.LU.64 R60, [R1+0xd20] ;  /* 0x000d2000013c7983 */ /* 0x000ea80000300a00 */
[----:B------:R-:W2:Y:S01]  /*3a1d0*/  LDL.LU.64 R62, [R1+0xd28] ;  /* 0x000d2800013e7983 */ /* 0x000ea20000300a00 */
[----:B-1----:R-:W-:Y:S03]  /*3a1e0*/  HMMA.1688.F32.TF32 R4, R148, R120, R212 ;  /* 0x000000789404723c */ /* 0x002fe600000810d4 */
[----:B------:R-:W2:Y:S04]  /*3a1f0*/  LDL.LU.64 R56, [R1+0xc00] ;  /* 0x000c000001387983 */ /* 0x000ea80000300a00 */
[----:B------:R-:W2:-:S15]  /*3a200*/  LDL.LU.64 R58, [R1+0xc08] ;  /* 0x000c0800013a7983 */ /* 0x000e9e0000300a00 */
[----:B------:R-:W-:-:S01]  /*3a210*/  NOP ;  /* 0x0000000000007918 */ /* 0x000fc20000000000 */
        /* <DEDUP_REMOVED lines=8> */
[----:B------:R1:W-:Y:S04]  /*3a2a0*/  STL.64 [R1+0x2500], R4 ;  /* 0x0025000401007387 */ /* 0x0003e80000100a00 */
[----:B------:R1:W-:Y:S04]  /*3a2b0*/  STL.64 [R1+0x2508], R6 ;  /* 0x0025080601007387 */ /* 0x0003e80000100a00 */
[----:B-1----:R-:W2:Y:S04]  /*3a2c0*/  LDL.LU.64 R4, [R1+0x20] ;  /* 0x0000200001047983 */ /* 0x002ea80000300a00 */
[----:B------:R-:W2:Y:S04]  /*3a2d0*/  LDL.LU.64 R6, [R1+0x28] ;  /* 0x0000280001067983 */ /* 0x000ea80000300a00 */
[----:B------:R-:W-:Y:S04]  /*3a2e0*/  STL.64 [R1+0x2e60], R44 ;  /* 0x002e602c01007387 */ /* 0x000fe80000100a00 */
[----:B------:R2:W-:Y:S01]  /*3a2f0*/  STL.64 [R1+0x2e68], R46 ;  /* 0x002e682e01007387 */ /* 0x0005e20000100a00 */
[-C--:B----4-:R-:W-:Y:S06]  /*3a300*/  HMMA.1688.F32.TF32 R84, R140, R116.reuse, R84 ;  /* 0x000000748c54723c */ /* 0x090fec0000081054 */
[-C--:B---3--:R-:W-:Y:S06]  /*3a310*/  HMMA.1688.F32.TF32 R80, R152, R116.reuse, R80 ;  /* 0x000000749850723c */ /* 0x088fec0000081050 */
[-C--:B--2---:R-:W-:Y:S11]  /*3a320*/  HMMA.1688.F32.TF32 R44, R156, R116.reuse, R76 ;  /* 0x000000749c2c723c */ /* 0x084ff6000008104c */
[----:B------:R-:W-:Y:S01]  /*3a330*/  STL.64 [R1+0x2540], R84 ;  /* 0x0025405401007387 */ /* 0x000fe20000100a00 */
[-C--:B------:R-:W-:Y:S03]  /*3a340*/  HMMA.1688.F32.TF32 R72, R160, R116.reuse, R72 ;  /* 0x00000074a048723c */ /* 0x080fe60000081048 */
[----:B------:R-:W-:Y:S04]  /*3a350*/  STL.64 [R1+0x2548], R86 ;  /* 0x0025485601007387 */ /* 0x000fe80000100a00 */
[----:B------:R-:W-:Y:S01]  /*3a360*/  STL.64 [R1+0xd30], R80 ;  /* 0x000d305001007387 */ /* 0x000fe20000100a00 */
[-C--:B------:R-:W-:Y:S03]  /*3a370*/  HMMA.1688.F32.TF32 R68, R164, R116.reuse, R68 ;  /* 0x00000074a444723c */ /* 0x080fe60000081044 */
[----:B------:R-:W-:Y:S04]  /*3a380*/  STL.64 [R1+0xd38], R82 ;  /* 0x000d385201007387 */ /* 0x000fe80000100a00 */
[----:B------:R-:W-:Y:S04]  /*3a390*/  STL.64 [R1+0x2720], R44 ;  /* 0x0027202c01007387 */ /* 0x000fe80000100a00 */
[----:B------:R1:W-:Y:S02]  /*3a3a0*/  STL.64 [R1+0x2728], R46 ;  /* 0x0027282e01007387 */ /* 0x0003e40000100a00 */
[-C--:B-1----:R-:W-:Y:S06]  /*3a3b0*/  HMMA.1688.F32.TF32 R44, R168, R116.reuse, R64 ;  /* 0x00000074a82c723c */ /* 0x082fec0000081040 */
[-C--:B------:R-:W-:Y:S06]  /*3a3c0*/  HMMA.1688.F32.TF32 R60, R172, R116.reuse, R60 ;  /* 0x00000074ac3c723c */ /* 0x080fec000008103c */
        /* <DEDUP_REMOVED lines=14> */
[----:B------:R1:W-:Y:S04]  /*3a4b0*/  STL.64 [R1+0x2cb0], R44 ;  /* 0x002cb02c01007387 */ /* 0x0003e80000100a00 */
[----:B------:R3:W-:Y:S04]  /*3a4c0*/  STL.64 [R1+0x2cb8], R46 ;  /* 0x002cb82e01007387 */ /* 0x0007e80000100a00 */
[----:B-1----:R-:W4:Y:S04]  /*3a4d0*/  LDL.LU.64 R44, [R1+0x1da0] ;  /* 0x001da000012c7983 */ /* 0x002f280000300a00 */
[----:B---3--:R-:W4:Y:S01]  /*3a4e0*/  LDL.LU.64 R46, [R1+0x1da8] ;  /* 0x001da800012e7983 */ /* 0x008f220000300a00 */
[-C--:B------:R-:W-:Y:S06]  /*3a4f0*/  HMMA.1688.F32.TF32 R52, R184, R116.reuse, R52 ;  /* 0x00000074b834723c */ /* 0x080fec0000081034 */
[----:B------:R-:W-:-:S15]  /*3a500*/  HMMA.1688.F32.TF32 R56, R188, R116, R4 ;  /* 0x00000074bc38723c */ /* 0x000fde0000081004 */
[----:B------:R-:W-:-:S02]  /*3a510*/  NOP ;  /* 0x0000000000007918 */ /* 0x000fc40000000000 */
[----:B------:R-:W-:Y:S04]  /*3a520*/  STL.64 [R1+0xd70], R52 ;  /* 0x000d703401007387 */ /* 0x000fe80000100a00 */
[----:B------:R1:W-:Y:S04]  /*3a530*/  STL.64 [R1+0xd78], R54 ;  /* 0x000d783601007387 */ /* 0x0003e80000100a00 */
[----:B------:R-:W3:Y:S04]  /*3a540*/  LDL.LU.64 R4, [R1+0x1b20] ;  /* 0x001b200001047983 */ /* 0x000ee80000300a00 */
[----:B------:R-:W-:Y:S04]  /*3a550*/  STL.64 [R1+0x2d40], R56 ;  /* 0x002d403801007387 */ /* 0x000fe80000100a00 */
[----:B------:R-:W-:Y:S04]  /*3a560*/  STL.64 [R1+0x2d48], R58 ;  /* 0x002d483a01007387 */ /* 0x000fe80000100a00 */
[----:B------:R-:W3:Y:S01]  /*3a570*/  LDL.LU.64 R6, [R1+0x1b28] ;  /* 0x001b280001067983 */ /* 0x000ee20000300a00 */
[----:B-1----:R-:W-:-:S15]  /*3a580*/  HMMA.1688.F32.TF32 R52, R144, R116, R216 ;  /* 0x000000749034723c */ /* 0x002fde00000810d8 */
[----:B------:R-:W-:-:S08]  /*3a590*/  NOP ;  /* 0x0000000000007918 */ /* 0x000fd00000000000 */
[----:B------:R-:W-:Y:S04]  /*3a5a0*/  STL.64 [R1+0x24b0], R52 ;  /* 0x0024b03401007387 */ /* 0x000fe80000100a00 */
[----:B------:R1:W-:Y:S04]  /*3a5b0*/  STL.64 [R1+0x24b8], R54 ;  /* 0x0024b83601007387 */ /* 0x0003e80000100a00 */
[----:B------:R-:W3:Y:S04]  /*3a5c0*/  LDL.LU.64 R68, [R1+0x1380] ;  /* 0x0013800001447983 */ /* 0x000ee80000300a00 */
[----:B------:R-:W3:Y:S01]  /*3a5d0*/  LDL.LU.64 R70, [R1+0x1388] ;  /* 0x0013880001467983 */ /* 0x000ee20000300a00 */
[----:B-1----:R-:W-:Y:S03]  /*3a5e0*/  HMMA.1688.F32.TF32 R52, R148, R116, R208 ;  /* 0x000000749434723c */ /* 0x002fe600000810d0 */
[----:B------:R-:W3:Y:S04]  /*3a5f0*/  LDL.LU.64 R64, [R1+0x10c0] ;  /* 0x0010c00001407983 */ /* 0x000ee80000300a00 */
[----:B------:R-:W3:Y:S04]  /*3a600*/  LDL.LU.64 R66, [R1+0x10c8] ;  /* 0x0010c80001427983 */ /* 0x000ee80000300a00 */
[----:B------:R-:W3:-:S12]  /*3a610*/  LDL.LU.64 R60, [R1+0x1080] ;  /* 0x00108000013c7983 */ /* 0x000ed80000300a00 */
[----:B------:R-:W-:Y:S04]  /*3a620*/  STL.64 [R1+0x2df0], R52 ;  /* 0x002df03401007387 */ /* 0x000fe80000100a00 */
[----:B------:R-:W-:Y:S04]  /*3a630*/  STL.64 [R1+0x2df8], R54 ;  /* 0x002df83601007387 */ /* 0x000fe80000100a00 */
[----:B------:R-:W3:Y:S04]  /*3a640*/  LDL.LU.64 R62, [R1+0x1088] ;  /* 0x00108800013e7983 */ /* 0x000ee80000300a00 */
[----:B------:R-:W-:Y:S04]  /*3a650*/  STL.64 [R1+0x2490], R36 ;  /* 0x0024902401007387 */ /* 0x000fe80000100a00 */
[----:B------:R2:W-:Y:S01]  /*3a660*/  STL.64 [R1+0x2498], R38 ;  /* 0x0024982601007387 */ /* 0x0005e20000100a00 */
[-C--:B------:R-:W-:Y:S06]  /*3a670*/  HMMA.1688.F32.TF32 R40, R228, R116.reuse, R40 ;  /* 0x00000074e428723c */ /* 0x080fec0000081028 */
[----:B------:R-:W-:-:S15]  /*3a680*/  HMMA.1688.F32.TF32 R88, R136, R116, R88 ;  /* 0x000000748858723c */ /* 0x000fde0000081058 */
[----:B------:R-:W-:-:S02]  /*3a690*/  NOP ;  /* 0x0000000000007918 */ /* 0x000fc40000000000 */
[----:B------:R1:W-:Y:S04]  /*3a6a0*/  STL.64 [R1+0x2e40], R40 ;  /* 0x002e402801007387 */ /* 0x0003e80000100a00 */
[----:B------:R1:W-:Y:S04]  /*3a6b0*/  STL.64 [R1+0x2e48], R42 ;  /* 0x002e482a01007387 */ /* 0x0003e80000100a00 */
[----:B------:R-:W3:Y:S04]  /*3a6c0*/  LDL.LU.64 R56, [R1+0xe70] ;  /* 0x000e700001387983 */ /* 0x000ee80000300a00 */
[----:B------:R-:W3:Y:S01]  /*3a6d0*/  LDL.LU.64 R58, [R1+0xe78] ;  /* 0x000e7800013a7983 */ /* 0x000ee20000300a00 */
[----:B--2---:R-:W-:-:S15]  /*3a6e0*/  HMMA.1688.F32.TF32 R36, R136, R112, R48 ;  /* 0x000000708824723c */ /* 0x004fde0000081030 */
[----:B------:R-:W-:-:S09]  /*3a6f0*/  NOP ;  /* 0x0000000000007918 */ /* 0x000fd20000000000 */
[----:B------:R-:W-:Y:S02]  /*3a700*/  IMAD.MOV.U32 R130, RZ, RZ, R36 ;  /* 0x000000ffff827224 */ /* 0x000fe400078e0024 */
[----:B------:R-:W-:Y:S02]  /*3a710*/  IMAD.MOV.U32 R131, RZ, RZ, R37 ;  /* 0x000000ffff837224 */ /* 0x000fe400078e0025 */
[----:B------:R-:W-:Y:S02]  /*3a720*/  IMAD.MOV.U32 R117, RZ, RZ, R38 ;  /* 0x000000ffff757224 */ /* 0x000fe400078e0026 */
[----:B------:R-:W-:Y:S02]  /*3a730*/  IMAD.MOV.U32 R116, RZ, RZ, R39 ;  /* 0x000000ffff747224 */ /* 0x000fe400078e0027 */
[----:B----4-:R-:W-:-:S15]  /*3a740*/  HMMA.1688.F32.TF32 R36, R140, R112, R44 ;  /* 0x000000708c24723c */ /* 0x010fde000008102c */
        /* <DEDUP_REMOVED lines=9> */
[----:B-1----:R-:W4:Y:S04]  /*3a7e0*/  LDL.LU.64 R40, [R1+0x990] ;  /* 0x0009900001287983 */ /* 0x002f280000300a00 */
[----:B------:R-:W4:Y:S01]  /*3a7f0*/  LDL.LU.64 R42, [R1+0x998] ;  /* 0x00099800012a7983 */ /* 0x000f220000300a00 */
[-C--:B---3--:R-:W-:Y:S03]  /*3a800*/  HMMA.1688.F32.TF32 R72, R152, R112.reuse, R4 ;  /* 0x000000709848723c */ /* 0x088fe60000081004 */
[----:B--2---:R-:W2:Y:S04]  /*3a810*/  LDL.LU.64 R36, [R1+0x140] ;  /* 0x0001400001247983 */ /* 0x004ea80000300a00 */
[----:B----4-:R-:W2:Y:S04]  /*3a820*/  LDL.LU.64 R38, [R1+0x148] ;  /* 0x0001480001267983 */ /* 0x010ea80000300a00 */
[----:B------:R-:W-:Y:S04]  /*3a830*/  STL [R1+0x4f50], R110 ;  /* 0x004f506e01007387 */ /* 0x000fe80000100800 */
[----:B------:R-:W-:Y:S04]  /*3a840*/  STL [R1+0x4f4c], R111 ;  /* 0x004f4c6f01007387 */ /* 0x000fe80000100800 */
[----:B------:R-:W3:Y:S04]  /*3a850*/  LDL.LU.64 R4, [R1] ;  /* 0x0000000001047983 */ /* 0x000ee80000300a00 */
[----:B------:R-:W3:Y:S01]  /*3a860*/  LDL.LU.64 R6, [R1+0x8] ;  /* 0x0000080001067983 */ /* 0x000ee20000300a00 */
[-C--:B------:R-:W-:Y:S06]  /*3a870*/  HMMA.1688.F32.TF32 R68, R156, R112.reuse, R68 ;  /* 0x000000709c44723c */ /* 0x080fec0000081044 */
[-C--:B------:R-:W-:Y:S01]  /*3a880*/  HMMA.1688.F32.TF32 R64, R160, R112.reuse, R64 ;  /* 0x00000070a040723c */ /* 0x080fe20000081040 */
[----:B------:R1:W-:Y:S05]  /*3a890*/  STL.64 [R1+0xc60], R72 ;  /* 0x000c604801007387 */ /* 0x0003ea0000100a00 */
[-C--:B------:R-:W-:Y:S01]  /*3a8a0*/  HMMA.1688.F32.TF32 R60, R164, R112.reuse, R60 ;  /* 0x00000070a43c723c */ /* 0x080fe2000008103c */
[----:B------:R4:W-:Y:S10]  /*3a8b0*/  STL.64 [R1+0xc68], R74 ;  /* 0x000c684a01007387 */ /* 0x0009f40000100a00 */
[----:B------:R4:W-:Y:S04]  /*3a8c0*/  STL.64 [R1+0x25a0], R68 ;  /* 0x0025a04401007387 */ /* 0x0009e80000100a00 */
[----:B------:R4:W-:Y:S04]  /*3a8d0*/  STL.64 [R1+0x25a8], R70 ;  /* 0x0025a84601007387 */ /* 0x0009e80000100a00 */
[----:B------:R-:W-:Y:S04]  /*3a8e0*/  STL [R1+0x4f48], R106 ;  /* 0x004f486a01007387 */ /* 0x000fe80000100800 */
[----:B------:R4:W-:Y:S04]  /*3a8f0*/  STL.64 [R1+0xcb0], R64 ;  /* 0x000cb04001007387 */ /* 0x0009e80000100a00 */
[----:B------:R4:W-:Y:S01]  /*3a900*/  STL.64 [R1+0xcb8], R66 ;  /* 0x000cb84201007387 */ /* 0x0009e20000100a00 */
[----:B------:R-:W-:Y:S03]  /*3a910*/  HMMA.1688.F32.TF32 R56, R168, R112, R56 ;  /* 0x00000070a838723c */ /* 0x000fe60000081038 */
[----:B------:R-:W-:Y:S04]  /*3a920*/  STL [R1+0x4f44], R107 ;  /* 0x004f446b01007387 */ /* 0x000fe80000100800 */
[----:B------:R4:W-:Y:S04]  /*3a930*/  STL.64 [R1+0x2ad0], R60 ;  /* 0x002ad03c01007387 */ /* 0x0009e80000100a00 */
[----:B------:R4:W-:-:S12]  /*3a940*/  STL.64 [R1+0x2ad8], R62 ;  /* 0x002ad83e01007387 */ /* 0x0009d80000100a00 */
[----:B------:R4:W-:Y:S04]  /*3a950*/  STL.64 [R1+0xca0], R56 ;  /* 0x000ca03801007387 */ /* 0x0009e80000100a00 */
[----:B------:R4:W-:Y:S01]  /*3a960*/  STL.64 [R1+0xca8], R58 ;  /* 0x000ca83a01007387 */ /* 0x0009e20000100a00 */
[-C--:B------:R-:W-:Y:S06]  /*3a970*/  HMMA.1688.F32.TF32 R52, R172, R112.reuse, R52 ;  /* 0x00000070ac34723c */ /* 0x080fec0000081034 */
[-C--:B------:R-:W-:Y:S06]  /*3a980*/  HMMA.1688.F32.TF32 R48, R176, R112.reuse, R48 ;  /* 0x00000070b030723c */ /* 0x080fec0000081030 */
[-C--:B------:R-:W-:Y:S11]  /*3a990*/  HMMA.1688.F32.TF32 R44, R180, R112.reuse, R44 ;  /* 0x00000070b42c723c */ /* 0x080ff6000008102c */
[----:B------:R4:W-:Y:S01]  /*3a9a0*/  STL.64 [R1+0x2b70], R52 ;  /* 0x002b703401007387 */ /* 0x0009e20000100a00 */
[-C--:B------:R-:W-:Y:S03]  /*3a9b0*/  HMMA.1688.F32.TF32 R40, R184, R112.reuse, R40 ;  /* 0x00000070b828723c */ /* 0x080fe60000081028 */
[----:B------:R4:W-:Y:S04]  /*3a9c0*/  STL.64 [R1+0x2b78], R54 ;  /* 0x002b783601007387 */ /* 0x0009e80000100a00 */
[----:B------:R4:W-:Y:S01]  /*3a9d0*/  STL.64 [R1+0xd00], R48 ;  /* 0x000d003001007387 */ /* 0x0009e20000100a00 */
[-C--:B--2---:R-:W-:Y:S03]  /*3a9e0*/  HMMA.1688.F32.TF32 R36, R188, R112.reuse, R36 ;  /* 0x00000070bc24723c */ /* 0x084fe60000081024 */
[----:B------:R2:W-:Y:S04]  /*3a9f0*/  STL.64 [R1+0xd08], R50 ;  /* 0x000d083201007387 */ /* 0x0005e80000100a00 */
[----:B-1----:R-:W2:Y:S04]  /*3aa00*/  LDL.LU.64 R72, [R1+0x1ff0] ;  /* 0x001ff00001487983 */ /* 0x002ea80000300a00 */
[----:B------:R1:W-:Y:S04]  /*3aa10*/  STL.64 [R1+0x2c50], R44 ;  /* 0x002c502c01007387 */ /* 0x0003e80000100a00 */
[----:B------:R1:W-:Y:S01]  /*3aa20*/  STL.64 [R1+0x2c58], R46 ;  /* 0x002c582e01007387 */ /* 0x0003e20000100a00 */
[-C--:B---3--:R-:W-:Y:S03]  /*3aa30*/  HMMA.1688.F32.TF32 R4, R144, R112.reuse, R4 ;  /* 0x000000709004723c */ /* 0x088fe60000081004 */
[----:B----4-:R-:W3:Y:S04]  /*3aa40*/  LDL.LU.64 R74, [R1+0x1ff8] ;  /* 0x001ff800014a7983 */ /* 0x010ee80000300a00 */
[----:B------:R-:W-:Y:S04]  /*3aa50*/  STL.64 [R1+0xcd0], R40 ;  /* 0x000cd02801007387 */ /* 0x000fe80000100a00 */
[----:B------:R-:W-:Y:S04]  /*3aa60*/  STL.64 [R1+0xcd8], R42 ;  /* 0x000cd82a01007387 */ /* 0x000fe80000100a00 */
[----:B------:R-:W4:Y:S04]  /*3aa70*/  LDL.LU.64 R68, [R1+0x1e60] ;  /* 0x001e600001447983 */ /* 0x000f280000300a00 */
[----:B------:R-:W4:Y:S04]  /*3aa80*/  LDL.LU.64 R70, [R1+0x1e68] ;  /* 0x001e680001467983 */ /* 0x000f280000300a00 */
[----:B------:R-:W-:Y:S04]  /*3aa90*/  STL.64 [R1+0x2cf0], R36 ;  /* 0x002cf02401007387 */ /* 0x000fe80000100a00 */
[----:B------:R-:W-:Y:S04]  /*3aaa0*/  STL.64 [R1+0x2cf8], R38 ;  /* 0x002cf82601007387 */ /* 0x000fe80000100a00 */
[----:B------:R-:W4:Y:S04]  /*3aab0*/  LDL.LU.64 R64, [R1+0x1b40] ;  /* 0x001b400001407983 */ /* 0x000f280000300a00 */
[----:B------:R-:W4:Y:S04]  /*3aac0*/  LDL.LU.64 R66, [R1+0x1b48] ;  /* 0x001b480001427983 */ /* 0x000f280000300a00 */
        /* <DEDUP_REMOVED lines=9> */
[----:B--2---:R-:W2:Y:S04]  /*3ab60*/  LDL.LU.64 R50, [R1+0xec8] ;  /* 0x000ec80001327983 */ /* 0x004ea80000300a00 */
[----:B-1----:R-:W2:Y:S04]  /*3ab70*/  LDL.LU.64 R44, [R1+0xe60] ;  /* 0x000e6000012c7983 */ /* 0x002ea80000300a00 */
[----:B------:R-:W2:Y:S04]  /*3ab80*/  LDL.LU.64 R46, [R1+0xe68] ;  /* 0x000e6800012e7983 */ /* 0x000ea80000300a00 */
[----:B------:R-:W2:Y:S04]  /*3ab90*/  LDL.LU.64 R4, [R1+0xc50] ;  /* 0x000c500001047983 */ /* 0x000ea80000300a00 */
[----:B------:R-:W2:Y:S04]  /*3aba0*/  LDL.LU.64 R6, [R1+0xc58] ;  /* 0x000c580001067983 */ /* 0x000ea80000300a00 */
[----:B------:R-:W2:Y:S04]  /*3abb0*/  LDL.LU.64 R40, [R1+0xc30] ;  /* 0x000c300001287983 */ /* 0x000ea80000300a00 */
[----:B------:R-:W2:Y:S01]  /*3abc0*/  LDL.LU.64 R42, [R1+0xc38] ;  /* 0x000c3800012a7983 */ /* 0x000ea20000300a00 */
[-C--:B------:R-:W-:Y:S03]  /*3abd0*/  HMMA.1688.F32.TF32 R84, R148, R112.reuse, R244 ;  /* 0x000000709454723c */ /* 0x080fe600000810f4 */
[----:B------:R-:W2:Y:S03]  /*3abe0*/  LDL.LU.64 R36, [R1+0x1c0] ;  /* 0x0001c00001247983 */ /* 0x000ea60000300a00 */
[-C--:B------:R-:W-:Y:S01]  /*3abf0*/  HMMA.1688.F32.TF32 R80, R224, R112.reuse, R236 ;  /* 0x00000070e050723c */ /* 0x080fe200000810ec */
[----:B------:R-:W2:Y:S05]  /*3ac00*/  LDL.LU.64 R38, [R1+0x1c8] ;  /* 0x0001c80001267983 */ /* 0x000eaa0000300a00 */
[----:B------:R-:W-:Y:S11]  /*3ac10*/  HMMA.1688.F32.TF32 R76, R228, R112, R32 ;  /* 0x00000070e44c723c */ /* 0x000ff60000081020 */
[----:B------:R-:W-:Y:S04]  /*3ac20*/  STL.64 [R1+0x2db0], R84 ;  /* 0x002db05401007387 */ /* 0x000fe80000100a00 */
[----:B------:R-:W-:Y:S04]  /*3ac30*/  STL.64 [R1+0x2db8], R86 ;  /* 0x002db85601007387 */ /* 0x000fe80000100a00 */
[----:B------:R-:W-:Y:S04]  /*3ac40*/  STL.64 [R1+0x22e0], R80 ;  /* 0x0022e05001007387 */ /* 0x000fe80000100a00 */
[----:B------:R-:W-:Y:S04]  /*3ac50*/  STL.64 [R1+0x22e8], R82 ;  /* 0x0022e85201007387 */ /* 0x000fe80000100a00 */
[----:B------:R-:W2:Y:S04]  /*3ac60*/  LDL.LU.64 R32, [R1+0x10] ;  /* 0x0000100001207983 */ /* 0x000ea80000300a00 */
[----:B------:R-:W-:Y:S04]  /*3ac70*/  STL.64 [R1+0x2e10], R76 ;  /* 0x002e104c01007387 */ /* 0x000fe80000100a00 */
[----:B------:R-:W-:Y:S04]  /*3ac80*/  STL.64 [R1+0x2e18], R78 ;  /* 0x002e184e01007387 */ /* 0x000fe80000100a00 */
[----:B------:R-:W2:Y:S01]  /*3ac90*/  LDL.LU.64 R34, [R1+0x18] ;  /* 0x0000180001227983 */ /* 0x000ea20000300a00 */
[----:B------:R-:W-:-:S02]  /*3aca0*/  IMAD.MOV.U32 R126, RZ, RZ, R88 ;  /* 0x000000ffff7e7224 */ /* 0x000fc400078e0058 */
[----:B------:R-:W-:Y:S01]  /*3acb0*/  IMAD.MOV.U32 R127, RZ, RZ, R89 ;  /* 0x000000ffff7f7224 */ /* 0x000fe200078e0059 */
[----:B------:R-:W-:Y:S01]  /*3acc0*/  HMMA.1688.F32.TF32 R16, R228, R96, R16 ;  /* 0x00000060e410723c */ /* 0x000fe20000081010 */
[----:B------:R-:W-:Y:S01]  /*3acd0*/  IMAD.MOV.U32 R134, RZ, RZ, R90 ;  /* 0x000000ffff867224 */ /* 0x000fe200078e005a */
[----:B------:R-:W-:Y:S01]  /*3ace0*/  LDSM.16.M88.4 R84, [R252+UR10+0x13000] ;  /* 0x0130000afc54783b */ /* 0x000fe20008000200 */
[----:B------:R-:W-:-:S03]  /*3acf0*/  IMAD.MOV.U32 R135, RZ, RZ, R91 ;  /* 0x000000ffff877224 */ /* 0x000fc600078e005b */
[----:B------:R-:W1:Y:S01]  /*3ad00*/  LDSM.16.M88.4 R88, [R252+UR10+0x12c00] ;  /* 0x012c000afc58783b */ /* 0x000e620008000200 */
[----:B------:R-:W-:Y:S03]  /*3ad10*/  HMMA.1688.F32.TF32 R12, R228, R92, R12 ;  /* 0x0000005ce40c723c */ /* 0x000fe6000008100c */
[----:B------:R-:W-:Y:S04]  /*3ad20*/  LDSM.16.M88.4 R80, [R252+UR10+0x15c00] ;  /* 0x015c000afc50783b */ /* 0x000fe80008000200 */
[----:B------:R-:W-:Y:S01]  /*3ad30*/  LDSM.16.M88.4 R76, [R252+UR10+0x16000] ;  /* 0x0160000afc4c783b */ /* 0x000fe20008000200 */
[----:B---3--:R-:W-:-:S15]  /*3ad40*/  HMMA.1688.F32.TF32 R72, R136, R108, R72 ;  /* 0x0000006c8848723c */ /* 0x008fde0000081048 */
[----:B------:R-:W-:-:S08]  /*3ad50*/  NOP ;  /* 0x0000000000007918 */ /* 0x000fd00000000000 */
[----:B------:R-:W-:Y:S04]  /*3ad60*/  STL.64 [R1+0xb80], R72 ;  /* 0x000b804801007387 */ /* 0x000fe80000100a00 */
[----:B------:R4:W-:Y:S02]  /*3ad70*/  STL.64 [R1+0xb88], R74 ;  /* 0x000b884a01007387 */ /* 0x0009e40000100a00 */
[-C--:B----4-:R-:W-:Y:S06]  /*3ad80*/  HMMA.1688.F32.TF32 R72, R140, R108.reuse, R68 ;  /* 0x0000006c8c48723c */ /* 0x090fec0000081044 */
[-C--:B------:R-:W-:Y:S06]  /*3ad90*/  HMMA.1688.F32.TF32 R68, R152, R108.reuse, R64 ;  /* 0x0000006c9844723c */ /* 0x080fec0000081040 */
[-C--:B------:R-:W-:Y:S06]  /*3ada0*/  HMMA.1688.F32.TF32 R64, R156, R108.reuse, R60 ;  /* 0x0000006c9c40723c */ /* 0x080fec000008103c */
[-C--:B------:R-:W-:Y:S06]  /*3adb0*/  HMMA.1688.F32.TF32 R60, R160, R108.reuse, R56 ;  /* 0x0000006ca03c723c */ /* 0x080fec0000081038 */
[-C--:B------:R-:W-:Y:S06]  /*3adc0*/  HMMA.1688.F32.TF32 R56, R164, R108.reuse, R52 ;  /* 0x0000006ca438723c */ /* 0x080fec0000081034 */
[-C--:B--2---:R-:W-:Y:S06]  /*3add0*/  HMMA.1688.F32.TF32 R52, R168, R108.reuse, R48 ;  /* 0x0000006ca834723c */ /* 0x084fec0000081030 */
        /* <DEDUP_REMOVED lines=14> */
[----:B------:R-:W2:Y:S04]  /*3aec0*/  LDL.LU.64 R4, [R1+0x2170] ;  /* 0x0021700001047983 */ /* 0x000ea80000300a00 */
[----:B------:R3:W-:Y:S04]  /*3aed0*/  STL.64 [R1+0x2b20], R48 ;  /* 0x002b203001007387 */ /* 0x0007e80000100a00 */
[----:B------:R4:W-:Y:S04]  /*3aee0*/  STL.64 [R1+0x2b28], R50 ;  /* 0x002b283201007387 */ /* 0x0009e80000100a00 */
[----:B------:R-:W2:Y:S01]  /*3aef0*/  LDL.LU.64 R6, [R1+0x2178] ;  /* 0x0021780001067983 */ /* 0x000ea20000300a00 */
[-C--:B------:R-:W-:Y:S03]  /*3af00*/  HMMA.1688.F32.TF32 R40, R180, R108.reuse, R40 ;  /* 0x0000006cb428723c */ /* 0x080fe60000081028 */
[----:B------:R1:W-:Y:S04]  /*3af10*/  STL.64 [R1+0xc20], R44 ;  /* 0x000c202c01007387 */ /* 0x0003e80000100a00 */
[----:B------:R1:W-:Y:S04]  /*3af20*/  STL.64 [R1+0xc28], R46 ;  /* 0x000c282e01007387 */ /* 0x0003e80000100a00 */
[----:B---3--:R-:W3:Y:S04]  /*3af30*/  LDL.LU.64 R48, [R1+0x1ef0] ;  /* 0x001ef00001307983 */ /* 0x008ee80000300a00 */
[----:B----4-:R-:W3:Y:S01]  /*3af40*/  LDL.LU.64 R50, [R1+0x1ef8] ;  /* 0x001ef80001327983 */ /* 0x010ee20000300a00 */
[-C--:B------:R-:W-:Y:S07]  /*3af50*/  HMMA.1688.F32.TF32 R36, R184, R108.reuse, R36 ;  /* 0x0000006cb824723c */ /* 0x080fee0000081024 */
[----:B------:R4:W-:Y:S04]  /*3af60*/  STL.64 [R1+0x2c00], R40 ;  /* 0x002c002801007387 */ /* 0x0009e80000100a00 */
[----:B------:R4:W-:Y:S04]  /*3af70*/  STL.64 [R1+0x2c08], R42 ;  /* 0x002c082a01007387 */ /* 0x0009e80000100a00 */
[----:B-1----:R-:W3:Y:S04]  /*3af80*/  LDL.LU.64 R44, [R1+0x1cc0] ;  /* 0x001cc000012c7983 */ /* 0x002ee80000300a00 */
[----:B------:R-:W3:Y:S01]  /*3af90*/  LDL.LU.64 R46, [R1+0x1cc8] ;  /* 0x001cc800012e7983 */ /* 0x000ee20000300a00 */
[-C--:B------:R-:W-:Y:S03]  /*3afa0*/  HMMA.1688.F32.TF32 R32, R188, R108.reuse, R32 ;  /* 0x0000006cbc20723c */ /* 0x080fe60000081020 */
[----:B------:R1:W-:Y:S04]  /*3afb0*/  STL.64 [R1+0xc00], R36 ;  /* 0x000c002401007387 */ /* 0x0003e80000100a00 */
[----:B------:R1:W-:Y:S04]  /*3afc0*/  STL.64 [R1+0xc08], R38 ;  /* 0x000c082601007387 */ /* 0x0003e80000100a00 */
[----:B----4-:R-:W4:Y:S04]  /*3afd0*/  LDL.LU.64 R40, [R1+0x13e0] ;  /* 0x0013e00001287983 */ /* 0x010f280000300a00 */
[----:B------:R-:W4:Y:S08]  /*3afe0*/  LDL.LU.64 R42, [R1+0x13e8] ;  /* 0x0013e800012a7983 */ /* 0x000f300000300a00 */
[----:B------:R1:W-:Y:S04]  /*3aff0*/  STL.64 [R1+0x2ca0], R32 ;  /* 0x002ca02001007387 */ /* 0x0003e80000100a00 */
[----:B------:R1:W-:Y:S04]  /*3b000*/  STL.64 [R1+0x2ca8], R34 ;  /* 0x002ca82201007387 */ /* 0x0003e80000100a00 */
[----:B-1----:R-:W4:Y:S04]  /*3b010*/  LDL.LU.64 R36, [R1+0x1250] ;  /* 0x0012500001247983 */ /* 0x002f280000300a00 */
[----:B------:R-:W4:Y:S01]  /*3b020*/  LDL.LU.64 R38, [R1+0x1258] ;  /* 0x0012580001267983 */ /* 0x000f220000300a00 */
[-C--:B------:R-:W-:Y:S03]  /*3b030*/  HMMA.1688.F32.TF32 R56, R144, R108.reuse, R248 ;  /* 0x0000006c9038723c */ /* 0x080fe600000810f8 */
[----:B------:R-:W4:Y:S04]  /*3b040*/  LDL.LU.64 R32, [R1+0x1190] ;  /* 0x0011900001207983 */ /* 0x000f280000300a00 */
[----:B------:R-:W4:Y:S01]  /*3b050*/  LDL.LU.64 R34, [R1+0x1198] ;  /* 0x0011980001227983 */ /* 0x000f220000300a00 */
[-C--:B------:R-:W-:Y:S03]  /*3b060*/  HMMA.1688.F32.TF32 R64, R148, R108.reuse, R240 ;  /* 0x0000006c9440723c */ /* 0x080fe600000810f0 */
[----:B------:R-:W4:Y:S03]  /*3b070*/  LDL.LU.64 R52, [R1+0xf80] ;  /* 0x000f800001347983 */ /* 0x000f260000300a00 */
[-C--:B------:R-:W-:Y:S01]  /*3b080*/  HMMA.1688.F32.TF32 R60, R224, R108.reuse, R232 ;  /* 0x0000006ce03c723c */ /* 0x080fe200000810e8 */
[----:B------:R-:W4:Y:S08]  /*3b090*/  LDL.LU.64 R54, [R1+0xf88] ;  /* 0x000f880001367983 */ /* 0x000f300000300a00 */
[----:B------:R-:W-:Y:S04]  /*3b0a0*/  STL.64 [R1+0xbf0], R56 ;  /* 0x000bf03801007387 */ /* 0x000fe80000100a00 */
[----:B------:R1:W-:Y:S02]  /*3b0b0*/  STL.64 [R1+0xbf8], R58 ;  /* 0x000bf83a01007387 */ /* 0x0003e40000100a00 */
[----:B-1----:R-:W-:Y:S02]  /*3b0c0*/  HMMA.1688.F32.TF32 R56, R228, R108, R28 ;  /* 0x0000006ce438723c */ /* 0x002fe4000008101c */
[----:B------:R-:W-:Y:S04]  /*3b0d0*/  STL.64 [R1+0x2d70], R64 ;  /* 0x002d704001007387 */ /* 0x000fe80000100a00 */
[----:B------:R-:W-:Y:S04]  /*3b0e0*/  STL.64 [R1+0x2d78], R66 ;  /* 0x002d784201007387 */ /* 0x000fe80000100a00 */
[----:B------:R-:W-:Y:S04]  /*3b0f0*/  STL.64 [R1+0xb90], R60 ;  /* 0x000b903c01007387 */ /* 0x000fe80000100a00 */
[----:B------:R-:W-:Y:S01]  /*3b100*/  STL.64 [R1+0xb98], R62 ;  /* 0x000b983e01007387 */ /* 0x000fe20000100a00 */
[-C--:B--2---:R-:W-:Y:S03]  /*3b110*/  HMMA.1688.F32.TF32 R28, R136, R104.reuse, R4 ;  /* 0x00000068881c723c */ /* 0x084fe60000081004 */
[----:B------:R-:W2:Y:S05]  /*3b120*/  LDL.LU.64 R4, [R1+0xed0] ;  /* 0x000ed00001047983 */ /* 0x000eaa0000300a00 */
[----:B------:R-:W-:Y:S04]  /*3b130*/  STL.64 [R1+0x2de0], R56 ;  /* 0x002de03801007387 */ /* 0x000fe80000100a00 */
[----:B------:R-:W-:Y:S04]  /*3b140*/  STL.64 [R1+0x2de8], R58 ;  /* 0x002de83a01007387 */ /* 0x000fe80000100a00 */
[----:B------:R-:W2:Y:S07]  /*3b150*/  LDL.LU.64 R6, [R1+0xed8] ;  /* 0x000ed80001067983 */ /* 0x000eae0000300a00 */
[----:B------:R-:W-:Y:S04]  /*3b160*/  STL.64 [R1+0xa80], R28 ;  /* 0x000a801c01007387 */ /* 0x000fe80000100a00 */
[----:B------:R3:W-:Y:S02]  /*3b170*/  STL.64 [R1+0xa88], R30 ;  /* 0x000a881e01007387 */ /* 0x0007e40000100a00 */
[----:B---3--:R-:W-:Y:S02]  /*3b180*/  HMMA.1688.F32.TF32 R28, R140, R104, R48 ;  /* 0x000000688c1c723c */ /* 0x008fe40000081030 */
[----:B------:R-:W3:Y:S04]  /*3b190*/  LDL.LU.64 R48, [R1+0xd10] ;  /* 0x000d100001307983 */ /* 0x000ee80000300a00 */
[----:B------:R-:W3:-:S15]  /*3b1a0*/  LDL.LU.64 R50, [R1+0xd18] ;  /* 0x000d180001327983 */ /* 0x000ede0000300a00 */
[----:B------:R-:W-:-:S02]  /*3b1b0*/  NOP ;  /* 0x0000000000007918 */ /* 0x000fc40000000000 */
[----:B------:R-:W-:Y:S04]  /*3b1c0*/  STL.64 [R1+0x2170], R28 ;  /* 0x0021701c01007387 */ /* 0x000fe80000100a00 */
[----:B------:R1:W-:Y:S04]  /*3b1d0*/  STL.64 [R1+0x2178], R30 ;  /* 0x0021781e01007387 */ /* 0x0003e80000100a00 */
[----:B------:R-:W-:Y:S04]  /*3b1e0*/  STL [R1+0x4f3c], R102 ;  /* 0x004f3c6601007387 */ /* 0x000fe80000100800 */
[----:B------:R-:W-:Y:S01]  /*3b1f0*/  STL [R1+0x4f38], R103 ;  /* 0x004f386701007387 */ /* 0x000fe20000100800 */
[----:B-1----:R-:W-:Y:S03]  /*3b200*/  HMMA.1688.F32.TF32 R28, R152, R104, R44 ;  /* 0x00000068981c723c */ /* 0x002fe6000008102c */
[----:B------:R-:W3:Y:S04]  /*3b210*/  LDL.LU.64 R44, [R1+0xc90] ;  /* 0x000c9000012c7983 */ /* 0x000ee80000300a00 */
[----:B------:R-:W3:-:S15]  /*3b220*/  LDL.LU.64 R46, [R1+0xc98] ;  /* 0x000c9800012e7983 */ /* 0x000ede0000300a00 */
[----:B------:R-:W-:-:S01]  /*3b230*/  NOP ;  /* 0x0000000000007918 */ /* 0x000fc20000000000 */
[----:B------:R-:W-:Y:S04]  /*3b240*/  STL.64 [R1+0xa60], R28 ;  /* 0x000a601c01007387 */ /* 0x000fe80000100a00 */
[----:B------:R4:W-:Y:S02]  /*3b250*/  STL.64 [R1+0xa68], R30 ;  /* 0x000a681e01007387 */ /* 0x0009e40000100a00 */
[----:B----4-:R-:W-:Y:S02]  /*3b260*/  HMMA.1688.F32.TF32 R28, R156, R104, R40 ;  /* 0x000000689c1c723c */ /* 0x010fe40000081028 */
[----:B------:R-:W4:Y:S04]  /*3b270*/  LDL.LU.64 R40, [R1+0xb70] ;  /* 0x000b700001287983 */ /* 0x000f280000300a00 */
[----:B------:R-:W4:-:S15]  /*3b280*/  LDL.LU.64 R42, [R1+0xb78] ;  /* 0x000b7800012a7983 */ /* 0x000f1e0000300a00 */
[----:B------:R-:W-:-:S02]  /*3b290*/  NOP ;  /* 0x0000000000007918 */ /* 0x000fc40000000000 */
[----:B------:R-:W-:Y:S04]  /*3b2a0*/  STL.64 [R1+0x24d0], R28 ;  /* 0x0024d01c01007387 */ /* 0x000fe80000100a00 */
[----:B------:R1:W-:Y:S02]  /*3b2b0*/  STL.64 [R1+0x24d8], R30 ;  /* 0x0024d81e01007387 */ /* 0x0003e40000100a00 */
[----:B-1----:R-:W-:Y:S02]  /*3b2c0*/  HMMA.1688.F32.TF32 R28, R160, R104, R36 ;  /* 0x00000068a01c723c */ /* 0x002fe40000081024 */
[----:B------:R-:W4:Y:S04]  /*3b2d0*/  LDL.LU.64 R36, [R1+0x130] ;  /* 0x0001300001247983 */ /* 0x000f280000300a00 */
[----:B------:R-:W4:-:S15]  /*3b2e0*/  LDL.LU.64 R38, [R1+0x138] ;  /* 0x0001380001267983 */ /* 0x000f1e0000300a00 */
[----:B------:R-:W-:-:S02]  /*3b2f0*/  NOP ;  /* 0x0000000000007918 */ /* 0x000fc40000000000 */
[----:B------:R-:W-:Y:S04]  /*3b300*/  STL.64 [R1+0xac0], R28 ;  /* 0x000ac01c01007387 */ /* 0x000fe80000100a00 */
[----:B------:R1:W-:Y:S04]  /*3b310*/  STL.64 [R1+0xac8], R30 ;  /* 0x000ac81e01007387 */ /* 0x0003e80000100a00 */
[----:B------:R-:W-:Y:S04]  /*3b320*/  STL [R1+0x4f54], R98 ;  /* 0x004f546201007387 */ /* 0x000fe80000100800 */
[----:B------:R-:W-:Y:S01]  /*3b330*/  STL [R1+0x4f40], R99 ;  /* 0x004f406301007387 */ /* 0x000fe20000100800 */
[-C--:B-1----:R-:W-:Y:S03]  /*3b340*/  HMMA.1688.F32.TF32 R28, R164, R104.reuse, R32 ;  /* 0x00000068a41c723c */ /* 0x082fe60000081020 */
[----:B------:R-:W4:Y:S04]  /*3b350*/  LDL.LU.64 R32, [R1+0x80] ;  /* 0x0000800001207983 */ /* 0x000f280000300a00 */
[----:B------:R-:W4:Y:S01]  /*3b360*/  LDL.LU.64 R34, [R1+0x88] ;  /* 0x0000880001227983 */ /* 0x000f220000300a00 */
[----:B------:R-:W-:-:S15]  /*3b370*/  HMMA.1688.F32.TF32 R52, R168, R104, R52 ;  /* 0x00000068a834723c */ /* 0x000fde0000081034 */
[----:B------:R1:W-:Y:S04]  /*3b380*/  STL.64 [R1+0x25d0], R28 ;  /* 0x0025d01c01007387 */ /* 0x0003e80000100a00 */
[----:B------:R1:W-:Y:S04]  /*3b390*/  STL.64 [R1+0x25d8], R30 ;  /* 0x0025d81e01007387 */ /* 0x0003e80000100a00 */
[----:B-1----:R-:W4:Y:S04]  /*3b3a0*/  LDL.LU.64 R28, [R1+0x60] ;  /* 0x00006000011c7983 */ /* 0x002f280000300a00 */
[----:B------:R-:W4:Y:S04]  /*3b3b0*/  LDL.LU.64 R30, [R1+0x68] ;  /* 0x00006800011e7983 */ /* 0x000f280000300a00 */
[----:B------:R-:W-:Y:S04]  /*3b3c0*/  STL.64 [R1+0xab0], R52 ;  /* 0x000ab03401007387 */ /* 0x000fe80000100a00 */
[----:B------:R2:W-:Y:S02]  /*3b3d0*/  STL.64 [R1+0xab8], R54 ;  /* 0x000ab83601007387 */ /* 0x0005e40000100a00 */
[----:B--2---:R-:W-:Y:S02]  /*3b3e0*/  HMMA.1688.F32.TF32 R52, R172, R104, R4 ;  /* 0x00000068ac34723c */ /* 0x004fe40000081004 */
[----:B------:R-:W2:Y:S04]  /*3b3f0*/  LDL.LU.64 R4, [R1+0x40] ;  /* 0x0000400001047983 */ /* 0x000ea80000300a00 */
[----:B------:R-:W2:-:S15]  /*3b400*/  LDL.LU.64 R6, [R1+0x48] ;  /* 0x0000480001067983 */ /* 0x000e9e0000300a00 */
[----:B------:R-:W-:-:S02]  /*3b410*/  NOP ;  /* 0x0000000000007918 */ /* 0x000fc40000000000 */
[----:B------:R-:W-:Y:S04]  /*3b420*/  STL.64 [R1+0x2ac0], R52 ;  /* 0x002ac03401007387 */ /* 0x000fe80000100a00 */
[----:B------:R3:W-:Y:S02]  /*3b430*/  STL.64 [R1+0x2ac8], R54 ;  /* 0x002ac83601007387 */ /* 0x0007e40000100a00 */
[----:B---3--:R-:W-:Y:S02]  /*3b440*/  HMMA.1688.F32.TF32 R52, R176, R104, R48 ;  /* 0x00000068b034723c */ /* 0x008fe40000081030 */
[----:B------:R-:W3:-:S15]  /*3b450*/  LDL.LU.64 R48, [R1+0x2180] ;  /* 0x0021800001307983 */ /* 0x000ede0000300a00 */
[----:B------:R-:W-:-:S06]  /*3b460*/  NOP ;  /* 0x0000000000007918 */ /* 0x000fcc0000000000 */
[----:B------:R-:W-:Y:S04]  /*3b470*/  STL.64 [R1+0xb20], R52 ;  /* 0x000b203401007387 */ /* 0x000fe80000100a00 */
[----:B------:R-:W-:Y:S01]  /*3b480*/  STL.64 [R1+0xb28], R54 ;  /* 0x000b283601007387 */ /* 0x000fe20000100a00 */
[----:B------:R-:W-:Y:S03]  /*3b490*/  HMMA.1688.F32.TF32 R44, R180, R104, R44 ;  /* 0x00000068b42c723c */ /* 0x000fe6000008102c */
[----:B------:R-:W3:-:S15]  /*3b4a0*/  LDL.LU.64 R50, [R1+0x2188] ;  /* 0x0021880001327983 */ /* 0x000ede0000300a00 */
[----:B------:R-:W-:-:S05]  /*3b4b0*/  NOP ;  /* 0x0000000000007918 */ /* 0x000fca0000000000 */
        /* <DEDUP_REMOVED lines=24> */
[----:B------:R1:W-:Y:S04]  /*3b640*/  STL.64 [R1+0x2d20], R44 ;  /* 0x002d202c01007387 */ /* 0x0003e80000100a00 */
[----:B------:R1:W-:Y:S04]  /*3b650*/  STL.64 [R1+0x2d28], R46 ;  /* 0x002d282e01007387 */ /* 0x0003e80000100a00 */
[----:B-1----:R-:W4:Y:S04]  /*3b660*/  LDL.LU.64 R44, [R1+0x1290] ;  /* 0x00129000012c7983 */ /* 0x002f280000300a00 */
[----:B------:R-:W4:Y:S01]  /*3b670*/  LDL.LU.64 R46, [R1+0x1298] ;  /* 0x00129800012e7983 */ /* 0x000f220000300a00 */
[----:B--2---:R-:W-:-:S15]  /*3b680*/  HMMA.1688.F32.TF32 R4, R224, R104, R4 ;  /* 0x00000068e004723c */ /* 0x004fde0000081004 */
[----:B------:R-:W-:-:S08]  /*3b690*/  NOP ;  /* 0x0000000000007918 */ /* 0x000fd00000000000 */
[----:B------:R1:W-:Y:S04]  /*3b6a0*/  STL.64 [R1+0xaa0], R4 ;  /* 0x000aa00401007387 */ /* 0x0003e80000100a00 */
[----:B------:R2:W-:Y:S04]  /*3b6b0*/  STL.64 [R1+0xaa8], R6 ;  /* 0x000aa80601007387 */ /* 0x0005e80000100a00 */
[----:B-1----:R-:W4:Y:S04]  /*3b6c0*/  LDL.LU.64 R4, [R1+0x1050] ;  /* 0x0010500001047983 */ /* 0x002f280000300a00 */
[----:B--2---:R-:W2:Y:S01]  /*3b6d0*/  LDL.LU.64 R6, [R1+0x1058] ;  /* 0x0010580001067983 */ /* 0x004ea20000300a00 */
[----:B------:R-:W-:Y:S06]  /*3b6e0*/  HMMA.1688.F32.TF32 R52, R228, R104, R24 ;  /* 0x00000068e434723c */ /* 0x000fec0000081018 */
[----:B---3--:R-:W-:Y:S01]  /*3b6f0*/  HMMA.1688.F32.TF32 R24, R136, R100, R48 ;  /* 0x000000648818723c */ /* 0x008fe20000081030 */
[----:B------:R-:W3:-:S15]  /*3b700*/  LDL.LU.64 R48, [R1+0xf40] ;  /* 0x000f400001307983 */ /* 0x000ede0000300a00 */
[----:B------:R-:W-:-:S01]  /*3b710*/  NOP ;  /* 0x0000000000007918 */ /* 0x000fc20000000000 */
[----:B------:R-:W-:Y:S04]  /*3b720*/  STL.64 [R1+0x2da0], R52 ;  /* 0x002da03401007387 */ /* 0x000fe80000100a00 */
[----:B------:R-:W-:Y:S04]  /*3b730*/  STL.64 [R1+0x2da8], R54 ;  /* 0x002da83601007387 */ /* 0x000fe80000100a00 */
[----:B------:R-:W3:Y:S04]  /*3b740*/  LDL.LU.64 R50, [R1+0xf48] ;  /* 0x000f480001327983 */ /* 0x000ee80000300a00 */
        /* <DEDUP_REMOVED lines=25> */
[----:B------:R1:W-:Y:S01]  /*3b8e0*/  STL.64 [R1+0xa08], R26 ;  /* 0x000a081a01007387 */ /* 0x0003e20000100a00 */
[----:B------:R-:W-:Y:S03]  /*3b8f0*/  HMMA.1688.F32.TF32 R44, R164, R100, R44 ;  /* 0x00000064a42c723c */ /* 0x000fe6000008102c */
[----:B-1----:R-:W4:Y:S04]  /*3b900*/  LDL.LU.64 R24, [R1+0x70] ;  /* 0x0000700001187983 */ /* 0x002f280000300a00 */
[----:B------:R-:W4:-:S15]  /*3b910*/  LDL.LU.64 R26, [R1+0x78] ;  /* 0x00007800011a7983 */ /* 0x000f1e0000300a00 */
[----:B------:R-:W-:-:S01]  /*3b920*/  NOP ;  /* 0x0000000000007918 */ /* 0x000fc20000000000 */
        /* <DEDUP_REMOVED lines=10> */
[-C--:B---3--:R-:W-:Y:S06]  /*3b9d0*/  HMMA.1688.F32.TF32 R52, R172, R100.reuse, R48 ;  /* 0x00000064ac34723c */ /* 0x088fec0000081030 */
[----:B----4-:R-:W-:Y:S01]  /*3b9e0*/  HMMA.1688.F32.TF32 R48, R176, R100, R40 ;  /* 0x00000064b030723c */ /* 0x010fe20000081028 */
[----:B------:R-:W3:-:S15]  /*3b9f0*/  LDL.LU.64 R40, [R1+0x22f0] ;  /* 0x0022f00001287983 */ /* 0x000ede0000300a00 */
[----:B------:R-:W-:-:S01]  /*3ba00*/  NOP ;  /* 0x0000000000007918 */ /* 0x000fc20000000000 */
[----:B------:R-:W-:Y:S04]  /*3ba10*/  STL.64 [R1+0x2760], R52 ;  /* 0x0027603401007387 */ /* 0x000fe80000100a00 */
[----:B------:R-:W-:Y:S04]  /*3ba20*/  STL.64 [R1+0x2768], R54 ;  /* 0x0027683601007387 */ /* 0x000fe80000100a00 */
[----:B------:R-:W3:Y:S04]  /*3ba30*/  LDL.LU.64 R42, [R1+0x22f8] ;  /* 0x0022f800012a7983 */ /* 0x000ee80000300a00 */
        /* <DEDUP_REMOVED lines=27> */
[----:B------:R-:W4:-:S15]  /*3bbf0*/  LDL.LU.64 R44, [R1+0x1370] ;  /* 0x00137000012c7983 */ /* 0x000f1e0000300a00 */
[----:B------:R-:W-:-:S06]  /*3bc00*/  NOP ;  /* 0x0000000000007918 */ /* 0x000fcc0000000000 */
[----:B------:R-:W-:Y:S04]  /*3bc10*/  STL.64 [R1+0x2cd0], R48 ;  /* 0x002cd03001007387 */ /* 0x000fe80000100a00 */
[----:B------:R-:W-:Y:S04]  /*3bc20*/  STL.64 [R1+0x2cd8], R50 ;  /* 0x002cd83201007387 */ /* 0x000fe80000100a00 */
[----:B------:R-:W4:Y:S01]  /*3bc30*/  LDL.LU.64 R46, [R1+0x1378] ;  /* 0x00137800012e7983 */ /* 0x000f220000300a00 */
[----:B--2---:R-:W-:-:S15]  /*3bc40*/  HMMA.1688.F32.TF32 R4, R224, R100, R4 ;  /* 0x00000064e004723c */ /* 0x004fde0000081004 */
[----:B------:R-:W-:-:S08]  /*3bc50*/  NOP ;  /* 0x0000000000007918 */ /* 0x000fd00000000000 */
[----:B------:R1:W-:Y:S04]  /*3bc60*/  STL.64 [R1+0xa10], R4 ;  /* 0x000a100401007387 */ /* 0x0003e80000100a00 */
[----:B------:R2:W-:Y:S04]  /*3bc70*/  STL.64 [R1+0xa18], R6 ;  /* 0x000a180601007387 */ /* 0x0005e80000100a00 */
[----:B-1----:R-:W4:Y:S04]  /*3bc80*/  LDL.LU.64 R4, [R1+0x1100] ;  /* 0x0011000001047983 */ /* 0x002f280000300a00 */
[----:B--2---:R-:W2:Y:S01]  /*3bc90*/  LDL.LU.64 R6, [R1+0x1108] ;  /* 0x0011080001067983 */ /* 0x004ea20000300a00 */
[----:B------:R-:W-:Y:S03]  /*3bca0*/  HMMA.1688.F32.TF32 R48, R228, R100, R20 ;  /* 0x00000064e430723c */ /* 0x000fe60000081014 */
[----:B------:R-:W2:Y:S03]  /*3bcb0*/  LDL.LU.64 R20, [R1+0x1070] ;  /* 0x0010700001147983 */ /* 0x000ea60000300a00 */
[----:B---3--:R-:W-:-:S15]  /*3bcc0*/  HMMA.1688.F32.TF32 R40, R136, R96, R40 ;  /* 0x000000608828723c */ /* 0x008fde0000081028 */
[----:B------:R-:W-:-:S02]  /*3bcd0*/  NOP ;  /* 0x0000000000007918 */ /* 0x000fc40000000000 */
[----:B------:R-:W-:Y:S04]  /*3bce0*/  STL.64 [R1+0x2d60], R48 ;  /* 0x002d603001007387 */ /* 0x000fe80000100a00 */
[----:B------:R-:W-:Y:S04]  /*3bcf0*/  STL.64 [R1+0x2d68], R50 ;  /* 0x002d683201007387 */ /* 0x000fe80000100a00 */
[----:B------:R-:W3:Y:S01]  /*3bd00*/  LDL.LU.64 R22, [R1+0x1078] ;  /* 0x0010780001167983 */ /* 0x000ee20000300a00 */
[-C--:B----4-:R-:W-:Y:S03]  /*3bd10*/  HMMA.1688.F32.TF32 R36, R140, R96.reuse, R36 ;  /* 0x000000608c24723c */ /* 0x090fe60000081024 */
[----:B------:R1:W-:Y:S04]  /*3bd20*/  STL.64 [R1+0x940], R40 ;  /* 0x0009402801007387 */ /* 0x0003e80000100a00 */
[----:B------:R4:W-:Y:S04]  /*3bd30*/  STL.64 [R1+0x948], R42 ;  /* 0x0009482a01007387 */ /* 0x0009e80000100a00 */
[----:B-1----:R-:W3:Y:S04]  /*3bd40*/  LDL.LU.64 R40, [R1+0xe90] ;  /* 0x000e900001287983 */ /* 0x002ee80000300a00 */
[----:B----4-:R-:W4:Y:S08]  /*3bd50*/  LDL.LU.64 R42, [R1+0xe98] ;  /* 0x000e9800012a7983 */ /* 0x010f300000300a00 */
[----:B------:R1:W-:Y:S01]  /*3bd60*/  STL.64 [R1+0xbe0], R36 ;  /* 0x000be02401007387 */ /* 0x0003e20000100a00 */
[-C--:B------:R-:W-:Y:S03]  /*3bd70*/  HMMA.1688.F32.TF32 R48, R152, R96.reuse, R32 ;  /* 0x000000609830723c */ /* 0x080fe60000081020 */
[----:B------:R1:W-:Y:S04]  /*3bd80*/  STL.64 [R1+0xbe8], R38 ;  /* 0x000be82601007387 */ /* 0x0003e80000100a00 */
[----:B-1----:R-:W4:Y:S04]  /*3bd90*/  LDL.LU.64 R36, [R1+0xe40] ;  /* 0x000e400001247983 */ /* 0x002f280000300a00 */
[----:B------:R-:W4:Y:S04]  /*3bda0*/  LDL.LU.64 R38, [R1+0xe48] ;  /* 0x000e480001267983 */ /* 0x000f280000300a00 */
[----:B------:R-:W-:Y:S04]  /*3bdb0*/  STL [R1+0x4f5c], R94 ;  /* 0x004f5c5e01007387 */ /* 0x000fe80000100800 */
[----:B------:R-:W-:Y:S04]  /*3bdc0*/  STL [R1+0x4f58], R95 ;  /* 0x004f585f01007387 */ /* 0x000fe80000100800 */
[----:B------:R-:W4:Y:S04]  /*3bdd0*/  LDL.LU.64 R32, [R1+0xc70] ;  /* 0x000c700001207983 */ /* 0x000f280000300a00 */
[----:B------:R-:W4:Y:S04]  /*3bde0*/  LDL.LU.64 R34, [R1+0xc78] ;  /* 0x000c780001227983 */ /* 0x000f280000300a00 */
        /* <DEDUP_REMOVED lines=14> */
[----:B------:R-:W-:Y:S01]  /*3bed0*/  STL [R1+0x4f64], R90 ;  /* 0x004f645a01007387 */ /* 0x000fe20000100800 */
[-C--:B-1----:R-:W-:Y:S03]  /*3bee0*/  HMMA.1688.F32.TF32 R48, R164, R96.reuse, R44 ;  /* 0x00000060a430723c */ /* 0x082fe6000008102c */
[----:B------:R-:W-:Y:S03]  /*3bef0*/  STL [R1+0x4f60], R91 ;  /* 0x004f605b01007387 */ /* 0x000fe60000100800 */
[----:B--2---:R-:W-:Y:S01]  /*3bf00*/  HMMA.1688.F32.TF32 R44, R168, R96, R4 ;  /* 0x00000060a82c723c */ /* 0x004fe20000081004 */
[----:B------:R-:W2:-:S15]  /*3bf10*/  LDL.LU.64 R4, [R1+0xe0] ;  /* 0x0000e00001047983 */ /* 0x000e9e0000300a00 */
[----:B------:R-:W-:-:S01]  /*3bf20*/  NOP ;  /* 0x0000000000007918 */ /* 0x000fc20000000000 */
[----:B------:R-:W-:Y:S04]  /*3bf30*/  STL.64 [R1+0x24f0], R48 ;  /* 0x0024f03001007387 */ /* 0x000fe80000100a00 */
[----:B------:R-:W-:Y:S04]  /*3bf40*/  STL.64 [R1+0x24f8], R50 ;  /* 0x0024f83201007387 */ /* 0x000fe80000100a00 */
[----:B------:R-:W2:Y:S04]  /*3bf50*/  LDL.LU.64 R6, [R1+0xe8] ;  /* 0x0000e80001067983 */ /* 0x000ea80000300a00 */
[----:B------:R-:W-:Y:S04]  /*3bf60*/  STL.64 [R1+0x970], R44 ;  /* 0x0009702c01007387 */ /* 0x000fe80000100a00 */
[----:B------:R3:W-:Y:S02]  /*3bf70*/  STL.64 [R1+0x978], R46 ;  /* 0x0009782e01007387 */ /* 0x0007e40000100a00 */
[-C--:B---3--:R-:W-:Y:S02]  /*3bf80*/  HMMA.1688.F32.TF32 R44, R172, R96.reuse, R20 ;  /* 0x00000060ac2c723c */ /* 0x088fe40000081014 */
[----:B------:R-:W3:Y:S04]  /*3bf90*/  LDL.LU.64 R20, [R1+0xb0] ;  /* 0x0000b00001147983 */ /* 0x000ee80000300a00 */
[----:B------:R-:W3:Y:S01]  /*3bfa0*/  LDL.LU.64 R22, [R1+0xb8] ;  /* 0x0000b80001167983 */ /* 0x000ee20000300a00 */
[----:B----4-:R-:W-:-:S15]  /*3bfb0*/  HMMA.1688.F32.TF32 R40, R176, R96, R40 ;  /* 0x00000060b028723c */ /* 0x010fde0000081028 */
[----:B------:R-:W-:-:S01]  /*3bfc0*/  NOP ;  /* 0x0000000000007918 */ /* 0x000fc20000000000 */
[----:B------:R1:W-:Y:S04]  /*3bfd0*/  STL.64 [R1+0x25c0], R44 ;  /* 0x0025c02c01007387 */ /* 0x0003e80000100a00 */
[----:B------:R4:W-:Y:S04]  /*3bfe0*/  STL.64 [R1+0x25c8], R46 ;  /* 0x0025c82e01007387 */ /* 0x0009e80000100a00 */
[----:B------:R-:W3:Y:S01]  /*3bff0*/  LDL.LU.64 R60, [R1+0x2350] ;  /* 0x00235000013c7983 */ /* 0x000ee20000300a00 */
[-C--:B------:R-:W-:Y:S06]  /*3c000*/  HMMA.1688.F32.TF32 R36, R180, R96.reuse, R36 ;  /* 0x00000060b424723c */ /* 0x080fec0000081024 */
[-C--:B------:R-:W-:Y:S01]  /*3c010*/  HMMA.1688.F32.TF32 R32, R184, R96.reuse, R32 ;  /* 0x00000060b820723c */ /* 0x080fe20000081020 */
[----:B------:R-:W-:Y:S04]  /*3c020*/  STL.64 [R1+0x9b0], R40 ;  /* 0x0009b02801007387 */ /* 0x000fe80000100a00 */
[----:B------:R-:W-:Y:S04]  /*3c030*/  STL.64 [R1+0x9b8], R42 ;  /* 0x0009b82a01007387 */ /* 0x000fe80000100a00 */
[----:B------:R-:W3:Y:S01]  /*3c040*/  LDL.LU.64 R62, [R1+0x2358] ;  /* 0x00235800013e7983 */ /* 0x000ee20000300a00 */
[-C--:B------:R-:W-:Y:S07]  /*3c050*/  HMMA.1688.F32.TF32 R28, R188, R96.reuse, R28 ;  /* 0x00000060bc1c723c */ /* 0x080fee000008101c */
[----:B------:R-:W-:Y:S04]  /*3c060*/  STL.64 [R1+0x2ae0], R36 ;  /* 0x002ae02401007387 */ /* 0x000fe80000100a00 */
[----:B------:R-:W-:Y:S04]  /*3c070*/  STL.64 [R1+0x2ae8], R38 ;  /* 0x002ae82601007387 */ /* 0x000fe80000100a00 */
[----:B------:R-:W3:Y:S04]  /*3c080*/  LDL.LU.64 R56, [R1+0x2090] ;  /* 0x0020900001387983 */ /* 0x000ee80000300a00 */
[----:B------:R-:W3:Y:S04]  /*3c090*/  LDL.LU.64 R58, [R1+0x2098] ;  /* 0x00209800013a7983 */ /* 0x000ee80000300a00 */
[----:B------:R-:W-:Y:S04]  /*3c0a0*/  STL.64 [R1+0x9a0], R32 ;  /* 0x0009a02001007387 */ /* 0x000fe80000100a00 */
[----:B------:R-:W-:Y:S04]  /*3c0b0*/  STL.64 [R1+0x9a8], R34 ;  /* 0x0009a82201007387 */ /* 0x000fe80000100a00 */
[----:B------:R-:W3:Y:S04]  /*3c0c0*/  LDL.LU.64 R52, [R1+0x1eb0] ;  /* 0x001eb00001347983 */ /* 0x000ee80000300a00 */
[----:B------:R-:W3:Y:S01]  /*3c0d0*/  LDL.LU.64 R54, [R1+0x1eb8] ;  /* 0x001eb80001367983 */ /* 0x000ee20000300a00 */
[-C--:B------:R-:W-:Y:S03]  /*3c0e0*/  HMMA.1688.F32.TF32 R24, R144, R96.reuse, R24 ;  /* 0x000000609018723c */ /* 0x080fe60000081018 */
[----:B------:R-:W-:Y:S04]  /*3c0f0*/  STL.64 [R1+0x2b90], R28 ;  /* 0x002b901c01007387 */ /* 0x000fe80000100a00 */
[----:B------:R-:W-:Y:S04]  /*3c100*/  STL.64 [R1+0x2b98], R30 ;  /* 0x002b981e01007387 */ /* 0x000fe80000100a00 */
[----:B------:R-:W3:Y:S04]  /*3c110*/  LDL.LU.64 R48, [R1+0x1ca0] ;  /* 0x001ca00001307983 */ /* 0x000ee80000300a00 */
[----:B------:R-:W3:Y:S08]  /*3c120*/  LDL.LU.64 R50, [R1+0x1ca8] ;  /* 0x001ca80001327983 */ /* 0x000ef00000300a00 */
[----:B------:R-:W-:Y:S04]  /*3c130*/  STL.64 [R1+0x9e0], R24 ;  /* 0x0009e01801007387 */ /* 0x000fe80000100a00 */
[----:B------:R2:W-:Y:S04]  /*3c140*/  STL.64 [R1+0x9e8], R26 ;  /* 0x0009e81a01007387 */ /* 0x0005e80000100a00 */
[----:B-1----:R-:W3:Y:S04]  /*3c150*/  LDL.LU.64 R44, [R1+0x1400] ;  /* 0x00140000012c7983 */ /* 0x002ee80000300a00 */
[----:B----4-:R-:W4:Y:S01]  /*3c160*/  LDL.LU.64 R46, [R1+0x1408] ;  /* 0x00140800012e7983 */ /* 0x010f220000300a00 */
[-C--:B--2---:R-:W-:Y:S03]  /*3c170*/  HMMA.1688.F32.TF32 R24, R148, R96.reuse, R4 ;  /* 0x000000609418723c */ /* 0x084fe60000081004 */
[----:B------:R-:W2:Y:S04]  /*3c180*/  LDL.LU.64 R4, [R1+0x13c0] ;  /* 0x0013c00001047983 */ /* 0x000ea80000300a00 */
[----:B------:R-:W2:Y:S01]  /*3c190*/  LDL.LU.64 R6, [R1+0x13c8] ;  /* 0x0013c80001067983 */ /* 0x000ea20000300a00 */
[----:B---3--:R-:W-:-:S15]  /*3c1a0*/  HMMA.1688.F32.TF32 R20, R224, R96, R20 ;  /* 0x00000060e014723c */ /* 0x008fde0000081014 */
[----:B------:R1:W-:Y:S04]  /*3c1b0*/  STL.64 [R1+0x2c70], R24 ;  /* 0x002c701801007387 */ /* 0x0003e80000100a00 */
[----:B------:R3:W-:Y:S04]  /*3c1c0*/  STL.64 [R1+0x2c78], R26 ;  /* 0x002c781a01007387 */ /* 0x0007e80000100a00 */
[----:B------:R-:W2:Y:S04]  /*3c1d0*/  LDL.LU.64 R40, [R1+0x1220] ;  /* 0x0012200001287983 */ /* 0x000ea80000300a00 */
[----:B------:R-:W2:Y:S04]  /*3c1e0*/  LDL.LU.64 R42, [R1+0x1228] ;  /* 0x00122800012a7983 */ /* 0x000ea80000300a00 */
[----:B------:R3:W-:Y:S04]  /*3c1f0*/  STL.64 [R1+0x990], R20 ;  /* 0x0009901401007387 */ /* 0x0007e80000100a00 */
[----:B------:R3:W-:Y:S04]  /*3c200*/  STL.64 [R1+0x998], R22 ;  /* 0x0009981601007387 */ /* 0x0007e80000100a00 */
[----:B------:R-:W2:Y:S04]  /*3c210*/  LDL.LU.64 R36, [R1+0x10e0] ;  /* 0x0010e00001247983 */ /* 0x000ea80000300a00 */
[----:B------:R-:W2:Y:S04]  /*3c220*/  LDL.LU.64 R38, [R1+0x10e8] ;  /* 0x0010e80001267983 */ /* 0x000ea80000300a00 */
[----:B------:R-:W2:Y:S04]  /*3c230*/  LDL.LU.64 R32, [R1+0xf20] ;  /* 0x000f200001207983 */ /* 0x000ea80000300a00 */
[----:B------:R-:W2:Y:S04]  /*3c240*/  LDL.LU.64 R34, [R1+0xf28] ;  /* 0x000f280001227983 */ /* 0x000ea80000300a00 */
[----:B------:R-:W2:Y:S04]  /*3c250*/  LDL.LU.64 R28, [R1+0xe80] ;  /* 0x000e8000011c7983 */ /* 0x000ea80000300a00 */
[----:B------:R-:W2:Y:S04]  /*3c260*/  LDL.LU.64 R30, [R1+0xe88] ;  /* 0x000e8800011e7983 */ /* 0x000ea80000300a00 */
[----:B-1----:R-:W2:Y:S04]  /*3c270*/  LDL.LU.64 R24, [R1+0xce0] ;  /* 0x000ce00001187983 */ /* 0x002ea80000300a00 */
[----:B---3--:R-:W3:Y:S04]  /*3c280*/  LDL.LU.64 R26, [R1+0xce8] ;  /* 0x000ce800011a7983 */ /* 0x008ee80000300a00 */
[----:B------:R-:W3:Y:S04]  /*3c290*/  LDL.LU.64 R20, [R1+0x280] ;  /* 0x0002800001147983 */ /* 0x000ee80000300a00 */
[----:B------:R-:W3:Y:S04]  /*3c2a0*/  LDL.LU.64 R22, [R1+0x288] ;  /* 0x0002880001167983 */ /* 0x000ee80000300a00 */
[----:B------:R-:W-:Y:S01]  /*3c2b0*/  STL.64 [R1+0x2d10], R16 ;  /* 0x002d101001007387 */ /* 0x000fe20000100a00 */
[-C--:B------:R-:W-:Y:S03]  /*3c2c0*/  HMMA.1688.F32.TF32 R60, R136, R92.reuse, R60 ;  /* 0x0000005c883c723c */ /* 0x080fe6000008103c */
[----:B------:R1:W-:Y:S03]  /*3c2d0*/  STL.64 [R1+0x2d18], R18 ;  /* 0x002d181201007387 */ /* 0x0003e60000100a00 */
[-C--:B------:R-:W-:Y:S06]  /*3c2e0*/  HMMA.1688.F32.TF32 R56, R140, R92.reuse, R56 ;  /* 0x0000005c8c38723c */ /* 0x080fec0000081038 */
[-C--:B-1----:R-:W-:Y:S11]  /*3c2f0*/  HMMA.1688.F32.TF32 R16, R152, R92.reuse, R52 ;  /* 0x0000005c9810723c */ /* 0x082ff60000081034 */
[----:B------:R-:W-:Y:S04]  /*3c300*/  STL.64 [R1+0x8a0], R60 ;  /* 0x0008a03c01007387 */ /* 0x000fe80000100a00 */
[----:B------:R-:W-:Y:S01]  /*3c310*/  STL.64 [R1+0x8a8], R62 ;  /* 0x0008a83e01007387 */ /* 0x000fe20000100a00 */
[-C--:B------:R-:W-:Y:S03]  /*3c320*/  HMMA.1688.F32.TF32 R48, R156, R92.reuse, R48 ;  /* 0x0000005c9c30723c */ /* 0x080fe60000081030 */
[----:B------:R-:W-:Y:S04]  /*3c330*/  STL.64 [R1+0xb50], R56 ;  /* 0x000b503801007387 */ /* 0x000fe80000100a00 */
[----:B------:R-:W-:Y:S01]  /*3c340*/  STL.64 [R1+0xb58], R58 ;  /* 0x000b583a01007387 */ /* 0x000fe20000100a00 */
[-C--:B----4-:R-:W-:Y:S03]  /*3c350*/  HMMA.1688.F32.TF32 R44, R160, R92.reuse, R44 ;  /* 0x0000005ca02c723c */ /* 0x090fe6000008102c */
[----:B------:R1:W-:Y:S04]  /*3c360*/  STL.64 [R1+0x8d0], R16 ;  /* 0x0008d01001007387 */ /* 0x0003e80000100a00 */
[----:B------:R4:W-:Y:S04]  /*3c370*/  STL.64 [R1+0x8d8], R18 ;  /* 0x0008d81201007387 */ /* 0x0009e80000100a00 */
[----:B-1----:R-:W3:Y:S04]  /*3c380*/  LDL.LU.64 R16, [R1+0xf0] ;  /* 0x0000f00001107983 */ /* 0x002ee80000300a00 */
[----:B------:R-:W-:Y:S04]  /*3c390*/  STL.64 [R1+0xf00], R48 ;  /* 0x000f003001007387 */ /* 0x000fe80000100a00 */
[----:B------:R-:W-:Y:S04]  /*3c3a0*/  STL.64 [R1+0xf08], R50 ;  /* 0x000f083201007387 */ /* 0x000fe80000100a00 */
[----:B----4-:R-:W4:Y:S04]  /*3c3b0*/  LDL.LU.64 R18, [R1+0xf8] ;  /* 0x0000f80001127983 */ /* 0x010f280000300a00 */
[----:B------:R-:W-:Y:S04]  /*3c3c0*/  STL.64 [R1+0x8f0], R44 ;  /* 0x0008f02c01007387 */ /* 0x000fe80000100a00 */
[----:B------:R2:W-:Y:S02]  /*3c3d0*/  STL.64 [R1+0x8f8], R46 ;  /* 0x0008f82e01007387 */ /* 0x0005e40000100a00 */
[-C--:B--2---:R-:W-:Y:S02]  /*3c3e0*/  HMMA.1688.F32.TF32 R44, R164, R92.reuse, R4 ;  /* 0x0000005ca42c723c */ /* 0x084fe40000081004 */
[----:B------:R-:W2:Y:S04]  /*3c3f0*/  LDL.LU.64 R4, [R1+0xd0] ;  /* 0x0000d00001047983 */ /* 0x000ea80000300a00 */
[----:B------:R-:W2:Y:S01]  /*3c400*/  LDL.LU.64 R6, [R1+0xd8] ;  /* 0x0000d80001067983 */ /* 0x000ea20000300a00 */
[----:B------:R-:W-:-:S15]  /*3c410*/  HMMA.1688.F32.TF32 R40, R168, R92, R40 ;  /* 0x0000005ca828723c */ /* 0x000fde0000081028 */
[----:B------:R-:W-:-:S01]  /*3c420*/  NOP ;  /* 0x0000000000007918 */ /* 0x000fc20000000000 */
[----:B------:R1:W-:Y:S01]  /*3c430*/  STL.64 [R1+0x22f0], R44 ;  /* 0x0022f02c01007387 */ /* 0x0003e20000100a00 */
[-C--:B------:R-:W-:Y:S06]  /*3c440*/  HMMA.1688.F32.TF32 R36, R172, R92.reuse, R36 ;  /* 0x0000005cac24723c */ /* 0x080fec0000081024 */
[-C--:B------:R-:W-:Y:S06]  /*3c450*/  HMMA.1688.F32.TF32 R32, R176, R92.reuse, R32 ;  /* 0x0000005cb020723c */ /* 0x080fec0000081020 */
[-C--:B------:R-:W-:Y:S06]  /*3c460*/  HMMA.1688.F32.TF32 R28, R180, R92.reuse, R28 ;  /* 0x0000005cb41c723c */ /* 0x080fec000008101c */
[-C--:B---3--:R-:W-:Y:S01]  /*3c470*/  HMMA.1688.F32.TF32 R24, R184, R92.reuse, R24 ;  /* 0x0000005cb818723c */ /* 0x088fe20000081018 */
[----:B------:R3:W-:Y:S04]  /*3c480*/  STL.64 [R1+0x22f8], R46 ;  /* 0x0022f82e01007387 */ /* 0x0007e80000100a00 */
[----:B------:R3:W-:Y:S04]  /*3c490*/  STL.64 [R1+0x900], R40 ;  /* 0x0009002801007387 */ /* 0x0007e80000100a00 */
[----:B------:R3:W-:Y:S04]  /*3c4a0*/  STL.64 [R1+0x908], R42 ;  /* 0x0009082a01007387 */ /* 0x0007e80000100a00 */
[----:B------:R3:W-:Y:S04]  /*3c4b0*/  STL.64 [R1+0x2560], R36 ;  /* 0x0025602401007387 */ /* 0x0007e80000100a00 */
[----:B------:R3:W-:Y:S04]  /*3c4c0*/  STL.64 [R1+0x2568], R38 ;  /* 0x0025682601007387 */ /* 0x0007e80000100a00 */
[----:B------:R3:W-:Y:S01]  /*3c4d0*/  STL.64 [R1+0x920], R32 ;  /* 0x0009202001007387 */ /* 0x0007e20000100a00 */
[-C--:B------:R-:W-:Y:S03]  /*3c4e0*/  HMMA.1688.F32.TF32 R20, R188, R92.reuse, R20 ;  /* 0x0000005cbc14723c */ /* 0x080fe60000081014 */
[----:B------:R3:W-:Y:S04]  /*3c4f0*/  STL.64 [R1+0x928], R34 ;  /* 0x0009282201007387 */ /* 0x0007e80000100a00 */
[----:B------:R3:W-:Y:S04]  /*3c500*/  STL.64 [R1+0x2a80], R28 ;  /* 0x002a801c01007387 */ /* 0x0007e80000100a00 */
[----:B------:R3:W-:Y:S04]  /*3c510*/  STL.64 [R1+0x2a88], R30 ;  /* 0x002a881e01007387 */ /* 0x0007e80000100a00 */
[----:B------:R-:W3:Y:S04]  /*3c520*/  LDL.LU.64 R72, [R1+0xa0] ;  /* 0x0000a00001487983 */ /* 0x000ee80000300a00 */
[----:B------:R3:W-:Y:S04]  /*3c530*/  STL.64 [R1+0x960], R24 ;  /* 0x0009601801007387 */ /* 0x0007e80000100a00 */
[----:B------:R3:W-:Y:S04]  /*3c540*/  STL.64 [R1+0x968], R26 ;  /* 0x0009681a01007387 */ /* 0x0007e80000100a00 */
[----:B------:R-:W3:Y:S04]  /*3c550*/  LDL.LU.64 R74, [R1+0xa8] ;  /* 0x0000a800014a7983 */ /* 0x000ee80000300a00 */
[----:B------:R3:W-:Y:S04]  /*3c560*/  STL.64 [R1+0x2b50], R20 ;  /* 0x002b501401007387 */ /* 0x0007e80000100a00 */
[----:B------:R3:W-:Y:S04]  /*3c570*/  STL.64 [R1+0x2b58], R22 ;  /* 0x002b581601007387 */ /* 0x0007e80000100a00 */
[----:B------:R-:W3:Y:S04]  /*3c580*/  LDL.LU.64 R68, [R1+0x24a0] ;  /* 0x0024a00001447983 */ /* 0x000ee80000300a00 */
[----:B------:R-:W3:Y:S04]  /*3c590*/  LDL.LU.64 R70, [R1+0x24a8] ;  /* 0x0024a80001467983 */ /* 0x000ee80000300a00 */
[----:B------:R-:W3:Y:S04]  /*3c5a0*/  LDL.LU.64 R64, [R1+0x2190] ;  /* 0x0021900001407983 */ /* 0x000ee80000300a00 */
[----:B------:R-:W3:Y:S04]  /*3c5b0*/  LDL.LU.64 R66, [R1+0x2198] ;  /* 0x0021980001427983 */ /* 0x000ee80000300a00 */
[----:B------:R-:W3:Y:S04]  /*3c5c0*/  LDL.LU.64 R60, [R1+0x1f10] ;  /* 0x001f1000013c7983 */ /* 0x000ee80000300a00 */
[----:B------:R-:W3:Y:S04]  /*3c5d0*/  LDL.LU.64 R62, [R1+0x1f18] ;  /* 0x001f1800013e7983 */ /* 0x000ee80000300a00 */
[----:B------:R-:W3:Y:S04]  /*3c5e0*/  LDL.LU.64 R56, [R1+0x1cd0] ;  /* 0x001cd00001387983 */ /* 0x000ee80000300a00 */
[----:B------:R-:W3:Y:S01]  /*3c5f0*/  LDL.LU.64 R58, [R1+0x1cd8] ;  /* 0x001cd800013a7983 */ /* 0x000ee20000300a00 */
[----:B----4-:R-:W-:-:S15]  /*3c600*/  HMMA.1688.F32.TF32 R16, R144, R92, R16 ;  /* 0x0000005c9010723c */ /* 0x010fde0000081010 */
[----:B------:R-:W-:-:S08]  /*3c610*/  NOP ;  /* 0x0000000000007918 */ /* 0x000fd00000000000 */
[----:B------:R4:W-:Y:S04]  /*3c620*/  STL.64 [R1+0x950], R16 ;  /* 0x0009501001007387 */ /* 0x0009e80000100a00 */
[----:B------:R4:W-:Y:S04]  /*3c630*/  STL.64 [R1+0x958], R18 ;  /* 0x0009581201007387 */ /* 0x0009e80000100a00 */
[----:B------:R-:W4:Y:S04]  /*3c640*/  LDL.LU.64 R52, [R1+0x1ac0] ;  /* 0x001ac00001347983 */ /* 0x000f280000300a00 */
[----:B------:R-:W4:Y:S01]  /*3c650*/  LDL.LU.64 R54, [R1+0x1ac8] ;  /* 0x001ac80001367983 */ /* 0x000f220000300a00 */
[----:B--2---:R-:W-:-:S15]  /*3c660*/  HMMA.1688.F32.TF32 R4, R148, R92, R4 ;  /* 0x0000005c9404723c */ /* 0x004fde0000081004 */
[----:B------:R-:W-:-:S08]  /*3c670*/  NOP ;  /* 0x0000000000007918 */ /* 0x000fd00000000000 */
[----:B------:R2:W-:Y:S04]  /*3c680*/  STL.64 [R1+0x2c10], R4 ;  /* 0x002c100401007387 */ /* 0x0005e80000100a00 */
[----:B------:R2:W-:Y:S04]  /*3c690*/  STL.64 [R1+0x2c18], R6 ;  /* 0x002c180601007387 */ /* 0x0005e80000100a00 */
[----:B------:R-:W2:Y:S04]  /*3c6a0*/  LDL.LU.64 R48, [R1+0x13f0] ;  /* 0x0013f00001307983 */ /* 0x000ea80000300a00 */
[----:B------:R-:W2:Y:S04]  /*3c6b0*/  LDL.LU.64 R50, [R1+0x13f8] ;  /* 0x0013f80001327983 */ /* 0x000ea80000300a00 */
[----:B-1----:R-:W2:Y:S04]  /*3c6c0*/  LDL.LU.64 R44, [R1+0x1320] ;  /* 0x00132000012c7983 */ /* 0x002ea80000300a00 */
[----:B---3--:R-:W3:Y:S04]  /*3c6d0*/  LDL.LU.64 R46, [R1+0x1328] ;  /* 0x00132800012e7983 */ /* 0x008ee80000300a00 */
[----:B------:R-:W3:Y:S04]  /*3c6e0*/  LDL.LU.64 R40, [R1+0x11f0] ;  /* 0x0011f00001287983 */ /* 0x000ee80000300a00 */
        /* <DEDUP_REMOVED lines=11> */
[----:B----4-:R-:W4:Y:S04]  /*3c7a0*/  LDL.LU.64 R16, [R1+0xc0] ;  /* 0x0000c00001107983 */ /* 0x010f280000300a00 */
[----:B------:R-:W4:Y:S04]  /*3c7b0*/  LDL.LU.64 R18, [R1+0xc8] ;  /* 0x0000c80001127983 */ /* 0x000f280000300a00 */
[----:B--2---:R-:W2:Y:S04]  /*3c7c0*/  LDL.LU.64 R4, [R1+0x90] ;  /* 0x0000900001047983 */ /* 0x004ea80000300a00 */
[----:B------:R-:W2:Y:S01]  /*3c7d0*/  LDL.LU.64 R6, [R1+0x98] ;  /* 0x0000980001067983 */ /* 0x000ea20000300a00 */
[----:B------:R-:W-:Y:S06]  /*3c7e0*/  HMMA.1688.F32.TF32 R72, R224, R92, R72 ;  /* 0x0000005ce048723c */ /* 0x000fec0000081048 */
[----:B------:R-:W-:-:S15]  /*3c7f0*/  HMMA.1688.F32.TF32 R68, R136, R88, R68 ;  /* 0x000000588844723c */ /* 0x000fde0000081044 */
[----:B------:R-:W-:-:S02]  /*3c800*/  NOP ;  /* 0x0000000000007918 */ /* 0x000fc40000000000 */
[----:B------:R-:W-:Y:S01]  /*3c810*/  STL.64 [R1+0x910], R72 ;  /* 0x0009104801007387 */ /* 0x000fe20000100a00 */
[-C--:B------:R-:W-:Y:S03]  /*3c820*/  HMMA.1688.F32.TF32 R64, R140, R88.reuse, R64 ;  /* 0x000000588c40723c */ /* 0x080fe60000081040 */
[----:B------:R-:W-:Y:S04]  /*3c830*/  STL.64 [R1+0x918], R74 ;  /* 0x0009184a01007387 */ /* 0x000fe80000100a00 */
[----:B------:R-:W-:Y:S04]  /*3c840*/  STL.64 [R1+0x2cc0], R12 ;  /* 0x002cc00c01007387 */ /* 0x000fe80000100a00 */
[----:B------:R1:W-:Y:S04]  /*3c850*/  STL.64 [R1+0x2cc8], R14 ;  /* 0x002cc80e01007387 */ /* 0x0003e80000100a00 */
[----:B------:R-:W-:Y:S01]  /*3c860*/  LDSM.16.M88.4 R72, [R252+UR10+0x16400] ;  /* 0x0164000afc48783b */ /* 0x000fe20008000200 */
[-C--:B-1----:R-:W-:Y:S03]  /*3c870*/  HMMA.1688.F32.TF32 R12, R152, R88.reuse, R60 ;  /* 0x00000058980c723c */ /* 0x082fe6000008103c */
[----:B------:R-:W-:Y:S04]  /*3c880*/  STL.64 [R1+0x850], R68 ;  /* 0x0008504401007387 */ /* 0x000fe80000100a00 */
[----:B------:R-:W-:Y:S01]  /*3c890*/  STL.64 [R1+0x858], R70 ;  /* 0x0008584601007387 */ /* 0x000fe20000100a00 */
[-C--:B------:R-:W-:Y:S03]  /*3c8a0*/  HMMA.1688.F32.TF32 R56, R156, R88.reuse, R56 ;  /* 0x000000589c38723c */ /* 0x080fe60000081038 */
[----:B------:R-:W-:Y:S04]  /*3c8b0*/  STL.64 [R1+0xae0], R64 ;  /* 0x000ae04001007387 */ /* 0x000fe80000100a00 */
[----:B------:R-:W-:Y:S04]  /*3c8c0*/  STL.64 [R1+0xae8], R66 ;  /* 0x000ae84201007387 */ /* 0x000fe80000100a00 */
[----:B------:R-:W-:Y:S04]  /*3c8d0*/  LDSM.16.M88.4 R68, [R252+UR10+0x16800] ;  /* 0x0168000afc44783b */ /* 0x000fe80008000200 */
[----:B------:R-:W-:Y:S04]  /*3c8e0*/  LDSM.16.M88.4 R64, [R252+UR10+0x16c00] ;  /* 0x016c000afc40783b */ /* 0x000fe80008000200 */
[----:B------:R-:W-:Y:S04]  /*3c8f0*/  STL.64 [R1+0x860], R12 ;  /* 0x0008600c01007387 */ /* 0x000fe80000100a00 */
[----:B------:R1:W-:Y:S04]  /*3c900*/  STL.64 [R1+0x868], R14 ;  /* 0x0008680e01007387 */ /* 0x0003e80000100a00 */
[----:B------:R-:W-:Y:S04]  /*3c910*/  STL.64 [R1+0xe90], R56 ;  /* 0x000e903801007387 */ /* 0x000fe80000100a00 */
[----:B------:R-:W-:Y:S04]  /*3c920*/  STL.64 [R1+0xe98], R58 ;  /* 0x000e983a01007387 */ /* 0x000fe80000100a00 */
[----:B------:R-:W-:Y:S04]  /*3c930*/  LDSM.16.M88.4 R60, [R252+UR10+0x17000] ;  /* 0x0170000afc3c783b */ /* 0x000fe80008000200 */
[----:B------:R-:W-:Y:S01]  /*3c940*/  LDSM.16.M88.4 R56, [R252+UR10+0x17400] ;  /* 0x0174000afc38783b */ /* 0x000fe20008000200 */
[----:B------:R-:W-:-:S15]  /*3c950*/  HMMA.1688.F32.TF32 R52, R160, R88, R52 ;  /* 0x00000058a034723c */ /* 0x000fde0000081034 */
[----:B------:R-:W-:-:S08]  /*3c960*/  NOP ;  /* 0x0000000000007918 */ /* 0x000fd00000000000 */
[----:B------:R-:W-:Y:S04]  /*3c970*/  STL.64 [R1+0x870], R52 ;  /* 0x0008703401007387 */ /* 0x000fe80000100a00 */
[----:B------:R-:W-:Y:S04]  /*3c980*/  STL.64 [R1+0x878], R54 ;  /* 0x0008783601007387 */ /* 0x000fe80000100a00 */
[----:B------:R-:W-:Y:S01]  /*3c990*/  LDSM.16.M88.4 R52, [R252+UR10+0x17800] ;  /* 0x0178000afc34783b */ /* 0x000fe20008000200 */
[-C--:B-1----:R-:W-:Y:S03]  /*3c9a0*/  HMMA.1688.F32.TF32 R12, R164, R88.reuse, R48 ;  /* 0x00000058a40c723c */ /* 0x082fe60000081030 */
[----:B------:R-:W-:Y:S03]  /*3c9b0*/  LDSM.16.M88.4 R48, [R252+UR10+0x17c00] ;  /* 0x017c000afc30783b */ /* 0x000fe60008000200 */
[-C--:B---3--:R-:W-:Y:S06]  /*3c9c0*/  HMMA.1688.F32.TF32 R44, R168, R88.reuse, R44 ;  /* 0x00000058a82c723c */ /* 0x088fec000008102c */
[-C--:B------:R-:W-:Y:S11]  /*3c9d0*/  HMMA.1688.F32.TF32 R40, R172, R88.reuse, R40 ;  /* 0x00000058ac28723c */ /* 0x080ff60000081028 */
[----:B------:R-:W-:Y:S04]  /*3c9e0*/  STL.64 [R1+0x2190], R12 ;  /* 0x0021900c01007387 */ /* 0x000fe80000100a00 */
[----:B------:R1:W-:Y:S02]  /*3c9f0*/  STL.64 [R1+0x2198], R14 ;  /* 0x0021980e01007387 */ /* 0x0003e40000100a00 */
[-C--:B-1----:R-:W-:Y:S02]  /*3ca00*/  HMMA.1688.F32.TF32 R12, R176, R88.reuse, R36 ;  /* 0x00000058b00c723c */ /* 0x082fe40000081024 */
[----:B------:R-:W-:Y:S04]  /*3ca10*/  STL.64 [R1+0x880], R44 ;  /* 0x0008802c01007387 */ /* 0x000fe80000100a00 */
[----:B------:R-:W-:Y:S01]  /*3ca20*/  STL.64 [R1+0x888], R46 ;  /* 0x0008882e01007387 */ /* 0x000fe20000100a00 */
[-C--:B------:R-:W-:Y:S03]  /*3ca30*/  HMMA.1688.F32.TF32 R32, R180, R88.reuse, R32 ;  /* 0x00000058b420723c */ /* 0x080fe60000081020 */
[----:B------:R-:W-:Y:S03]  /*3ca40*/  STL.64 [R1+0x2350], R40 ;  /* 0x0023502801007387 */ /* 0x000fe60000100a00 */
[-C--:B------:R-:W-:Y:S01]  /*3ca50*/  HMMA.1688.F32.TF32 R28, R184, R88.reuse, R28 ;  /* 0x00000058b81c723c */ /* 0x080fe2000008101c */
[----:B------:R-:W-:Y:S04]  /*3ca60*/  STL.64 [R1+0x2358], R42 ;  /* 0x0023582a01007387 */ /* 0x000fe80000100a00 */
[----:B------:R-:W-:Y:S01]  /*3ca70*/  LDSM.16.M88.4 R44, [R252+UR10+0x13800] ;  /* 0x0138000afc2c783b */ /* 0x000fe20008000200 */
[-C--:B------:R-:W-:Y:S03]  /*3ca80*/  HMMA.1688.F32.TF32 R20, R144, R88.reuse, R20 ;  /* 0x000000589014723c */ /* 0x080fe60000081014 */
[----:B------:R-:W-:Y:S04]  /*3ca90*/  LDSM.16.M88.4 R40, [R252+UR10+0x14000] ;  /* 0x0140000afc28783b */ /* 0x000fe80008000200 */
[----:B------:R-:W-:Y:S04]  /*3caa0*/  STL.64 [R1+0x890], R12 ;  /* 0x0008900c01007387 */ /* 0x000fe80000100a00 */
[----:B------:R1:W-:Y:S01]  /*3cab0*/  STL.64 [R1+0x898], R14 ;  /* 0x0008980e01007387 */ /* 0x0003e20000100a00 */
[-C--:B----4-:R-:W-:Y:S03]  /*3cac0*/  HMMA.1688.F32.TF32 R16, R148, R88.reuse, R16 ;  /* 0x000000589410723c */ /* 0x090fe60000081010 */
[----:B------:R-:W-:Y:S03]  /*3cad0*/  LDSM.16.M88.4 R36, [R252+UR10+0x14400] ;  /* 0x0144000afc24783b */ /* 0x000fe60008000200 */
[-C--:B-1----:R-:W-:Y:S01]  /*3cae0*/  HMMA.1688.F32.TF32 R12, R188, R88.reuse, R24 ;  /* 0x00000058bc0c723c */ /* 0x082fe20000081018 */
[----:B------:R-:W-:Y:S04]  /*3caf0*/  STL.64 [R1+0x24a0], R32 ;  /* 0x0024a02001007387 */ /* 0x000fe80000100a00 */
[----:B------:R-:W-:Y:S04]  /*3cb00*/  STL.64 [R1+0x24a8], R34 ;  /* 0x0024a82201007387 */ /* 0x000fe80000100a00 */
[----:B------:R-:W-:Y:S04]  /*3cb10*/  STL.64 [R1+0x8c0], R28 ;  /* 0x0008c01c01007387 */ /* 0x000fe80000100a00 */
[----:B------:R-:W-:Y:S04]  /*3cb20*/  STL.64 [R1+0x8c8], R30 ;  /* 0x0008c81e01007387 */ /* 0x000fe80000100a00 */
[----:B------:R-:W-:Y:S04]  /*3cb30*/  LDSM.16.M88.4 R32, [R252+UR10+0x13c00] ;  /* 0x013c000afc20783b */ /* 0x000fe80008000200 */
[----:B------:R-:W-:Y:S04]  /*3cb40*/  LDSM.16.M88.4 R24, [R252+UR10+0x14c00] ;  /* 0x014c000afc18783b */ /* 0x000fe80008000200 */
[----:B------:R-:W-:Y:S04]  /*3cb50*/  STL.64 [R1+0x2af0], R12 ;  /* 0x002af00c01007387 */ /* 0x000fe80000100a00 */
[----:B------:R2:W-:Y:S04]  /*3cb60*/  STL.64 [R1+0x2af8], R14 ;  /* 0x002af80e01007387 */ /* 0x0005e80000100a00 */
[----:B------:R-:W-:Y:S01]  /*3cb70*/  LDSM.16.M88.4 R28, [R252+UR10+0x15000] ;  /* 0x0150000afc1c783b */ /* 0x000fe20008000200 */
[-C--:B--2---:R-:W-:Y:S06]  /*3cb80*/  HMMA.1688.F32.TF32 R12, R224, R88.reuse, R4 ;  /* 0x00000058e00c723c */ /* 0x084fec0000081004 */
[----:B------:R-:W-:Y:S01]  /*3cb90*/  HMMA.1688.F32.TF32 R4, R228, R88, R8 ;  /* 0x00000058e404723c */ /* 0x000fe20000081008 */
[----:B------:R-:W-:Y:S04]  /*3cba0*/  STL.64 [R1+0x8e0], R20 ;  /* 0x0008e01401007387 */ /* 0x000fe80000100a00 */
[----:B------:R-:W-:Y:S04]  /*3cbb0*/  STL.64 [R1+0x8e8], R22 ;  /* 0x0008e81601007387 */ /* 0x000fe80000100a00 */
[----:B------:R-:W-:Y:S04]  /*3cbc0*/  STL.64 [R1+0x2bb0], R16 ;  /* 0x002bb01001007387 */ /* 0x000fe80000100a00 */
[----:B------:R-:W-:Y:S04]  /*3cbd0*/  STL.64 [R1+0x2bb8], R18 ;  /* 0x002bb81201007387 */ /* 0x000fe80000100a00 */
[----:B------:R-:W2:Y:S04]  /*3cbe0*/  LDL.LU.64 R100, [R1+0x2a00] ;  /* 0x002a000001647983 */ /* 0x000ea80000300a00 */
[----:B------:R-:W-:Y:S04]  /*3cbf0*/  STL.64 [R1+0x8b0], R12 ;  /* 0x0008b00c01007387 */ /* 0x000fe80000100a00 */
[----:B------:R-:W-:Y:S04]  /*3cc00*/  STL.64 [R1+0x8b8], R14 ;  /* 0x0008b80e01007387 */ /* 0x000fe80000100a00 */
[----:B------:R-:W2:Y:S04]  /*3cc10*/  LDL.LU.64 R102, [R1+0x2a08] ;  /* 0x002a080001667983 */ /* 0x000ea80000300a00 */
[----:B------:R1:W-:Y:S04]  /*3cc20*/  STL.64 [R1+0x2c60], R4 ;  /* 0x002c600401007387 */ /* 0x0003e80000100a00 */
[----:B------:R3:W-:Y:S04]  /*3cc30*/  STL.64 [R1+0x2c68], R6 ;  /* 0x002c680601007387 */ /* 0x0007e80000100a00 */
[----:B------:R-:W4:Y:S04]  /*3cc40*/  LDSM.16.M88.4 R20, [R252+UR10+0x13400] ;  /* 0x0134000afc14783b */ /* 0x000f280008000200 */
[----:B-1----:R-:W2:Y:S04]  /*3cc50*/  LDL.LU.64 R4, [R1+0x29f0] ;  /* 0x0029f00001047983 */ /* 0x002ea80000300a00 */
[----:B---3--:R-:W3:Y:S04]  /*3cc60*/  LDL.LU.64 R6, [R1+0x29f8] ;  /* 0x0029f80001067983 */ /* 0x008ee80000300a00 */
[----:B------:R-:W1:Y:S04]  /*3cc70*/  LDSM.16.M88.4 R8, [R252+UR10+0x14800] ;  /* 0x0148000afc08783b */ /* 0x000e680008000200 */
[----:B------:R-:W1:Y:S04]  /*3cc80*/  LDSM.16.M88.4 R12, [R252+UR10+0x15400] ;  /* 0x0154000afc0c783b */ /* 0x000e680008000200 */
[----:B------:R-:W1:Y:S04]  /*3cc90*/  LDSM.16.M88.4 R16, [R252+UR10+0x15800] ;  /* 0x0158000afc10783b */ /* 0x000e680008000200 */
[----:B------:R-:W3:Y:S04]  /*3cca0*/  LDL.LU.64 R96, [R1+0x29e0] ;  /* 0x0029e00001607983 */ /* 0x000ee80000300a00 */
[----:B------:R-:W3:Y:S04]  /*3ccb0*/  LDL.LU.64 R98, [R1+0x29e8] ;  /* 0x0029e80001627983 */ /* 0x000ee80000300a00 */
[----:B------:R-:W3:Y:S04]  /*3ccc0*/  LDL.LU.64 R92, [R1+0x29d0] ;  /* 0x0029d000015c7983 */ /* 0x000ee80000300a00 */
[----:B------:R-:W3:Y:S04]  /*3ccd0*/  LDL.LU.64 R94, [R1+0x29d8] ;  /* 0x0029d800015e7983 */ /* 0x000ee80000300a00 */
[----:B------:R-:W-:Y:S04]  /*3cce0*/  STL [R1+0x4f6c], R86 ;  /* 0x004f6c5601007387 */ /* 0x000fe80000100800 */
[----:B------:R-:W-:Y:S04]  /*3ccf0*/  STL [R1+0x4f68], R87 ;  /* 0x004f685701007387 */ /* 0x000fe80000100800 */
[----:B----4-:R-:W-:Y:S04]  /*3cd00*/  STL [R1+0x4f74], R22 ;  /* 0x004f741601007387 */ /* 0x010fe80000100800 */
[----:B------:R-:W-:Y:S04]  /*3cd10*/  STL [R1+0x4f70], R23 ;  /* 0x004f701701007387 */ /* 0x000fe80000100800 */
[----:B------:R-:W-:Y:S04]  /*3cd20*/  STL [R1+0x4f7c], R46 ;  /* 0x004f7c2e01007387 */ /* 0x000fe80000100800 */
[----:B------:R-:W-:Y:S04]  /*3cd30*/  STL [R1+0x4f78], R47 ;  /* 0x004f782f01007387 */ /* 0x000fe80000100800 */
[----:B------:R4:W-:Y:S04]  /*3cd40*/  STL [R1+0x4f84], R34 ;  /* 0x004f842201007387 */ /* 0x0009e80000100800 */
[----:B------:R4:W-:Y:S04]  /*3cd50*/  STL [R1+0x4f80], R35 ;  /* 0x004f802301007387 */ /* 0x0009e80000100800 */
[----:B------:R-:W-:Y:S04]  /*3cd60*/  STL [R1+0x4f8c], R42 ;  /* 0x004f8c2a01007387 */ /* 0x000fe80000100800 */
[----:B------:R-:W-:Y:S04]  /*3cd70*/  STL [R1+0x4f88], R43 ;  /* 0x004f882b01007387 */ /* 0x000fe80000100800 */
[----:B------:R-:W-:Y:S04]  /*3cd80*/  STL [R1+0x4f94], R38 ;  /* 0x004f942601007387 */ /* 0x000fe80000100800 */
[----:B------:R-:W-:Y:S04]  /*3cd90*/  STL [R1+0x4f90], R39 ;  /* 0x004f902701007387 */ /* 0x000fe80000100800 */
[----:B-1----:R-:W-:Y:S04]  /*3cda0*/  STL [R1+0x4f9c], R10 ;  /* 0x004f9c0a01007387 */ /* 0x002fe80000100800 */
[----:B------:R-:W-:Y:S04]  /*3cdb0*/  STL [R1+0x4f98], R11 ;  /* 0x004f980b01007387 */ /* 0x000fe80000100800 */
        /* <DEDUP_REMOVED lines=26> */
[----:B------:R-:W-:Y:S01]  /*3cf60*/  STL [R1+0x43d8], R252 ;  /* 0x0043d8fc01007387 */ /* 0x000fe20000100800 */
[C---:B--2---:R-:W-:Y:S06]  /*3cf70*/  HMMA.1688.F32.TF32 R88, R136.reuse, R84, R100 ;  /* 0x000000548858723c */ /* 0x044fec0000081064 */
[----:B---3--:R-:W-:-:S15]  /*3cf80*/  HMMA.1688.F32.TF32 R4, R136, R20, R4 ;  /* 0x000000148804723c */ /* 0x008fde0000081004 */
[----:B------:R-:W-:-:S02]  /*3cf90*/  NOP ;  /* 0x0000000000007918 */ /* 0x000fc40000000000 */
[----:B------:R-:W-:Y:S04]  /*3cfa0*/  STL.64 [R1+0x840], R88 ;  /* 0x0008405801007387 */ /* 0x000fe80000100a00 */
[----:B------:R1:W-:Y:S03]  /*3cfb0*/  STL.64 [R1+0x848], R90 ;  /* 0x0008485a01007387 */ /* 0x0003e60000100a00 */
[----:B----4-:R-:W-:Y:S02]  /*3cfc0*/  IMAD.MOV.U32 R34, RZ, RZ, R4 ;  /* 0x000000ffff227224 */ /* 0x010fe400078e0004 */
[----:B------:R-:W-:Y:S02]  /*3cfd0*/  IMAD.MOV.U32 R35, RZ, RZ, R5 ;  /* 0x000000ffff237224 */ /* 0x000fe400078e0005 */
[----:B------:R-:W-:Y:S01]  /*3cfe0*/  IMAD.MOV.U32 R46, RZ, RZ, R6 ;  /* 0x000000ffff2e7224 */ /* 0x000fe200078e0006 */
[----:B------:R-:W2:Y:S01]  /*3cff0*/  LDL.LU.64 R4, [R1+0x29c0] ;  /* 0x0029c00001047983 */ /* 0x000ea20000300a00 */
[----:B------:R-:W-:-:S03]  /*3d000*/  IMAD.MOV.U32 R47, RZ, RZ, R7 ;  /* 0x000000ffff2f7224 */ /* 0x000fc600078e0007 */
[----:B------:R-:W2:Y:S01]  /*3d010*/  LDL.LU.64 R6, [R1+0x29c8] ;  /* 0x0029c80001067983 */ /* 0x000ea20000300a00 */
[----:B-1----:R-:W-:Y:S03]  /*3d020*/  HMMA.1688.F32.TF32 R88, R136, R44, R96 ;  /* 0x0000002c8858723c */ /* 0x002fe60000081060 */
[----:B------:R-:W-:Y:S04]  /*3d030*/  STL [R1+0x4ffc], R47 ;  /* 0x004ffc2f01007387 */ /* 0x000fe80000100800 */
[----:B------:R-:W-:-:S15]  /*3d040*/  STL [R1+0x4ff8], R46 ;  /* 0x004ff82e01007387 */ /* 0x000fde0000100800 */
[----:B------:R-:W-:-:S02]  /*3d050*/  NOP ;  /* 0x0000000000007918 */ /* 0x000fc40000000000 */
[----:B------:R-:W-:Y:S02]  /*3d060*/  IMAD.MOV.U32 R38, RZ, RZ, R88 ;  /* 0x000000ffff267224 */ /* 0x000fe400078e0058 */
[----:B------:R-:W-:Y:S02]  /*3d070*/  IMAD.MOV.U32 R39, RZ, RZ, R89 ;  /* 0x000000ffff277224 */ /* 0x000fe400078e0059 */
[----:B------:R-:W-:Y:S02]  /*3d080*/  IMAD.MOV.U32 R42, RZ, RZ, R90 ;  /* 0x000000ffff2a7224 */ /* 0x000fe400078e005a */
[----:B------:R-:W-:Y:S02]  /*3d090*/  IMAD.MOV.U32 R43, RZ, RZ, R91 ;  /* 0x000000ffff2b7224 */ /* 0x000fe400078e005b */
[----:B------:R-:W-:Y:S01]  /*3d0a0*/  HMMA.1688.F32.TF32 R88, R136, R32, R92 ;  /* 0x000000208858723c */ /* 0x000fe2000008105c */
[----:B------:R1:W-:Y:S04]  /*3d0b0*/  STL [R1+0x4ff4], R35 ;  /* 0x004ff42301007387 */ /* 0x0003e80000100800 */
[----:B------:R3:W-:Y:S04]  /*3d0c0*/  STL [R1+0x4ff0], R34 ;  /* 0x004ff02201007387 */ /* 0x0007e80000100800 */
[----:B------:R-:W4:Y:S04]  /*3d0d0*/  LDL.LU.64 R96, [R1+0x29b0] ;  /* 0x0029b00001607983 */ /* 0x000f280000300a00 */
[----:B------:R-:W4:Y:S04]  /*3d0e0*/  LDL.LU.64 R98, [R1+0x29b8] ;  /* 0x0029b80001627983 */ /* 0x000f280000300a00 */
[----:B------:R-:W-:Y:S04]  /*3d0f0*/  STL [R1+0x500c], R43 ;  /* 0x00500c2b01007387 */ /* 0x000fe80000100800 */
[----:B------:R-:W-:Y:S03]  /*3d100*/  STL [R1+0x5008], R42 ;  /* 0x0050082a01007387 */ /* 0x000fe60000100800 */
[----:B------:R-:W-:Y:S01]  /*3d110*/  IMAD.MOV.U32 R11, RZ, RZ, R91 ;  /* 0x000000ffff0b7224 */ /* 0x000fe200078e005b */
[----:B------:R-:W-:Y:S01]  /*3d120*/  STL [R1+0x5004], R39 ;  /* 0x0050042701007387 */ /* 0x000fe20000100800 */
[----:B------:R-:W-:-:S03]  /*3d130*/  IMAD.MOV.U32 R10, RZ, RZ, R90 ;  /* 0x000000ffff0a7224 */ /* 0x000fc600078e005a */
[----:B------:R-:W-:Y:S01]  /*3d140*/  STL [R1+0x5000], R38 ;  /* 0x0050002601007387 */ /* 0x000fe20000100800 */
[----:B------:R-:W-:Y:S02]  /*3d150*/  IMAD.MOV.U32 R26, RZ, RZ, R88 ;  /* 0x000000ffff1a7224 */ /* 0x000fe400078e0058 */
[----:B------:R-:W-:Y:S01]  /*3d160*/  IMAD.MOV.U32 R27, RZ, RZ, R89 ;  /* 0x000000ffff1b7224 */ /* 0x000fe200078e0059 */
[----:B------:R-:W3:Y:S04]  /*3d170*/  LDL.LU.64 R92, [R1+0x29a0] ;  /* 0x0029a000015c7983 */ /* 0x000ee80000300a00 */
[----:B------:R-:W3:Y:S04]  /*3d180*/  LDL.LU.64 R94, [R1+0x29a8] ;  /* 0x0029a800015e7983 */ /* 0x000ee80000300a00 */
[----:B------:R-:W3:Y:S04]  /*3d190*/  LDL.LU.64 R88, [R1+0x2990] ;  /* 0x0029900001587983 */ /* 0x000ee80000300a00 */
[----:B------:R-:W3:Y:S04]  /*3d1a0*/  LDL.LU.64 R90, [R1+0x2998] ;  /* 0x00299800015a7983 */ /* 0x000ee80000300a00 */
[----:B------:R-:W-:Y:S04]  /*3d1b0*/  STL [R1+0x501c], R11 ;  /* 0x00501c0b01007387 */ /* 0x000fe80000100800 */
[----:B------:R-:W-:Y:S04]  /*3d1c0*/  STL [R1+0x5018], R10 ;  /* 0x0050180a01007387 */ /* 0x000fe80000100800 */
[----:B------:R1:W-:Y:S04]  /*3d1d0*/  STL [R1+0x5014], R27 ;  /* 0x0050141b01007387 */ /* 0x0003e80000100800 */
[----:B------:R1:W-:Y:S01]  /*3d1e0*/  STL [R1+0x5010], R26 ;  /* 0x0050101a01007387 */ /* 0x0003e20000100800 */
[----:B--2---:R-:W-:-:S15]  /*3d1f0*/  HMMA.1688.F32.TF32 R4, R136, R40, R4 ;  /* 0x000000288804723c */ /* 0x004fde0000081004 */
[----:B------:R-:W-:-:S09]  /*3d200*/  NOP ;  /* 0x0000000000007918 */ /* 0x000fd20000000000 */
[----:B------:R-:W-:Y:S02]  /*3d210*/  IMAD.MOV.U32 R22, RZ, RZ, R4 ;  /* 0x000000ffff167224 */ /* 0x000fe400078e0004 */
[----:B------:R-:W-:Y:S02]  /*3d220*/  IMAD.MOV.U32 R23, RZ, RZ, R5 ;  /* 0x000000ffff177224 */ /* 0x000fe400078e0005 */
[----:B------:R-:W-:Y:S01]  /*3d230*/  IMAD.MOV.U32 R86, RZ, RZ, R6 ;  /* 0x000000ffff567224 */ /* 0x000fe200078e0006 */
[----:B------:R-:W2:Y:S01]  /*3d240*/  LDL.LU.64 R4, [R1+0x2980] ;  /* 0x0029800001047983 */ /* 0x000ea20000300a00 */
[----:B------:R-:W-:-:S03]  /*3d250*/  IMAD.MOV.U32 R87, RZ, RZ, R7 ;  /* 0x000000ffff577224 */ /* 0x000fc600078e0007 */
[----:B------:R-:W2:Y:S04]  /*3d260*/  LDL.LU.64 R6, [R1+0x2988] ;  /* 0x0029880001067983 */ /* 0x000ea80000300a00 */
[----:B------:R-:W2:Y:S04]  /*3d270*/  LDL.LU.64 R104, [R1+0x2970] ;  /* 0x0029700001687983 */ /* 0x000ea80000300a00 */
[----:B------:R-:W2:Y:S01]  /*3d280*/  LDL.LU.64 R106, [R1+0x2978] ;  /* 0x00297800016a7983 */ /* 0x000ea20000300a00 */
[C---:B----4-:R-:W-:Y:S03]  /*3d290*/  HMMA.1688.F32.TF32 R96, R136.reuse, R36, R96 ;  /* 0x000000248860723c */ /* 0x050fe60000081060 */
[----:B------:R-:W-:Y:S04]  /*3d2a0*/  STL [R1+0x502c], R87 ;  /* 0x00502c5701007387 */ /* 0x000fe80000100800 */
[----:B------:R-:W-:Y:S04]  /*3d2b0*/  STL [R1+0x5028], R86 ;  /* 0x0050285601007387 */ /* 0x000fe80000100800 */
[----:B------:R4:W-:Y:S01]  /*3d2c0*/  STL [R1+0x5024], R23 ;  /* 0x0050241701007387 */ /* 0x0009e20000100800 */
[C---:B---3--:R-:W-:Y:S06]  /*3d2d0*/  HMMA.1688.F32.TF32 R92, R136.reuse, R8, R92 ;  /* 0x00000008885c723c */ /* 0x048fec000008105c */
[----:B------:R-:W-:Y:S01]  /*3d2e0*/  HMMA.1688.F32.TF32 R88, R136, R24, R88 ;  /* 0x000000188858723c */ /* 0x000fe20000081058 */
[----:B------:R3:W-:Y:S05]  /*3d2f0*/  STL [R1+0x5020], R22 ;  /* 0x0050201601007387 */ /* 0x0007ea0000100800 */
[----:B------:R-:W-:-:S02]  /*3d300*/  IMAD.MOV.U32 R15, RZ, RZ, R97 ;  /* 0x000000ffff0f7224 */ /* 0x000fc400078e0061 */
[----:B------:R-:W-:Y:S01]  /*3d310*/  IMAD.MOV.U32 R14, RZ, RZ, R96 ;  /* 0x000000ffff0e7224 */ /* 0x000fe200078e0060 */
[----:B------:R-:W4:Y:S04]  /*3d320*/  LDL.LU.64 R100, [R1+0x2960] ;  /* 0x0029600001647983 */ /* 0x000f280000300a00 */
[----:B------:R-:W4:Y:S01]  /*3d330*/  LDL.LU.64 R102, [R1+0x2968] ;  /* 0x0029680001667983 */ /* 0x000f220000300a00 */
[----:B------:R-:W-:-:S03]  /*3d340*/  IMAD.MOV.U32 R30, RZ, RZ, R98 ;  /* 0x000000ffff1e7224 */ /* 0x000fc600078e0062 */
[----:B------:R3:W-:Y:S01]  /*3d350*/  STL [R1+0x5034], R15 ;  /* 0x0050340f01007387 */ /* 0x0007e20000100800 */
[----:B------:R-:W-:-:S03]  /*3d360*/  IMAD.MOV.U32 R31, RZ, RZ, R99 ;  /* 0x000000ffff1f7224 */ /* 0x000fc600078e0063 */
[----:B------:R3:W-:Y:S01]  /*3d370*/  STL [R1+0x5030], R14 ;  /* 0x0050300e01007387 */ /* 0x0007e20000100800 */
[----:B------:R-:W-:Y:S02]  /*3d380*/  IMAD.MOV.U32 R18, RZ, RZ, R94 ;  /* 0x000000ffff127224 */ /* 0x000fe400078e005e */
[----:B------:R-:W-:Y:S01]  /*3d390*/  IMAD.MOV.U32 R19, RZ, RZ, R95 ;  /* 0x000000ffff137224 */ /* 0x000fe200078e005f */
[----:B------:R-:W3:Y:S01]  /*3d3a0*/  LDL.LU.64 R96, [R1+0x2950] ;  /* 0x0029500001607983 */ /* 0x000ee20000300a00 */
[----:B------:R-:W-:-:S03]  /*3d3b0*/  IMAD.MOV.U32 R78, RZ, RZ, R90 ;  /* 0x000000ffff4e7224 */ /* 0x000fc600078e005a */
[----:B------:R-:W3:Y:S01]  /*3d3c0*/  LDL.LU.64 R98, [R1+0x2958] ;  /* 0x0029580001627983 */ /* 0x000ee20000300a00 */
[----:B------:R-:W-:Y:S01]  /*3d3d0*/  IMAD.MOV.U32 R79, RZ, RZ, R91 ;  /* 0x000000ffff4f7224 */ /* 0x000fe200078e005b */
        /* <DEDUP_REMOVED lines=8> */
[C---:B------:R-:W-:Y:S03]  /*3d460*/  HMMA.1688.F32.TF32 R104, R136.reuse, R12, R104 ;  /* 0x0000000c8868723c */ /* 0x040fe60000081068 */
[----:B------:R-:W2:Y:S04]  /*3d470*/  LDL.LU.64 R208, [R1+0x2a70] ;  /* 0x002a700001d07983 */ /* 0x000ea80000300a00 */
[----:B------:R-:W2:Y:S04]  /*3d480*/  LDL.LU.64 R210, [R1+0x2a78] ;  /* 0x002a780001d27983 */ /* 0x000ea80000300a00 */
[----:B------:R-:W2:Y:S04]  /*3d490*/  LDL.LU.64 R204, [R1+0x2a60] ;  /* 0x002a600001cc7983 */ /* 0x000ea80000300a00 */
[----:B------:R-:W2:Y:S04]  /*3d4a0*/  LDL.LU.64 R206, [R1+0x2a68] ;  /* 0x002a680001ce7983 */ /* 0x000ea80000300a00 */
[----:B------:R-:W2:Y:S01]  /*3d4b0*/  LDL.LU.64 R200, [R1+0x2a50] ;  /* 0x002a500001c87983 */ /* 0x000ea20000300a00 */
[C---:B----4-:R-:W-:Y:S03]  /*3d4c0*/  HMMA.1688.F32.TF32 R100, R136.reuse, R16, R100 ;  /* 0x000000108864723c */ /* 0x050fe60000081064 */
[----:B------:R-:W4:Y:S03]  /*3d4d0*/  LDL.LU.64 R202, [R1+0x2a58] ;  /* 0x002a580001ca7983 */ /* 0x000f260000300a00 */
[----:B---3--:R-:W-:-:S15]  /*3d4e0*/  HMMA.1688.F32.TF32 R96, R136, R80, R96 ;  /* 0x000000508860723c */ /* 0x008fde0000081060 */
[----:B------:R-:W-:-:S03]  /*3d4f0*/  NOP ;  /* 0x0000000000007918 */ /* 0x000fc60000000000 */
[----:B-1----:R-:W-:Y:S02]  /*3d500*/  IMAD.MOV.U32 R35, RZ, RZ, R100 ;  /* 0x000000ffff237224 */ /* 0x002fe400078e0064 */
[----:B------:R-:W-:Y:S02]  /*3d510*/  IMAD.MOV.U32 R34, RZ, RZ, R101 ;  /* 0x000000ffff227224 */ /* 0x000fe400078e0065 */
[----:B------:R-:W-:Y:S01]  /*3d520*/  IMAD.MOV.U32 R62, RZ, RZ, R102 ;  /* 0x000000ffff3e7224 */ /* 0x000fe200078e0066 */
[----:B------:R-:W3:Y:S01]  /*3d530*/  LDL.LU.64 R100, [R1+0x2a40] ;  /* 0x002a400001647983 */ /* 0x000ee20000300a00 */
[----:B------:R-:W-:-:S03]  /*3d540*/  IMAD.MOV.U32 R63, RZ, RZ, R103 ;  /* 0x000000ffff3f7224 */ /* 0x000fc600078e0067 */
[----:B------:R-:W3:Y:S04]  /*3d550*/  LDL.LU.64 R102, [R1+0x2a48] ;  /* 0x002a480001667983 */ /* 0x000ee80000300a00 */
[----:B------:R-:W4:Y:S04]  /*3d560*/  LDL.LU.64 R196, [R1+0x2a30] ;  /* 0x002a300001c47983 */ /* 0x000f280000300a00 */
[----:B------:R-:W4:Y:S01]  /*3d570*/  LDL.LU.64 R198, [R1+0x2a38] ;  /* 0x002a380001c67983 */ /* 0x000f220000300a00 */
[----:B------:R-:W-:-:S03]  /*3d580*/  IMAD.MOV.U32 R47, RZ, RZ, R98 ;  /* 0x000000ffff2f7224 */ /* 0x000fc600078e0062 */
[----:B------:R-:W3:Y:S01]  /*3d590*/  LDL.LU.64 R192, [R1+0x2a20] ;  /* 0x002a200001c07983 */ /* 0x000ee20000300a00 */
[----:B------:R-:W-:-:S03]  /*3d5a0*/  IMAD.MOV.U32 R70, RZ, RZ, R106 ;  /* 0x000000ffff467224 */ /* 0x000fc600078e006a */
[----:B------:R-:W3:Y:S01]  /*3d5b0*/  LDL.LU.64 R194, [R1+0x2a28] ;  /* 0x002a280001c27983 */ /* 0x000ee20000300a00 */
        /* <DEDUP_REMOVED lines=8> */
[C---:B----4-:R-:W-:Y:S06]  /*3d640*/  HMMA.1688.F32.TF32 R196, R136.reuse, R56, R196 ;  /* 0x0000003888c4723c */ /* 0x050fec00000810c4 */
[----:B---3--:R-:W-:-:S15]  /*3d650*/  HMMA.1688.F32.TF32 R192, R136, R52, R192 ;  /* 0x0000003488c0723c */ /* 0x008fde00000810c0 */
[----:B------:R-:W-:-:S02]  /*3d660*/  NOP ;  /* 0x0000000000007918 */ /* 0x000fc40000000000 */
[----:B------:R1:W-:Y:S04]  /*3d670*/  STL.64 [R1+0x730], R196 ;  /* 0x000730c401007387 */ /* 0x0003e80000100a00 */
[----:B------:R3:W-:Y:S04]  /*3d680*/  STL.64 [R1+0x738], R198 ;  /* 0x000738c601007387 */ /* 0x0007e80000100a00 */
[----:B------:R-:W4:Y:S04]  /*3d690*/  LDL.LU.64 R244, [R1+0x28c0] ;  /* 0x0028c00001f47983 */ /* 0x000f280000300a00 */
[----:B------:R3:W-:Y:S04]  /*3d6a0*/  STL.64 [R1+0x720], R192 ;  /* 0x000720c001007387 */ /* 0x0007e80000100a00 */
[----:B------:R3:W-:Y:S04]  /*3d6b0*/  STL.64 [R1+0x728], R194 ;  /* 0x000728c201007387 */ /* 0x0007e80000100a00 */
[----:B------:R-:W4:Y:S01]  /*3d6c0*/  LDL.LU.64 R246, [R1+0x28c8] ;  /* 0x0028c80001f67983 */ /* 0x000f220000300a00 */
[C---:B------:R-:W-:Y:S06]  /*3d6d0*/  HMMA.1688.F32.TF32 R208, R136.reuse, R72, R208 ;  /* 0x0000004888d0723c */ /* 0x040fec00000810d0 */
[C---:B------:R-:W-:Y:S06]  /*3d6e0*/  HMMA.1688.F32.TF32 R204, R136.reuse, R68, R204 ;  /* 0x0000004488cc723c */ /* 0x040fec00000810cc */
[----:B------:R-:W-:-:S12]  /*3d6f0*/  HMMA.1688.F32.TF32 R200, R136, R64, R200 ;  /* 0x0000004088c8723c */ /* 0x000fd800000810c8 */
        /* <DEDUP_REMOVED lines=10> */
[----:B------:R-:W-:Y:S02]  /*3d7a0*/  IMAD.MOV.U32 R87, RZ, RZ, R202 ;  /* 0x000000ffff577224 */ /* 0x000fe400078e00ca */
[----:B------:R-:W-:-:S02]  /*3d7b0*/  IMAD.MOV.U32 R86, RZ, RZ, R203 ;  /* 0x000000ffff567224 */ /* 0x000fc400078e00cb */
[----:B------:R-:W-:Y:S01]  /*3d7c0*/  HMMA.1688.F32.TF32 R200, R136, R60, R100 ;  /* 0x0000003c88c8723c */ /* 0x000fe20000081064 */
[----:B------:R-:W-:Y:S02]  /*3d7d0*/  IMAD.MOV.U32 R71, RZ, RZ, R107 ;  /* 0x000000ffff477224 */ /* 0x000fe400078e006b */
[----:B------:R-:W-:-:S15]  /*3d7e0*/  IMAD.MOV.U32 R46, RZ, RZ, R99 ;  /* 0x000000ffff2e7224 */ /* 0x000fde00078e0063 */
[----:B------:R-:W-:-:S06]  /*3d7f0*/  NOP ;  /* 0x0000000000007918 */ /* 0x000fcc0000000000 */
[----:B------:R-:W-:Y:S02]  /*3d800*/  IMAD.MOV.U32 R107, RZ, RZ, R200 ;  /* 0x000000ffff6b7224 */ /* 0x000fe400078e00c8 */
[----:B------:R-:W-:Y:S02]  /*3d810*/  IMAD.MOV.U32 R99, RZ, RZ, R201 ;  /* 0x000000ffff637224 */ /* 0x000fe400078e00c9 */
[----:B------:R-:W-:Y:S02]  /*3d820*/  IMAD.MOV.U32 R102, RZ, RZ, R202 ;  /* 0x000000ffff667224 */ /* 0x000fe400078e00ca */
[----:B------:R-:W-:Y:S01]  /*3d830*/  IMAD.MOV.U32 R103, RZ, RZ, R203 ;  /* 0x000000ffff677224 */ /* 0x000fe200078e00cb */
[----:B--2---:R-:W-:-:S15]  /*3d840*/  HMMA.1688.F32.TF32 R4, R136, R48, R4 ;  /* 0x000000308804723c */ /* 0x004fde0000081004 */
        /* <DEDUP_REMOVED lines=20> */
[----:B---3--:R-:W3:Y:S04]  /*3d990*/  LDL.LU.64 R198, [R1+0x2838] ;  /* 0x0028380001c67983 */ /* 0x008ee80000300a00 */
[----:B------:R-:W3:Y:S04]  /*3d9a0*/  LDL.LU.64 R200, [R1+0x2820] ;  /* 0x0028200001c87983 */ /* 0x000ee80000300a00 */
[----:B------:R-:W3:Y:S04]  /*3d9b0*/  LDL.LU.64 R202, [R1+0x2828] ;  /* 0x0028280001ca7983 */ /* 0x000ee80000300a00 */
[----:B------:R-:W3:Y:S04]  /*3d9c0*/  LDL.LU.64 R192, [R1+0x2810] ;  /* 0x0028100001c07983 */ /* 0x000ee80000300a00 */
[----:B------:R-:W3:Y:S04]  /*3d9d0*/  LDL.LU.64 R194, [R1+0x2818] ;  /* 0x0028180001c27983 */ /* 0x000ee80000300a00 */
[----:B--2---:R-:W2:Y:S04]  /*3d9e0*/  LDL.LU.64 R4, [R1+0x2800] ;  /* 0x0028000001047983 */ /* 0x004ea80000300a00 */
[----:B------:R-:W2:Y:S01]  /*3d9f0*/  LDL.LU.64 R6, [R1+0x2808] ;  /* 0x0028080001067983 */ /* 0x000ea20000300a00 */
[----:B----4-:R-:W-:-:S15]  /*3da00*/  HMMA.1688.F32.TF32 R244, R140, R84, R244 ;  /* 0x000000548cf4723c */ /* 0x010fde00000810f4 */
[----:B------:R-:W-:-:S08]  /*3da10*/  NOP ;  /* 0x0000000000007918 */ /* 0x000fd00000000000 */
[----:B------:R-:W-:Y:S04]  /*3da20*/  STL.64 [R1+0xa40], R244 ;  /* 0x000a40f401007387 */ /* 0x000fe80000100a00 */
[----:B------:R-:W-:Y:S01]  /*3da30*/  STL.64 [R1+0xa48], R246 ;  /* 0x000a48f601007387 */ /* 0x000fe20000100a00 */
[C---:B------:R-:W-:Y:S06]  /*3da40*/  HMMA.1688.F32.TF32 R240, R140.reuse, R20, R240 ;  /* 0x000000148cf0723c */ /* 0x040fec00000810f0 */
[C---:B------:R-:W-:Y:S06]  /*3da50*/  HMMA.1688.F32.TF32 R136, R140.reuse, R44, R236 ;  /* 0x0000002c8c88723c */ /* 0x040fec00000810ec */
[C---:B------:R-:W-:Y:S06]  /*3da60*/  HMMA.1688.F32.TF32 R232, R140.reuse, R32, R232 ;  /* 0x000000208ce8723c */ /* 0x040fec00000810e8 */
[C---:B------:R-:W-:Y:S05]  /*3da70*/  HMMA.1688.F32.TF32 R220, R140.reuse, R40, R220 ;  /* 0x000000288cdc723c */ /* 0x040fea00000810dc */
[----:B------:R-:W-:Y:S04]  /*3da80*/  STL.64 [R1+0xa70], R240 ;  /* 0x000a70f001007387 */ /* 0x000fe80000100a00 */
[----:B------:R-:W-:Y:S04]  /*3da90*/  STL.64 [R1+0xa78], R242 ;  /* 0x000a78f201007387 */ /* 0x000fe80000100a00 */
[----:B------:R1:W-:Y:S04]  /*3daa0*/  STL.64 [R1+0xa90], R136 ;  /* 0x000a908801007387 */ /* 0x0003e80000100a00 */
[----:B------:R4:W-:Y:S04]  /*3dab0*/  STL.64 [R1+0xa98], R138 ;  /* 0x000a988a01007387 */ /* 0x0009e80000100a00 */
[----:B-1----:R-:W2:Y:S04]  /*3dac0*/  LDL.LU.64 R136, [R1+0x2930] ;  /* 0x0029300001887983 */ /* 0x002ea80000300a00 */
[----:B------:R-:W-:Y:S04]  /*3dad0*/  STL.64 [R1+0xad0], R232 ;  /* 0x000ad0e801007387 */ /* 0x000fe80000100a00 */
[----:B------:R-:W-:Y:S04]  /*3dae0*/  STL.64 [R1+0xad8], R234 ;  /* 0x000ad8ea01007387 */ /* 0x000fe80000100a00 */
[----:B----4-:R-:W4:Y:S04]  /*3daf0*/  LDL.LU.64 R138, [R1+0x2938] ;  /* 0x00293800018a7983 */ /* 0x010f280000300a00 */
[----:B------:R-:W-:Y:S04]  /*3db00*/  STL.64 [R1+0xaf0], R220 ;  /* 0x000af0dc01007387 */ /* 0x000fe80000100a00 */
[----:B------:R1:W-:Y:S02]  /*3db10*/  STL.64 [R1+0xaf8], R222 ;  /* 0x000af8de01007387 */ /* 0x0003e40000100a00 */
[C---:B-1----:R-:W-:Y:S06]  /*3db20*/  HMMA.1688.F32.TF32 R220, R140.reuse, R36, R216 ;  /* 0x000000248cdc723c */ /* 0x042fec00000810d8 */
[C---:B------:R-:W-:Y:S06]  /*3db30*/  HMMA.1688.F32.TF32 R216, R140.reuse, R8, R212 ;  /* 0x000000088cd8723c */ /* 0x040fec00000810d4 */
[C---:B------:R-:W-:Y:S06]  /*3db40*/  HMMA.1688.F32.TF32 R212, R140.reuse, R24, R208 ;  /* 0x000000188cd4723c */ /* 0x040fec00000810d0 */
[C---:B------:R-:W-:Y:S05]  /*3db50*/  HMMA.1688.F32.TF32 R208, R140.reuse, R28, R204 ;  /* 0x0000001c8cd0723c */ /* 0x040fea00000810cc */
[----:B------:R-:W-:Y:S04]  /*3db60*/  STL.64 [R1+0xb30], R220 ;  /* 0x000b30dc01007387 */ /* 0x000fe80000100a00 */
[----:B------:R-:W-:Y:S01]  /*3db70*/  STL.64 [R1+0xb38], R222 ;  /* 0x000b38de01007387 */ /* 0x000fe20000100a00 */
[C---:B---3--:R-:W-:Y:S03]  /*3db80*/  HMMA.1688.F32.TF32 R204, R140.reuse, R12, R196 ;  /* 0x0000000c8ccc723c */ /* 0x048fe600000810c4 */
[----:B------:R1:W-:Y:S04]  /*3db90*/  STL.64 [R1+0xb40], R216 ;  /* 0x000b40d801007387 */ /* 0x0003e80000100a00 */
[----:B------:R3:W-:Y:S04]  /*3dba0*/  STL.64 [R1+0xb48], R218 ;  /* 0x000b48da01007387 */ /* 0x0007e80000100a00 */
[----:B------:R3:W-:Y:S04]  /*3dbb0*/  STL.64 [R1+0xb70], R212 ;  /* 0x000b70d401007387 */ /* 0x0007e80000100a00 */
[----:B------:R3:W-:Y:S04]  /*3dbc0*/  STL.64 [R1+0xb78], R214 ;  /* 0x000b78d601007387 */ /* 0x0007e80000100a00 */
[----:B------:R-:W4:Y:S01]  /*3dbd0*/  LDL.LU.64 R196, [R1+0x2920] ;  /* 0x0029200001c47983 */ /* 0x000f220000300a00 */
[C---:B------:R-:W-:Y:S03]  /*3dbe0*/  HMMA.1688.F32.TF32 R200, R140.reuse, R16, R200 ;  /* 0x000000108cc8723c */ /* 0x040fe600000810c8 */
[----:B------:R-:W-:Y:S04]  /*3dbf0*/  STL.64 [R1+0xba0], R208 ;  /* 0x000ba0d001007387 */ /* 0x000fe80000100a00 */
[----:B------:R-:W-:Y:S04]  /*3dc00*/  STL.64 [R1+0xba8], R210 ;  /* 0x000ba8d201007387 */ /* 0x000fe80000100a00 */
[----:B------:R-:W4:Y:S01]  /*3dc10*/  LDL.LU.64 R198, [R1+0x2928] ;  /* 0x0029280001c67983 */ /* 0x000f220000300a00 */
[C---:B------:R-:W-:Y:S06]  /*3dc20*/  HMMA.1688.F32.TF32 R192, R140.reuse, R80, R192 ;  /* 0x000000508cc0723c */ /* 0x040fec00000810c0 */
[C---:B--2---:R-:W-:Y:S01]  /*3dc30*/  HMMA.1688.F32.TF32 R4, R140.reuse, R76, R4 ;  /* 0x0000004c8c04723c */ /* 0x044fe20000081004 */
[----:B------:R-:W-:Y:S04]  /*3dc40*/  STL.64 [R1+0xbd0], R204 ;  /* 0x000bd0cc01007387 */ /* 0x000fe80000100a00 */
[----:B------:R-:W-:Y:S04]  /*3dc50*/  STL.64 [R1+0xbd8], R206 ;  /* 0x000bd8ce01007387 */ /* 0x000fe80000100a00 */
[----:B------:R-:W-:Y:S04]  /*3dc60*/  STL.64 [R1+0xc10], R200 ;  /* 0x000c10c801007387 */ /* 0x000fe80000100a00 */
[----:B------:R-:W-:Y:S04]  /*3dc70*/  STL.64 [R1+0xc18], R202 ;  /* 0x000c18ca01007387 */ /* 0x000fe80000100a00 */
[----:B-1----:R-:W2:Y:S04]  /*3dc80*/  LDL.LU.64 R216, [R1+0x2910] ;  /* 0x0029100001d87983 */ /* 0x002ea80000300a00 */
[----:B------:R-:W-:Y:S04]  /*3dc90*/  STL.64 [R1+0xc30], R192 ;  /* 0x000c30c001007387 */ /* 0x000fe80000100a00 */
[----:B------:R-:W-:Y:S04]  /*3dca0*/  STL.64 [R1+0xc38], R194 ;  /* 0x000c38c201007387 */ /* 0x000fe80000100a00 */
[----:B---3--:R-:W2:Y:S04]  /*3dcb0*/  LDL.LU.64 R218, [R1+0x2918] ;  /* 0x0029180001da7983 */ /* 0x008ea80000300a00 */
[----:B------:R1:W-:Y:S04]  /*3dcc0*/  STL.64 [R1+0xc40], R4 ;  /* 0x000c400401007387 */ /* 0x0003e80000100a00 */
[----:B------:R3:W-:Y:S04]  /*3dcd0*/  STL.64 [R1+0xc48], R6 ;  /* 0x000c480601007387 */ /* 0x0007e80000100a00 */
[----:B------:R-:W2:Y:S04]  /*3dce0*/  LDL.LU.64 R212, [R1+0x2900] ;  /* 0x0029000001d47983 */ /* 0x000ea80000300a00 */
[----:B------:R-:W2:Y:S04]  /*3dcf0*/  LDL.LU.64 R214, [R1+0x2908] ;  /* 0x0029080001d67983 */ /* 0x000ea80000300a00 */
[----:B-1----:R-:W2:Y:S04]  /*3dd00*/  LDL.LU.64 R4, [R1+0x28f0] ;  /* 0x0028f00001047983 */ /* 0x002ea80000300a00 */
[----:B---3--:R-:W3:Y:S04]  /*3dd10*/  LDL.LU.64 R6, [R1+0x28f8] ;  /* 0x0028f80001067983 */ /* 0x008ee80000300a00 */
[----:B------:R-:W3:Y:S04]  /*3dd20*/  LDL.LU.64 R192, [R1+0x28e0] ;  /* 0x0028e00001c07983 */ /* 0x000ee80000300a00 */
[----:B------:R-:W3:Y:S01]  /*3dd30*/  LDL.LU.64 R194, [R1+0x28e8] ;  /* 0x0028e80001c27983 */ /* 0x000ee20000300a00 */
[----:B----4-:R-:W-:-:S15]  /*3dd40*/  HMMA.1688.F32.TF32 R136, R140, R72, R136 ;  /* 0x000000488c88723c */ /* 0x010fde0000081088 */
[----:B------:R-:W-:-:S08]  /*3dd50*/  NOP ;  /* 0x0000000000007918 */ /* 0x000fd00000000000 */
[----:B------:R1:W-:Y:S04]  /*3dd60*/  STL.64 [R1+0xc70], R136 ;  /* 0x000c708801007387 */ /* 0x0003e80000100a00 */
[----:B------:R4:W-:Y:S04]  /*3dd70*/  STL.64 [R1+0xc78], R138 ;  /* 0x000c788a01007387 */ /* 0x0009e80000100a00 */
[----:B------:R-:W3:Y:S04]  /*3dd80*/  LDL.LU.64 R208, [R1+0x28d0] ;  /* 0x0028d00001d07983 */ /* 0x000ee80000300a00 */
[----:B------:R-:W3:Y:S04]  /*3dd90*/  LDL.LU.64 R210, [R1+0x28d8] ;  /* 0x0028d80001d27983 */ /* 0x000ee80000300a00 */
[----:B-1----:R-:W3:Y:S04]  /*3dda0*/  LDL.LU.64 R136, [R1+0x2770] ;  /* 0x0027700001887983 */ /* 0x002ee80000300a00 */
[----:B----4-:R-:W4:Y:S04]  /*3ddb0*/  LDL.LU.64 R138, [R1+0x2778] ;  /* 0x00277800018a7983 */ /* 0x010f280000300a00 */
[----:B------:R-:W4:Y:S04]  /*3ddc0*/  LDL.LU.64 R204, [R1+0x2750] ;  /* 0x0027500001cc7983 */ /* 0x000f280000300a00 */
[----:B------:R-:W4:Y:S01]  /*3ddd0*/  LDL.LU.64 R206, [R1+0x2758] ;  /* 0x0027580001ce7983 */ /* 0x000f220000300a00 */
[----:B------:R-:W-:-:S15]  /*3dde0*/  HMMA.1688.F32.TF32 R196, R140, R68, R196 ;  /* 0x000000448cc4723c */ /* 0x000fde00000810c4 */
[----:B------:R-:W-:-:S08]  /*3ddf0*/  NOP ;  /* 0x0000000000007918 */ /* 0x000fd00000000000 */
[----:B------:R1:W-:Y:S04]  /*3de00*/  STL.64 [R1+0xc90], R196 ;  /* 0x000c90c401007387 */ /* 0x0003e80000100a00 */
[----:B------:R1:W-:Y:S04]  /*3de10*/  STL.64 [R1+0xc98], R198 ;  /* 0x000c98c601007387 */ /* 0x0003e80000100a00 */
[----:B------:R-:W4:Y:S04]  /*3de20*/  LDL.LU.64 R200, [R1+0x2730] ;  /* 0x0027300001c87983 */ /* 0x000f280000300a00 */
[----:B------:R-:W4:Y:S01]  /*3de30*/  LDL.LU.64 R202, [R1+0x2738] ;  /* 0x0027380001ca7983 */ /* 0x000f220000300a00 */
[C---:B--2---:R-:W-:Y:S03]  /*3de40*/  HMMA.1688.F32.TF32 R220, R140.reuse, R64, R216 ;  /* 0x000000408cdc723c */ /* 0x044fe600000810d8 */
[----:B-1----:R-:W2:Y:S04]  /*3de50*/  LDL.LU.64 R196, [R1+0x2710] ;  /* 0x0027100001c47983 */ /* 0x002ea80000300a00 */
[----:B------:R-:W2:Y:S01]  /*3de60*/  LDL.LU.64 R198, [R1+0x2718] ;  /* 0x0027180001c67983 */ /* 0x000ea20000300a00 */
[----:B------:R-:W-:-:S15]  /*3de70*/  HMMA.1688.F32.TF32 R216, R140, R60, R212 ;  /* 0x0000003c8cd8723c */ /* 0x000fde00000810d4 */
[----:B------:R-:W-:Y:S01]  /*3de80*/  STL.64 [R1+0xcc0], R220 ;  /* 0x000cc0dc01007387 */ /* 0x000fe20000100a00 */
[C---:B---3--:R-:W-:Y:S03]  /*3de90*/  HMMA.1688.F32.TF32 R212, R140.reuse, R56, R4 ;  /* 0x000000388cd4723c */ /* 0x048fe60000081004 */
[----:B------:R-:W-:Y:S04]  /*3dea0*/  STL.64 [R1+0xcc8], R222 ;  /* 0x000cc8de01007387 */ /* 0x000fe80000100a00 */
[----:B------:R-:W3:Y:S04]  /*3deb0*/  LDL.LU.64 R4, [R1+0x26f0] ;  /* 0x0026f00001047983 */ /* 0x000ee80000300a00 */
[----:B------:R-:W-:Y:S04]  /*3dec0*/  STL.64 [R1+0xce0], R216 ;  /* 0x000ce0d801007387 */ /* 0x000fe80000100a00 */
[----:B------:R-:W-:Y:S04]  /*3ded0*/  STL.64 [R1+0xce8], R218 ;  /* 0x000ce8da01007387 */ /* 0x000fe80000100a00 */
[----:B------:R-:W3:Y:S04]  /*3dee0*/  LDL.LU.64 R6, [R1+0x26f8] ;  /* 0x0026f80001067983 */ /* 0x000ee80000300a00 */
[----:B------:R-:W-:Y:S04]  /*3def0*/  STL.64 [R1+0xcf0], R212 ;  /* 0x000cf0d401007387 */ /* 0x000fe80000100a00 */
[----:B------:R1:W-:Y:S02]  /*3df00*/  STL.64 [R1+0xcf8], R214 ;  /* 0x000cf8d601007387 */ /* 0x0003e40000100a00 */
[----:B-1----:R-:W-:Y:S02]  /*3df10*/  HMMA.1688.F32.TF32 R212, R140, R52, R192 ;  /* 0x000000348cd4723c */ /* 0x002fe400000810c0 */
[----:B------:R-:W3:Y:S04]  /*3df20*/  LDL.LU.64 R192, [R1+0x26e0] ;  /* 0x0026e00001c07983 */ /* 0x000ee80000300a00 */
[----:B------:R-:W3:-:S15]  /*3df30*/  LDL.LU.64 R194, [R1+0x26e8] ;  /* 0x0026e80001c27983 */ /* 0x000ede0000300a00 */
[----:B------:R-:W-:-:S02]  /*3df40*/  NOP ;  /* 0x0000000000007918 */ /* 0x000fc40000000000 */
[----:B------:R-:W-:Y:S04]  /*3df50*/  STL.64 [R1+0xd20], R212 ;  /* 0x000d20d401007387 */ /* 0x000fe80000100a00 */
[----:B------:R-:W-:Y:S01]  /*3df60*/  STL.64 [R1+0xd28], R214 ;  /* 0x000d28d601007387 */ /* 0x000fe20000100a00 */
[----:B------:R-:W-:Y:S03]  /*3df70*/  HMMA.1688.F32.TF32 R208, R140, R48, R208 ;  /* 0x000000308cd0723c */ /* 0x000fe600000810d0 */
[----:B------:R-:W3:Y:S03]  /*3df80*/  LDL.LU.64 R140, [R1+0x26d0] ;  /* 0x0026d000018c7983 */ /* 0x000ee60000300a00 */
[C---:B----4-:R-:W-:Y:S06]  /*3df90*/  HMMA.1688.F32.TF32 R136, R152.reuse, R84, R136 ;  /* 0x000000549888723c */ /* 0x050fec0000081088 */
[C---:B------:R-:W-:Y:S11]  /*3dfa0*/  HMMA.1688.F32.TF32 R204, R152.reuse, R20, R204 ;  /* 0x0000001498cc723c */ /* 0x040ff600000810cc */
[----:B------:R-:W-:Y:S04]  /*3dfb0*/  STL.64 [R1+0xd10], R208 ;  /* 0x000d10d001007387 */ /* 0x000fe80000100a00 */
[----:B------:R-:W-:Y:S04]  /*3dfc0*/  STL.64 [R1+0xd18], R210 ;  /* 0x000d18d201007387 */ /* 0x000fe80000100a00 */
[----:B------:R-:W4:Y:S04]  /*3dfd0*/  LDL.LU.64 R142, [R1+0x26d8] ;  /* 0x0026d800018e7983 */ /* 0x000f280000300a00 */
[----:B------:R1:W-:Y:S04]  /*3dfe0*/  STL.64 [R1+0x700], R136 ;  /* 0x0007008801007387 */ /* 0x0003e80000100a00 */
[----:B------:R1:W-:Y:S04]  /*3dff0*/  STL.64 [R1+0x708], R138 ;  /* 0x0007088a01007387 */ /* 0x0003e80000100a00 */
[----:B-1----:R-:W4:Y:S04]  /*3e000*/  LDL.LU.64 R136, [R1+0x26c0] ;  /* 0x0026c00001887983 */ /* 0x002f280000300a00 */
[----:B------:R-:W4:Y:S04]  /*3e010*/  LDL.LU.64 R138, [R1+0x26c8] ;  /* 0x0026c800018a7983 */ /* 0x000f280000300a00 */
[----:B------:R-:W-:Y:S01]  /*3e020*/  STL.64 [R1+0x6f0], R204 ;  /* 0x0006f0cc01007387 */ /* 0x000fe20000100a00 */
[C---:B------:R-:W-:Y:S06]  /*3e030*/  HMMA.1688.F32.TF32 R200, R152.reuse, R44, R200 ;  /* 0x0000002c98c8723c */ /* 0x040fec00000810c8 */
[----:B--2---:R-:W-:Y:S01]  /*3e040*/  HMMA.1688.F32.TF32 R196, R152, R32, R196 ;  /* 0x0000002098c4723c */ /* 0x004fe200000810c4 */
[----:B------:R-:W-:-:S15]  /*3e050*/  STL.64 [R1+0x6f8], R206 ;  /* 0x0006f8ce01007387 */ /* 0x000fde0000100a00 */
[----:B------:R-:W-:-:S01]  /*3e060*/  NOP ;  /* 0x0000000000007918 */ /* 0x000fc20000000000 */
[----:B------:R-:W-:Y:S04]  /*3e070*/  STL.64 [R1+0x6e0], R200 ;  /* 0x0006e0c801007387 */ /* 0x000fe80000100a00 */
[----:B------:R-:W-:Y:S03]  /*3e080*/  STL.64 [R1+0x6e8], R202 ;  /* 0x0006e8ca01007387 */ /* 0x000fe60000100a00 */
[----:B------:R-:W-:Y:S02]  /*3e090*/  IMAD.MOV.U32 R54, RZ, RZ, R199 ;  /* 0x000000ffff367224 */ /* 0x000fe400078e00c7 */
[----:B------:R-:W-:Y:S01]  /*3e0a0*/  IMAD.MOV.U32 R50, RZ, RZ, R198 ;  /* 0x000000ffff327224 */ /* 0x000fe200078e00c6 */
[----:B------:R3:W-:Y:S04]  /*3e0b0*/  STL.64 [R1+0x6d0], R196 ;  /* 0x0006d0c401007387 */ /* 0x0007e80000100a00 */
[----:B------:R-:W-:Y:S04]  /*3e0c0*/  STL [R1+0x4f14], R54 ;  /* 0x004f143601007387 */ /* 0x000fe80000100800 */
[----:B------:R1:W-:Y:S01]  /*3e0d0*/  STL [R1+0x4f10], R50 ;  /* 0x004f103201007387 */ /* 0x0003e20000100800 */
[C---:B---3--:R-:W-:Y:S03]  /*3e0e0*/  HMMA.1688.F32.TF32 R196, R152.reuse, R40, R4 ;  /* 0x0000002898c4723c */ /* 0x048fe60000081004 */
[----:B------:R-:W2:Y:S04]  /*3e0f0*/  LDL.LU.64 R4, [R1+0x26b0] ;  /* 0x0026b00001047983 */ /* 0x000ea80000300a00 */
[----:B------:R-:W2:Y:S01]  /*3e100*/  LDL.LU.64 R6, [R1+0x26b8] ;  /* 0x0026b80001067983 */ /* 0x000ea20000300a00 */
[----:B------:R-:W-:-:S15]  /*3e110*/  HMMA.1688.F32.TF32 R192, R152, R36, R192 ;  /* 0x0000002498c0723c */ /* 0x000fde00000810c0 */
[----:B------:R3:W-:Y:S04]  /*3e120*/  STL.64 [R1+0x6c0], R196 ;  /* 0x0006c0c401007387 */ /* 0x0007e80000100a00 */
[----:B------:R3:W-:Y:S05]  /*3e130*/  STL.64 [R1+0x6c8], R198 ;  /* 0x0006c8c601007387 */ /* 0x0007ea0000100a00 */
[----:B-1----:R-:W-:Y:S02]  /*3e140*/  IMAD.MOV.U32 R50, RZ, RZ, R195 ;  /* 0x000000ffff327224 */ /* 0x002fe400078e00c3 */
[----:B------:R-:W-:Y:S01]  /*3e150*/  IMAD.MOV.U32 R54, RZ, RZ, R194 ;  /* 0x000000ffff367224 */ /* 0x000fe200078e00c2 */
[----:B------:R1:W-:Y:S04]  /*3e160*/  STL.64 [R1+0x6b0], R192 ;  /* 0x0006b0c001007387 */ /* 0x0003e80000100a00 */
[----:B------:R-:W-:Y:S04]  /*3e170*/  STL [R1+0x4f1c], R50 ;  /* 0x004f1c3201007387 */ /* 0x000fe80000100800 */
[----:B------:R-:W-:Y:S01]  /*3e180*/  STL [R1+0x4f18], R54 ;  /* 0x004f183601007387 */ /* 0x000fe20000100800 */
[C---:B----4-:R-:W-:Y:S06]  /*3e190*/  HMMA.1688.F32.TF32 R140, R152.reuse, R8, R140 ;  /* 0x00000008988c723c */ /* 0x050fec000008108c */
[----:B------:R-:W-:-:S15]  /*3e1a0*/  HMMA.1688.F32.TF32 R136, R152, R24, R136 ;  /* 0x000000189888723c */ /* 0x000fde0000081088 */
[----:B------:R-:W-:-:S02]  /*3e1b0*/  NOP ;  /* 0x0000000000007918 */ /* 0x000fc40000000000 */
[----:B------:R4:W-:Y:S04]  /*3e1c0*/  STL.64 [R1+0x6a0], R140 ;  /* 0x0006a08c01007387 */ /* 0x0009e80000100a00 */
[----:B------:R4:W-:Y:S04]  /*3e1d0*/  STL.64 [R1+0x6a8], R142 ;  /* 0x0006a88e01007387 */ /* 0x0009e80000100a00 */
[----:B------:R-:W4:Y:S04]  /*3e1e0*/  LDL.LU.64 R220, [R1+0x26a0] ;  /* 0x0026a00001dc7983 */ /* 0x000f280000300a00 */
[----:B------:R-:W4:Y:S04]  /*3e1f0*/  LDL.LU.64 R222, [R1+0x26a8] ;  /* 0x0026a80001de7983 */ /* 0x000f280000300a00 */
[----:B------:R-:W4:Y:S04]  /*3e200*/  LDL.LU.64 R216, [R1+0x2690] ;  /* 0x0026900001d87983 */ /* 0x000f280000300a00 */
[----:B------:R-:W4:Y:S01]  /*3e210*/  LDL.LU.64 R218, [R1+0x2698] ;  /* 0x0026980001da7983 */ /* 0x000f220000300a00 */
[----:B------:R-:W-:-:S02]  /*3e220*/  IMAD.MOV.U32 R51, RZ, RZ, R139 ;  /* 0x000000ffff337224 */ /* 0x000fc400078e008b */
[----:B------:R-:W-:Y:S01]  /*3e230*/  IMAD.MOV.U32 R59, RZ, RZ, R138 ;  /* 0x000000ffff3b7224 */ /* 0x000fe200078e008a */
[----:B------:R-:W4:Y:S01]  /*3e240*/  LDL.LU.64 R212, [R1+0x2680] ;  /* 0x0026800001d47983 */ /* 0x000f220000300a00 */
[----:B------:R-:W-:Y:S02]  /*3e250*/  IMAD.MOV.U32 R58, RZ, RZ, R137 ;  /* 0x000000ffff3a7224 */ /* 0x000fe400078e0089 */
[----:B------:R-:W-:Y:S01]  /*3e260*/  IMAD.MOV.U32 R55, RZ, RZ, R136 ;  /* 0x000000ffff377224 */ /* 0x000fe200078e0088 */
[----:B------:R-:W4:Y:S04]  /*3e270*/  LDL.LU.64 R214, [R1+0x2688] ;  /* 0x0026880001d67983 */ /* 0x000f280000300a00 */
[----:B------:R-:W4:Y:S04]  /*3e280*/  LDL.LU.64 R208, [R1+0x2670] ;  /* 0x0026700001d07983 */ /* 0x000f280000300a00 */
[----:B------:R-:W4:Y:S04]  /*3e290*/  LDL.LU.64 R210, [R1+0x2678] ;  /* 0x0026780001d27983 */ /* 0x000f280000300a00 */
[----:B------:R-:W-:Y:S04]  /*3e2a0*/  STL [R1+0x4f2c], R51 ;  /* 0x004f2c3301007387 */ /* 0x000fe80000100800 */
[----:B------:R-:W-:Y:S04]  /*3e2b0*/  STL [R1+0x4f28], R59 ;  /* 0x004f283b01007387 */ /* 0x000fe80000100800 */
[----:B------:R-:W-:Y:S04]  /*3e2c0*/  STL [R1+0x4f24], R58 ;  /* 0x004f243a01007387 */ /* 0x000fe80000100800 */
[----:B------:R-:W-:Y:S01]  /*3e2d0*/  STL [R1+0x4f20], R55 ;  /* 0x004f203701007387 */ /* 0x000fe20000100800 */
[----:B--2---:R-:W-:-:S15]  /*3e2e0*/  HMMA.1688.F32.TF32 R4, R152, R28, R4 ;  /* 0x0000001c9804723c */ /* 0x004fde0000081004 */
[----:B------:R-:W-:-:S08]  /*3e2f0*/  NOP ;  /* 0x0000000000007918 */ /* 0x000fd00000000000 */
[----:B------:R2:W-:Y:S04]  /*3e300*/  STL.64 [R1+0x680], R4 ;  /* 0x0006800401007387 */ /* 0x0005e80000100a00 */
[----:B------:R-:W2:Y:S04]  /*3e310*/  LDL.LU.64 R204, [R1+0x27f0] ;  /* 0x0027f00001cc7983 */ /* 0x000ea80000300a00 */
[----:B------:R-:W2:Y:S04]  /*3e320*/  LDL.LU.64 R206, [R1+0x27f8] ;  /* 0x0027f80001ce7983 */ /* 0x000ea80000300a00 */
[----:B------:R-:W2:Y:S04]  /*3e330*/  LDL.LU.64 R200, [R1+0x27e0] ;  /* 0x0027e00001c87983 */ /* 0x000ea80000300a00 */
[----:B------:R-:W2:Y:S04]  /*3e340*/  LDL.LU.64 R202, [R1+0x27e8] ;  /* 0x0027e80001ca7983 */ /* 0x000ea80000300a00 */
[----:B---3--:R-:W3:Y:S04]  /*3e350*/  LDL.LU.64 R196, [R1+0x27d0] ;  /* 0x0027d00001c47983 */ /* 0x008ee80000300a00 */
[----:B------:R-:W3:Y:S04]  /*3e360*/  LDL.LU.64 R198, [R1+0x27d8] ;  /* 0x0027d80001c67983 */ /* 0x000ee80000300a00 */
[----:B-1----:R-:W3:Y:S04]  /*3e370*/  LDL.LU.64 R192, [R1+0x27c0] ;  /* 0x0027c00001c07983 */ /* 0x002ee80000300a00 */
[----:B------:R-:W3:Y:S04]  /*3e380*/  LDL.LU.64 R194, [R1+0x27c8] ;  /* 0x0027c80001c27983 */ /* 0x000ee80000300a00 */
[----:B----4-:R-:W4:Y:S04]  /*3e390*/  LDL.LU.64 R140, [R1+0x27b0] ;  /* 0x0027b000018c7983 */ /* 0x010f280000300a00 */
[----:B------:R-:W4:Y:S04]  /*3e3a0*/  LDL.LU.64 R142, [R1+0x27b8] ;  /* 0x0027b800018e7983 */ /* 0x000f280000300a00 */
[----:B------:R-:W4:Y:S04]  /*3e3b0*/  LDL.LU.64 R136, [R1+0x27a0] ;  /* 0x0027a00001887983 */ /* 0x000f280000300a00 */
[----:B------:R-:W4:Y:S01]  /*3e3c0*/  LDL.LU.64 R138, [R1+0x27a8] ;  /* 0x0027a800018a7983 */ /* 0x000f220000300a00 */
[----:B------:R-:W-:-:S02]  /*3e3d0*/  IMAD.MOV.U32 R50, RZ, RZ, R6 ;  /* 0x000000ffff327224 */ /* 0x000fc400078e0006 */
[----:B------:R-:W-:Y:S01]  /*3e3e0*/  IMAD.MOV.U32 R54, RZ, RZ, R7 ;  /* 0x000000ffff367224 */ /* 0x000fe200078e0007 */
[----:B--2---:R-:W2:Y:S04]  /*3e3f0*/  LDL.LU.64 R4, [R1+0x2790] ;  /* 0x0027900001047983 */ /* 0x004ea80000300a00 */
[----:B------:R-:W2:Y:S04]  /*3e400*/  LDL.LU.64 R6, [R1+0x2798] ;  /* 0x0027980001067983 */ /* 0x000ea80000300a00 */
[----:B------:R1:W-:Y:S04]  /*3e410*/  STL [R1+0x4f34], R54 ;  /* 0x004f343601007387 */ /* 0x0003e80000100800 */
[----:B------:R1:W-:Y:S01]  /*3e420*/  STL [R1+0x4f30], R50 ;  /* 0x004f303201007387 */ /* 0x0003e20000100800 */
[C---:B------:R-:W-:Y:S06]  /*3e430*/  HMMA.1688.F32.TF32 R216, R152.reuse, R16, R216 ;  /* 0x0000001098d8723c */ /* 0x040fec00000810d8 */
[C---:B------:R-:W-:Y:S06]  /*3e440*/  HMMA.1688.F32.TF32 R212, R152.reuse, R80, R212 ;  /* 0x0000005098d4723c */ /* 0x040fec00000810d4 */
[C---:B------:R-:W-:Y:S11]  /*3e450*/  HMMA.1688.F32.TF32 R208, R152.reuse, R76, R208 ;  /* 0x0000004c98d0723c */ /* 0x040ff600000810d0 */
[----:B------:R1:W-:Y:S06]  /*3e460*/  STL.64 [R1+0x660], R216 ;  /* 0x000660d801007387 */ /* 0x0003ec0000100a00 */
[----:B------:R1:W-:Y:S04]  /*3e470*/  STL.64 [R1+0x650], R212 ;  /* 0x000650d401007387 */ /* 0x0003e80000100a00 */
[----:B------:R1:W-:Y:S04]  /*3e480*/  STL.64 [R1+0x658], R214 ;  /* 0x000658d601007387 */ /* 0x0003e80000100a00 */
[----:B------:R1:W-:Y:S04]  /*3e490*/  STL.64 [R1+0x640], R208 ;  /* 0x000640d001007387 */ /* 0x0003e80000100a00 */
[----:B------:R1:W-:Y:S01]  /*3e4a0*/  STL.64 [R1+0x648], R210 ;  /* 0x000648d201007387 */ /* 0x0003e20000100a00 */
[C---:B------:R-:W-:Y:S06]  /*3e4b0*/  HMMA.1688.F32.TF32 R220, R152.reuse, R12, R220 ;  /* 0x0000000c98dc723c */ /* 0x040fec00000810dc */
[C---:B------:R-:W-:Y:S06]  /*3e4c0*/  HMMA.1688.F32.TF32 R204, R152.reuse, R72, R204 ;  /* 0x0000004898cc723c */ /* 0x040fec00000810cc */
[C---:B------:R-:W-:Y:S06]  /*3e4d0*/  HMMA.1688.F32.TF32 R200, R152.reuse, R68, R200 ;  /* 0x0000004498c8723c */ /* 0x040fec00000810c8 */
[C---:B---3--:R-:W-:Y:S06]  /*3e4e0*/  HMMA.1688.F32.TF32 R196, R152.reuse, R64, R196 ;  /* 0x0000004098c4723c */ /* 0x048fec00000810c4 */
[C---:B------:R-:W-:Y:S06]  /*3e4f0*/  HMMA.1688.F32.TF32 R192, R152.reuse, R60, R192 ;  /* 0x0000003c98c0723c */ /* 0x040fec00000810c0 */
[C---:B----4-:R-:W-:Y:S06]  /*3e500*/  HMMA.1688.F32.TF32 R140, R152.reuse, R56, R140 ;  /* 0x00000038988c723c */ /* 0x050fec000008108c */
[C---:B------:R-:W-:Y:S01]  /*3e510*/  HMMA.1688.F32.TF32 R136, R152.reuse, R52, R136 ;  /* 0x000000349888723c */ /* 0x040fe20000081088 */
[----:B------:R3:W-:Y:S04]  /*3e520*/  STL.64 [R1+0x630], R204 ;  /* 0x000630cc01007387 */ /* 0x0007e80000100a00 */
[----:B------:R4:W-:Y:S04]  /*3e530*/  STL.64 [R1+0x638], R206 ;  /* 0x000638ce01007387 */ /* 0x0009e80000100a00 */
[----:B------:R4:W-:Y:S04]  /*3e540*/  STL.64 [R1+0x620], R200 ;  /* 0x000620c801007387 */ /* 0x0009e80000100a00 */
[----:B------:R4:W-:Y:S04]  /*3e550*/  STL.64 [R1+0x628], R202 ;  /* 0x000628ca01007387 */ /* 0x0009e80000100a00 */
[----:B------:R4:W-:Y:S04]  /*3e560*/  STL.64 [R1+0x610], R196 ;  /* 0x000610c401007387 */ /* 0x0009e80000100a00 */
[----:B------:R4:W-:Y:S01]  /*3e570*/  STL.64 [R1+0x618], R198 ;  /* 0x000618c601007387 */ /* 0x0009e20000100a00 */
[----:B--2---:R-:W-:Y:S03]  /*3e580*/  HMMA.1688.F32.TF32 R4, R152, R48, R4 ;  /* 0x000000309804723c */ /* 0x004fe60000081004 */
[----:B------:R2:W-:Y:S04]  /*3e590*/  STL.64 [R1+0x600], R192 ;  /* 0x000600c001007387 */ /* 0x0005e80000100a00 */
[----:B------:R2:W-:Y:S04]  /*3e5a0*/  STL.64 [R1+0x608], R194 ;  /* 0x000608c201007387 */ /* 0x0005e80000100a00 */
[----:B------:R2:W-:Y:S04]  /*3e5b0*/  STL.64 [R1+0x5f0], R140 ;  /* 0x0005f08c01007387 */ /* 0x0005e80000100a00 */
[----:B------:R2:W-:Y:S04]  /*3e5c0*/  STL.64 [R1+0x5f8], R142 ;  /* 0x0005f88e01007387 */ /* 0x0005e80000100a00 */
[----:B------:R-:W2:Y:S04]  /*3e5d0*/  LDL.LU.64 R152, [R1+0x2480] ;  /* 0x0024800001987983 */ /* 0x000ea80000300a00 */
[----:B------:R2:W-:Y:S04]  /*3e5e0*/  STL.64 [R1+0x5e0], R136 ;  /* 0x0005e08801007387 */ /* 0x0005e80000100a00 */
[----:B------:R2:W-:Y:S04]  /*3e5f0*/  STL.64 [R1+0x5e8], R138 ;  /* 0x0005e88a01007387 */ /* 0x0005e80000100a00 */
        /* <DEDUP_REMOVED lines=9> */
[----:B------:R-:W2:Y:S04]  /*3e690*/  LDL.LU.64 R236, [R1+0x2440] ;  /* 0x0024400001ec7983 */ /* 0x000ea80000300a00 */
[----:B------:R-:W2:Y:S01]  /*3e6a0*/  LDL.LU.64 R238, [R1+0x2448] ;  /* 0x0024480001ee7983 */ /* 0x000ea20000300a00 */
[----:B------:R-:W-:-:S02]  /*3e6b0*/  IMAD.MOV.U32 R51, RZ, RZ, R220 ;  /* 0x000000ffff337224 */ /* 0x000fc400078e00dc */
[----:B------:R-:W-:Y:S01]  /*3e6c0*/  IMAD.MOV.U32 R59, RZ, RZ, R221 ;  /* 0x000000ffff3b7224 */ /* 0x000fe200078e00dd */
[----:B------:R-:W2:Y:S01]  /*3e6d0*/  LDL.LU.64 R232, [R1+0x2430] ;  /* 0x0024300001e87983 */ /* 0x000ea20000300a00 */
[----:B------:R-:W-:Y:S02]  /*3e6e0*/  IMAD.MOV.U32 R58, RZ, RZ, R222 ;  /* 0x000000ffff3a7224 */ /* 0x000fe400078e00de */
[----:B------:R-:W-:Y:S01]  /*3e6f0*/  IMAD.MOV.U32 R55, RZ, RZ, R223 ;  /* 0x000000ffff377224 */ /* 0x000fe200078e00df */
[----:B------:R-:W2:Y:S01]  /*3e700*/  LDL.LU.64 R234, [R1+0x2438] ;  /* 0x0024380001ea7983 */ /* 0x000ea20000300a00 */
[----:B-1----:R-:W-:-:S03]  /*3e710*/  IMAD.MOV.U32 R54, RZ, RZ, R218 ;  /* 0x000000ffff367224 */ /* 0x002fc600078e00da */
[----:B------:R-:W2:Y:S01]  /*3e720*/  LDL.LU.64 R220, [R1+0x2420] ;  /* 0x0024200001dc7983 */ /* 0x000ea20000300a00 */
[----:B------:R-:W-:-:S03]  /*3e730*/  IMAD.MOV.U32 R50, RZ, RZ, R219 ;  /* 0x000000ffff327224 */ /* 0x000fc600078e00db */
[----:B------:R-:W2:Y:S04]  /*3e740*/  LDL.LU.64 R222, [R1+0x2428] ;  /* 0x0024280001de7983 */ /* 0x000ea80000300a00 */
[----:B------:R-:W2:Y:S04]  /*3e750*/  LDL.LU.64 R216, [R1+0x2410] ;  /* 0x0024100001d87983 */ /* 0x000ea80000300a00 */
[----:B------:R-:W2:Y:S04]  /*3e760*/  LDL.LU.64 R218, [R1+0x2418] ;  /* 0x0024180001da7983 */ /* 0x000ea80000300a00 */
[----:B------:R-:W2:Y:S04]  /*3e770*/  LDL.LU.64 R212, [R1+0x2400] ;  /* 0x0024000001d47983 */ /* 0x000ea80000300a00 */
[----:B------:R-:W2:Y:S04]  /*3e780*/  LDL.LU.64 R214, [R1+0x2408] ;  /* 0x0024080001d67983 */ /* 0x000ea80000300a00 */
[----:B------:R-:W2:Y:S04]  /*3e790*/  LDL.LU.64 R208, [R1+0x23f0] ;  /* 0x0023f00001d07983 */ /* 0x000ea80000300a00 */
[----:B------:R-:W2:Y:S04]  /*3e7a0*/  LDL.LU.64 R210, [R1+0x23f8] ;  /* 0x0023f80001d27983 */ /* 0x000ea80000300a00 */
[----:B---3--:R-:W3:Y:S04]  /*3e7b0*/  LDL.LU.64 R204, [R1+0x23e0] ;  /* 0x0023e00001cc7983 */ /* 0x008ee80000300a00 */
[----:B----4-:R-:W3:Y:S04]  /*3e7c0*/  LDL.LU.64 R206, [R1+0x23e8] ;  /* 0x0023e80001ce7983 */ /* 0x010ee80000300a00 */
[----:B------:R-:W4:Y:S04]  /*3e7d0*/  LDL.LU.64 R200, [R1+0x23d0] ;  /* 0x0023d00001c87983 */ /* 0x000f280000300a00 */
[----:B------:R-:W4:Y:S04]  /*3e7e0*/  LDL.LU.64 R202, [R1+0x23d8] ;  /* 0x0023d80001ca7983 */ /* 0x000f280000300a00 */
[----:B------:R-:W4:Y:S04]  /*3e7f0*/  LDL.LU.64 R196, [R1+0x23c0] ;  /* 0x0023c00001c47983 */ /* 0x000f280000300a00 */
[----:B------:R-:W4:Y:S04]  /*3e800*/  LDL.LU.64 R198, [R1+0x23c8] ;  /* 0x0023c80001c67983 */ /* 0x000f280000300a00 */
[----:B--2---:R-:W2:Y:S04]  /*3e810*/  LDL.LU.64 R192, [R1+0x2660] ;  /* 0x0026600001c07983 */ /* 0x004ea80000300a00 */
[----:B------:R-:W2:Y:S04]  /*3e820*/  LDL.LU.64 R194, [R1+0x2668] ;  /* 0x0026680001c27983 */ /* 0x000ea80000300a00 */
[----:B------:R-:W2:Y:S04]  /*3e830*/  LDL.LU.64 R140, [R1+0x2650] ;  /* 0x00265000018c7983 */ /* 0x000ea80000300a00 */
[----:B------:R-:W2:Y:S04]  /*3e840*/  LDL.LU.64 R142, [R1+0x2658] ;  /* 0x00265800018e7983 */ /* 0x000ea80000300a00 */
[----:B------:R-:W2:Y:S04]  /*3e850*/  LDL.LU.64 R136, [R1+0x2640] ;  /* 0x0026400001887983 */ /* 0x000ea80000300a00 */
[----:B------:R-:W2:Y:S04]  /*3e860*/  LDL.LU.64 R138, [R1+0x2648] ;  /* 0x00264800018a7983 */ /* 0x000ea80000300a00 */
[----:B------:R-:W2:Y:S04]  /*3e870*/  LDL.LU.64 R4, [R1+0x2630] ;  /* 0x0026300001047983 */ /* 0x000ea80000300a00 */
[----:B------:R-:W2:Y:S01]  /*3e880*/  LDL.LU.64 R6, [R1+0x2638] ;  /* 0x0026380001067983 */ /* 0x000ea20000300a00 */
[----:B------:R-:W-:-:S15]  /*3e890*/  HMMA.1688.F32.TF32 R152, R156, R84, R152 ;  /* 0x000000549c98723c */ /* 0x000fde0000081098 */
[----:B------:R-:W-:-:S08]  /*3e8a0*/  NOP ;  /* 0x0000000000007918 */ /* 0x000fd00000000000 */
[----:B------:R-:W-:Y:S04]  /*3e8b0*/  STL.64 [R1+0xde0], R152 ;  /* 0x000de09801007387 */ /* 0x000fe80000100a00 */
[----:B------:R1:W-:Y:S02]  /*3e8c0*/  STL.64 [R1+0xde8], R154 ;  /* 0x000de89a01007387 */ /* 0x0003e40000100a00 */
[C---:B-1----:R-:W-:Y:S06]  /*3e8d0*/  HMMA.1688.F32.TF32 R152, R156.reuse, R20, R248 ;  /* 0x000000149c98723c */ /* 0x042fec00000810f8 */
[C---:B------:R-:W-:Y:S06]  /*3e8e0*/  HMMA.1688.F32.TF32 R244, R156.reuse, R44, R244 ;  /* 0x0000002c9cf4723c */ /* 0x040fec00000810f4 */
[C---:B------:R-:W-:Y:S11]  /*3e8f0*/  HMMA.1688.F32.TF32 R240, R156.reuse, R32, R240 ;  /* 0x000000209cf0723c */ /* 0x040ff600000810f0 */
[----:B------:R-:W-:Y:S04]  /*3e900*/  STL.64 [R1+0xdf0], R152 ;  /* 0x000df09801007387 */ /* 0x000fe80000100a00 */
[----:B------:R1:W-:Y:S02]  /*3e910*/  STL.64 [R1+0xdf8], R154 ;  /* 0x000df89a01007387 */ /* 0x0003e40000100a00 */
[C---:B-1----:R-:W-:Y:S02]  /*3e920*/  HMMA.1688.F32.TF32 R152, R156.reuse, R40, R236 ;  /* 0x000000289c98723c */ /* 0x042fe400000810ec */
[----:B------:R-:W-:Y:S04]  /*3e930*/  STL.64 [R1+0xe40], R244 ;  /* 0x000e40f401007387 */ /* 0x000fe80000100a00 */
[----:B------:R-:W-:Y:S01]  /*3e940*/  STL.64 [R1+0xe48], R246 ;  /* 0x000e48f601007387 */ /* 0x000fe20000100a00 */
[C---:B------:R-:W-:Y:S03]  /*3e950*/  HMMA.1688.F32.TF32 R232, R156.reuse, R36, R232 ;  /* 0x000000249ce8723c */ /* 0x040fe600000810e8 */
[----:B------:R-:W-:Y:S03]  /*3e960*/  STL.64 [R1+0xe50], R240 ;  /* 0x000e50f001007387 */ /* 0x000fe60000100a00 */
[C---:B------:R-:W-:Y:S01]  /*3e970*/  HMMA.1688.F32.TF32 R220, R156.reuse, R8, R220 ;  /* 0x000000089cdc723c */ /* 0x040fe200000810dc */
[----:B------:R-:W-:Y:S09]  /*3e980*/  STL.64 [R1+0xe58], R242 ;  /* 0x000e58f201007387 */ /* 0x000ff20000100a00 */
        /* <DEDUP_REMOVED lines=11> */
[C---:B---3--:R-:W-:Y:S02]  /*3ea40*/  HMMA.1688.F32.TF32 R152, R156.reuse, R16, R204 ;  /* 0x000000109c98723c */ /* 0x048fe400000810cc */
[----:B------:R-:W-:Y:S04]  /*3ea50*/  STL.64 [R1+0xeb0], R212 ;  /* 0x000eb0d401007387 */ /* 0x000fe80000100a00 */
[----:B------:R-:W-:Y:S01]  /*3ea60*/  STL.64 [R1+0xeb8], R214 ;  /* 0x000eb8d601007387 */ /* 0x000fe20000100a00 */
[C---:B----4-:R-:W-:Y:S03]  /*3ea70*/  HMMA.1688.F32.TF32 R200, R156.reuse, R80, R200 ;  /* 0x000000509cc8723c */ /* 0x050fe600000810c8 */
[----:B------:R-:W-:Y:S03]  /*3ea80*/  STL.64 [R1+0xec0], R208 ;  /* 0x000ec0d001007387 */ /* 0x000fe60000100a00 */
[C---:B------:R-:W-:Y:S01]  /*3ea90*/  HMMA.1688.F32.TF32 R196, R156.reuse, R76, R196 ;  /* 0x0000004c9cc4723c */ /* 0x040fe200000810c4 */
[----:B------:R-:W-:Y:S05]  /*3eaa0*/  STL.64 [R1+0xec8], R210 ;  /* 0x000ec8d201007387 */ /* 0x000fea0000100a00 */
[C---:B--2---:R-:W-:Y:S04]  /*3eab0*/  HMMA.1688.F32.TF32 R140, R156.reuse, R68, R140 ;  /* 0x000000449c8c723c */ /* 0x044fe8000008108c */
[----:B------:R-:W-:Y:S04]  /*3eac0*/  STL.64 [R1+0xed0], R152 ;  /* 0x000ed09801007387 */ /* 0x000fe80000100a00 */
[----:B------:R1:W-:Y:S01]  /*3ead0*/  STL.64 [R1+0xed8], R154 ;  /* 0x000ed89a01007387 */ /* 0x0003e20000100a00 */
[C---:B------:R-:W-:Y:S06]  /*3eae0*/  HMMA.1688.F32.TF32 R136, R156.reuse, R64, R136 ;  /* 0x000000409c88723c */ /* 0x040fec0000081088 */
[C---:B-1----:R-:W-:Y:S06]  /*3eaf0*/  HMMA.1688.F32.TF32 R152, R156.reuse, R72, R192 ;  /* 0x000000489c98723c */ /* 0x042fec00000810c0 */
[C---:B------:R-:W-:Y:S01]  /*3eb00*/  HMMA.1688.F32.TF32 R4, R156.reuse, R60, R4 ;  /* 0x0000003c9c04723c */ /* 0x040fe20000081004 */
[----:B------:R1:W-:Y:S04]  /*3eb10*/  STL.64 [R1+0xee0], R200 ;  /* 0x000ee0c801007387 */ /* 0x0003e80000100a00 */
[----:B------:R2:W-:Y:S04]  /*3eb20*/  STL.64 [R1+0xee8], R202 ;  /* 0x000ee8ca01007387 */ /* 0x0005e80000100a00 */
[----:B------:R3:W-:Y:S04]  /*3eb30*/  STL.64 [R1+0xef0], R196 ;  /* 0x000ef0c401007387 */ /* 0x0007e80000100a00 */
[----:B------:R4:W-:Y:S04]  /*3eb40*/  STL.64 [R1+0xef8], R198 ;  /* 0x000ef8c601007387 */ /* 0x0009e80000100a00 */
[----:B------:R4:W-:Y:S04]  /*3eb50*/  STL.64 [R1+0xf10], R152 ;  /* 0x000f109801007387 */ /* 0x0009e80000100a00 */
[----:B------:R4:W-:Y:S04]  /*3eb60*/  STL.64 [R1+0xf18], R154 ;  /* 0x000f189a01007387 */ /* 0x0009e80000100a00 */
[----:B------:R4:W-:Y:S04]  /*3eb70*/  STL.64 [R1+0xf20], R140 ;  /* 0x000f208c01007387 */ /* 0x0009e80000100a00 */
[----:B------:R4:W-:Y:S04]  /*3eb80*/  STL.64 [R1+0xf28], R142 ;  /* 0x000f288e01007387 */ /* 0x0009e80000100a00 */
[----:B------:R-:W4:Y:S04]  /*3eb90*/  LDL.LU.64 R248, [R1+0x2620] ;  /* 0x0026200001f87983 */ /* 0x000f280000300a00 */
[----:B------:R4:W-:Y:S04]  /*3eba0*/  STL.64 [R1+0xf30], R136 ;  /* 0x000f308801007387 */ /* 0x0009e80000100a00 */
[----:B------:R4:W-:Y:S04]  /*3ebb0*/  STL.64 [R1+0xf38], R138 ;  /* 0x000f388a01007387 */ /* 0x0009e80000100a00 */
        /* <DEDUP_REMOVED lines=23> */
[----:B---3--:R-:W3:Y:S04]  /*3ed30*/  LDL.LU.64 R196, [R1+0x2250] ;  /* 0x0022500001c47983 */ /* 0x008ee80000300a00 */
[----:B----4-:R-:W3:Y:S04]  /*3ed40*/  LDL.LU.64 R198, [R1+0x2258] ;  /* 0x0022580001c67983 */ /* 0x010ee80000300a00 */
        /* <DEDUP_REMOVED lines=9> */
[----:B------:R-:W4:Y:S01]  /*3ede0*/  LDL.LU.64 R6, [R1+0x23b8] ;  /* 0x0023b80001067983 */ /* 0x000f220000300a00 */
[C---:B------:R-:W-:Y:S06]  /*3edf0*/  HMMA.1688.F32.TF32 R248, R156.reuse, R56, R248 ;  /* 0x000000389cf8723c */ /* 0x040fec00000810f8 */
[C---:B------:R-:W-:Y:S06]  /*3ee00*/  HMMA.1688.F32.TF32 R244, R156.reuse, R52, R244 ;  /* 0x000000349cf4723c */ /* 0x040fec00000810f4 */
[----:B------:R-:W-:Y:S06]  /*3ee10*/  HMMA.1688.F32.TF32 R240, R156, R48, R240 ;  /* 0x000000309cf0723c */ /* 0x000fec00000810f0 */
[C---:B------:R-:W-:Y:S06]  /*3ee20*/  HMMA.1688.F32.TF32 R236, R160.reuse, R84, R236 ;  /* 0x00000054a0ec723c */ /* 0x040fec00000810ec */
[C---:B------:R-:W-:Y:S01]  /*3ee30*/  HMMA.1688.F32.TF32 R156, R160.reuse, R20, R232 ;  /* 0x00000014a09c723c */ /* 0x040fe200000810e8 */
[----:B------:R-:W-:Y:S04]  /*3ee40*/  STL.64 [R1+0xf80], R248 ;  /* 0x000f80f801007387 */ /* 0x000fe80000100a00 */
[----:B------:R-:W-:Y:S04]  /*3ee50*/  STL.64 [R1+0xf88], R250 ;  /* 0x000f88fa01007387 */ /* 0x000fe80000100a00 */
[----:B------:R-:W-:Y:S01]  /*3ee60*/  STL.64 [R1+0xfa0], R244 ;  /* 0x000fa0f401007387 */ /* 0x000fe20000100a00 */
[C---:B------:R-:W-:Y:S03]  /*3ee70*/  HMMA.1688.F32.TF32 R220, R160.reuse, R44, R220 ;  /* 0x0000002ca0dc723c */ /* 0x040fe600000810dc */
[----:B------:R-:W-:Y:S04]  /*3ee80*/  STL.64 [R1+0xfa8], R246 ;  /* 0x000fa8f601007387 */ /* 0x000fe80000100a00 */
[----:B------:R-:W-:Y:S01]  /*3ee90*/  STL.64 [R1+0xf90], R240 ;  /* 0x000f90f001007387 */ /* 0x000fe20000100a00 */
[C---:B------:R-:W-:Y:S03]  /*3eea0*/  HMMA.1688.F32.TF32 R216, R160.reuse, R32, R216 ;  /* 0x00000020a0d8723c */ /* 0x040fe600000810d8 */
[----:B------:R-:W-:Y:S04]  /*3eeb0*/  STL.64 [R1+0xf98], R242 ;  /* 0x000f98f201007387 */ /* 0x000fe80000100a00 */
[----:B------:R-:W-:Y:S04]  /*3eec0*/  STL.64 [R1+0x5c0], R236 ;  /* 0x0005c0ec01007387 */ /* 0x000fe80000100a00 */
[----:B------:R-:W-:Y:S04]  /*3eed0*/  STL.64 [R1+0x5c8], R238 ;  /* 0x0005c8ee01007387 */ /* 0x000fe80000100a00 */
        /* <DEDUP_REMOVED lines=11> */
[C---:B--2---:R-:W-:Y:S02]  /*3ef90*/  HMMA.1688.F32.TF32 R156, R160.reuse, R24, R200 ;  /* 0x00000018a09c723c */ /* 0x044fe400000810c8 */
[----:B------:R-:W-:Y:S04]  /*3efa0*/  STL.64 [R1+0x570], R208 ;  /* 0x000570d001007387 */ /* 0x000fe80000100a00 */
[----:B------:R-:W-:Y:S01]  /*3efb0*/  STL.64 [R1+0x578], R210 ;  /* 0x000578d201007387 */ /* 0x000fe20000100a00 */
[C---:B---3--:R-:W-:Y:S03]  /*3efc0*/  HMMA.1688.F32.TF32 R196, R160.reuse, R28, R196 ;  /* 0x0000001ca0c4723c */ /* 0x048fe600000810c4 */
[----:B------:R-:W-:Y:S03]  /*3efd0*/  STL.64 [R1+0x560], R204 ;  /* 0x000560cc01007387 */ /* 0x000fe60000100a00 */
[C---:B----4-:R-:W-:Y:S01]  /*3efe0*/  HMMA.1688.F32.TF32 R192, R160.reuse, R12, R192 ;  /* 0x0000000ca0c0723c */ /* 0x050fe200000810c0 */
[----:B------:R-:W-:Y:S09]  /*3eff0*/  STL.64 [R1+0x568], R206 ;  /* 0x000568ce01007387 */ /* 0x000ff20000100a00 */
[----:B------:R-:W-:Y:S04]  /*3f000*/  STL.64 [R1+0x550], R156 ;  /* 0x0005509c01007387 */ /* 0x000fe80000100a00 */
[----:B------:R1:W-:Y:S02]  /*3f010*/  STL.64 [R1+0x558], R158 ;  /* 0x0005589e01007387 */ /* 0x0003e40000100a00 */
[C---:B-1----:R-:W-:Y:S06]  /*3f020*/  HMMA.1688.F32.TF32 R156, R160.reuse, R16, R152 ;  /* 0x00000010a09c723c */ /* 0x042fec0000081098 */
[C---:B------:R-:W-:Y:S06]  /*3f030*/  HMMA.1688.F32.TF32 R152, R160.reuse, R80, R140 ;  /* 0x00000050a098723c */ /* 0x040fec000008108c */
        /* <DEDUP_REMOVED lines=13> */
[----:B------:R-:W-:-:S15]  /*3f110*/  HMMA.1688.F32.TF32 R4, R160, R72, R4 ;  /* 0x00000048a004723c */ /* 0x000fde0000081004 */
        /* <DEDUP_REMOVED lines=31> */
[C---:B------:R-:W-:Y:S03]  /*3f310*/  HMMA.1688.F32.TF32 R240, R160.reuse, R68, R136 ;  /* 0x00000044a0f0723c */ /* 0x040fe60000081088 */
[----:B------:R-:W4:Y:S04]  /*3f320*/  LDL.LU.64 R136, [R1+0x20d0] ;  /* 0x0020d00001887983 */ /* 0x000f280000300a00 */
[----:B------:R-:W4:Y:S01]  /*3f330*/  LDL.LU.64 R138, [R1+0x20d8] ;  /* 0x0020d800018a7983 */ /* 0x000f220000300a00 */
[C---:B------:R-:W-:Y:S06]  /*3f340*/  HMMA.1688.F32.TF32 R236, R160.reuse, R64, R236 ;  /* 0x00000040a0ec723c */ /* 0x040fec00000810ec */
[C---:B------:R-:W-:Y:S06]  /*3f350*/  HMMA.1688.F32.TF32 R232, R160.reuse, R60, R232 ;  /* 0x0000003ca0e8723c */ /* 0x040fec00000810e8 */
[C---:B------:R-:W-:Y:S06]  /*3f360*/  HMMA.1688.F32.TF32 R220, R160.reuse, R56, R220 ;  /* 0x00000038a0dc723c */ /* 0x040fec00000810dc */
[C---:B------:R-:W-:Y:S06]  /*3f370*/  HMMA.1688.F32.TF32 R216, R160.reuse, R52, R216 ;  /* 0x00000034a0d8723c */ /* 0x040fec00000810d8 */
[----:B------:R-:W-:Y:S01]  /*3f380*/  HMMA.1688.F32.TF32 R160, R160, R48, R212 ;  /* 0x00000030a0a0723c */ /* 0x000fe200000810d4 */
[----:B------:R-:W-:Y:S04]  /*3f390*/  STL.64 [R1+0x4e0], R240 ;  /* 0x0004e0f001007387 */ /* 0x000fe80000100a00 */
[----:B------:R-:W-:Y:S04]  /*3f3a0*/  STL.64 [R1+0x4e8], R242 ;  /* 0x0004e8f201007387 */ /* 0x000fe80000100a00 */
        /* <DEDUP_REMOVED lines=15> */
[C---:B--2---:R-:W-:Y:S03]  /*3f4a0*/  HMMA.1688.F32.TF32 R196, R164.reuse, R32, R196 ;  /* 0x00000020a4c4723c */ /* 0x044fe600000810c4 */
[----:B------:R-:W-:Y:S03]  /*3f4b0*/  STL.64 [R1+0x1080], R204 ;  /* 0x001080cc01007387 */ /* 0x000fe60000100a00 */
[C---:B---3--:R-:W-:Y:S01]  /*3f4c0*/  HMMA.1688.F32.TF32 R192, R164.reuse, R40, R192 ;  /* 0x00000028a4c0723c */ /* 0x048fe200000810c0 */
[----:B------:R-:W-:Y:S09]  /*3f4d0*/  STL.64 [R1+0x1088], R206 ;  /* 0x001088ce01007387 */ /* 0x000ff20000100a00 */
[----:B------:R-:W-:Y:S04]  /*3f4e0*/  STL.64 [R1+0x10b0], R160 ;  /* 0x0010b0a001007387 */ /* 0x000fe80000100a00 */
[----:B------:R4:W-:Y:S02]  /*3f4f0*/  STL.64 [R1+0x10b8], R162 ;  /* 0x0010b8a201007387 */ /* 0x0009e40000100a00 */
[C---:B----4-:R-:W-:Y:S06]  /*3f500*/  HMMA.1688.F32.TF32 R160, R164.reuse, R36, R156 ;  /* 0x00000024a4a0723c */ /* 0x050fec000008109c */
[C---:B------:R-:W-:Y:S06]  /*3f510*/  HMMA.1688.F32.TF32 R156, R164.reuse, R8, R152 ;  /* 0x00000008a49c723c */ /* 0x040fec0000081098 */
[C---:B------:R-:W-:Y:S01]  /*3f520*/  HMMA.1688.F32.TF32 R152, R164.reuse, R24, R140 ;  /* 0x00000018a498723c */ /* 0x040fe2000008108c */
[----:B------:R1:W-:Y:S04]  /*3f530*/  STL.64 [R1+0x10e0], R196 ;  /* 0x0010e0c401007387 */ /* 0x0003e80000100a00 */
[----:B------:R2:W-:Y:S04]  /*3f540*/  STL.64 [R1+0x10e8], R198 ;  /* 0x0010e8c601007387 */ /* 0x0005e80000100a00 */
[----:B------:R3:W-:Y:S04]  /*3f550*/  STL.64 [R1+0x1100], R192 ;  /* 0x001100c001007387 */ /* 0x0007e80000100a00 */
[----:B------:R4:W-:Y:S01]  /*3f560*/  STL.64 [R1+0x1108], R194 ;  /* 0x001108c201007387 */ /* 0x0009e20000100a00 */
[C---:B------:R-:W-:Y:S03]  /*3f570*/  HMMA.1688.F32.TF32 R140, R164.reuse, R28, R4 ;  /* 0x0000001ca48c723c */ /* 0x040fe60000081004 */
        /* <DEDUP_REMOVED lines=45> */
[----:B------:R-:W-:-:S15]  /*3f850*/  HMMA.1688.F32.TF32 R232, R164, R80, R232 ;  /* 0x00000050a4e8723c */ /* 0x000fde00000810e8 */
[----:B------:R-:W-:Y:S04]  /*3f860*/  STL.64 [R1+0x2090], R236 ;  /* 0x002090ec01007387 */ /* 0x000fe80000100a00 */
[----:B------:R-:W-:Y:S04]  /*3f870*/  STL.64 [R1+0x2098], R238 ;  /* 0x002098ee01007387 */ /* 0x000fe80000100a00 */
[----:B------:R-:W-:Y:S04]  /*3f880*/  STL.64 [R1+0x20a0], R232 ;  /* 0x0020a0e801007387 */ /* 0x000fe80000100a00 */
[----:B------:R-:W-:Y:S01]  /*3f890*/  STL.64 [R1+0x20a8], R234 ;  /* 0x0020a8ea01007387 */ /* 0x000fe20000100a00 */
[----:B------:R-:W-:-:S02]  /*3f8a0*/  IMAD.MOV.U32 R74, RZ, RZ, R88 ;  /* 0x000000ffff4a7224 */ /* 0x000fc400078e0058 */
[----:B------:R-:W-:Y:S01]  /*3f8b0*/  IMAD.MOV.U32 R75, RZ, RZ, R89 ;  /* 0x000000ffff4b7224 */ /* 0x000fe200078e0059 */
[----:B------:R-:W-:Y:S01]  /*3f8c0*/  LDS R232, [R0+UR10+0x2000] ;  /* 0x0020000a00e87984 */ /* 0x000fe20008000800 */
[----:B------:R-:W-:Y:S02]  /*3f8d0*/  IMAD.MOV.U32 R66, RZ, RZ, R104 ;  /* 0x000000ffff427224 */ /* 0x000fe400078e0068 */
[----:B------:R-:W-:Y:S01]  /*3f8e0*/  IMAD.MOV.U32 R67, RZ, RZ, R105 ;  /* 0x000000ffff437224 */ /* 0x000fe200078e0069 */
[----:B------:R-:W-:Y:S01]  /*3f8f0*/  LDS R234, [R0+UR10+0x3000] ;  /* 0x0030000a00ea7984 */ /* 0x000fe20008000800 */
[C---:B------:R-:W-:Y:S06]  /*3f900*/  HMMA.1688.F32.TF32 R220, R164.reuse, R76, R220 ;  /* 0x0000004ca4dc723c */ /* 0x040fec00000810dc */
[C---:B------:R-:W-:Y:S06]  /*3f910*/  HMMA.1688.F32.TF32 R216, R164.reuse, R72, R216 ;  /* 0x00000048a4d8723c */ /* 0x040fec00000810d8 */
[C---:B------:R-:W-:Y:S06]  /*3f920*/  HMMA.1688.F32.TF32 R212, R164.reuse, R68, R212 ;  /* 0x00000044a4d4723c */ /* 0x040fec00000810d4 */
[C---:B------:R-:W-:Y:S06]  /*3f930*/  HMMA.1688.F32.TF32 R208, R164.reuse, R64, R208 ;  /* 0x00000040a4d0723c */ /* 0x040fec00000810d0 */
[C---:B------:R-:W-:Y:S06]  /*3f940*/  HMMA.1688.F32.TF32 R204, R164.reuse, R60, R204 ;  /* 0x0000003ca4cc723c */ /* 0x040fec00000810cc */
[C---:B------:R-:W-:Y:S06]  /*3f950*/  HMMA.1688.F32.TF32 R200, R164.reuse, R56, R200 ;  /* 0x00000038a4c8723c */ /* 0x040fec00000810c8 */
[C---:B--2---:R-:W-:Y:S06]  /*3f960*/  HMMA.1688.F32.TF32 R196, R164.reuse, R52, R196 ;  /* 0x00000034a4c4723c */ /* 0x044fec00000810c4 */
[----:B---3--:R-:W-:Y:S01]  /*3f970*/  HMMA.1688.F32.TF32 R192, R164, R48, R192 ;  /* 0x00000030a4c0723c */ /* 0x008fe200000810c0 */
[----:B------:R-:W-:Y:S05]  /*3f980*/  STL.64 [R1+0x20b0], R220 ;  /* 0x0020b0dc01007387 */ /* 0x000fea0000100a00 */
[C---:B----4-:R-:W-:Y:S01]  /*3f990*/  HMMA.1688.F32.TF32 R164, R168.reuse, R84, R160 ;  /* 0x00000054a8a4723c */ /* 0x050fe200000810a0 */
[----:B------:R-:W-:Y:S05]  /*3f9a0*/  STL.64 [R1+0x20b8], R222 ;  /* 0x0020b8de01007387 */ /* 0x000fea0000100a00 */
[C---:B------:R-:W-:Y:S01]  /*3f9b0*/  HMMA.1688.F32.TF32 R160, R168.reuse, R20, R156 ;  /* 0x00000014a8a0723c */ /* 0x040fe2000008109c */
[----:B------:R-:W-:Y:S05]  /*3f9c0*/  STL.64 [R1+0x20c0], R216 ;  /* 0x0020c0d801007387 */ /* 0x000fea0000100a00 */
[C---:B------:R-:W-:Y:S01]  /*3f9d0*/  HMMA.1688.F32.TF32 R156, R168.reuse, R44, R152 ;  /* 0x0000002ca89c723c */ /* 0x040fe20000081098 */
[----:B------:R-:W-:Y:S05]  /*3f9e0*/  STL.64 [R1+0x20c8], R218 ;  /* 0x0020c8da01007387 */ /* 0x000fea0000100a00 */
[C---:B------:R-:W-:Y:S01]  /*3f9f0*/  HMMA.1688.F32.TF32 R152, R168.reuse, R32, R140 ;  /* 0x00000020a898723c */ /* 0x040fe2000008108c */
        /* <DEDUP_REMOVED lines=22> */
[----:B------:R-:W-:-:S15]  /*3fb60*/  HMMA.1688.F32.TF32 R136, R168, R40, R136 ;  /* 0x00000028a888723c */ /* 0x000fde0000081088 */
[----:B------:R-:W-:-:S08]  /*3fb70*/  NOP ;  /* 0x0000000000007918 */ /* 0x000fd00000000000 */
[----:B------:R1:W-:Y:S04]  /*3fb80*/  STL.64 [R1+0x440], R136 ;  /* 0x0004408801007387 */ /* 0x0003e80000100a00 */
[----:B------:R3:W-:Y:S04]  /*3fb90*/  STL.64 [R1+0x448], R138 ;  /* 0x0004488a01007387 */ /* 0x0007e80000100a00 */
[----:B-1----:R-:W4:Y:S04]  /*3fba0*/  LDL.LU.64 R136, [R1+0x1f60] ;  /* 0x001f600001887983 */ /* 0x002f280000300a00 */
[----:B---3--:R-:W4:Y:S01]  /*3fbb0*/  LDL.LU.64 R138, [R1+0x1f68] ;  /* 0x001f6800018a7983 */ /* 0x008f220000300a00 */
        /* <DEDUP_REMOVED lines=25> */
[----:B---3--:R-:W3:Y:S01]  /*3fd50*/  LDL.LU.64 R6, [R1+0x2028] ;  /* 0x0020280001067983 */ /* 0x008ee20000300a00 */
[----:B--2---:R-:W-:Y:S03]  /*3fd60*/  HMMA.1688.F32.TF32 R216, R168, R8, R140 ;  /* 0x00000008a8d8723c */ /* 0x004fe6000008108c */
[----:B------:R-:W2:Y:S04]  /*3fd70*/  LDL.LU.64 R140, [R1+0x2010] ;  /* 0x00201000018c7983 */ /* 0x000ea80000300a00 */
[----:B------:R-:W2:-:S15]  /*3fd80*/  LDL.LU.64 R142, [R1+0x2018] ;  /* 0x00201800018e7983 */ /* 0x000e9e0000300a00 */
        /* <DEDUP_REMOVED lines=9> */
[C---:B-1----:R-:W-:Y:S06]  /*3fe20*/  HMMA.1688.F32.TF32 R216, R168.reuse, R28, R212 ;  /* 0x0000001ca8d8723c */ /* 0x042fec00000810d4 */
[C---:B------:R-:W-:Y:S06]  /*3fe30*/  HMMA.1688.F32.TF32 R212, R168.reuse, R12, R208 ;  /* 0x0000000ca8d4723c */ /* 0x040fec00000810d0 */
[C---:B------:R-:W-:Y:S06]  /*3fe40*/  HMMA.1688.F32.TF32 R208, R168.reuse, R16, R204 ;  /* 0x00000010a8d0723c */ /* 0x040fec00000810cc */
[C---:B------:R-:W-:Y:S06]  /*3fe50*/  HMMA.1688.F32.TF32 R204, R168.reuse, R80, R200 ;  /* 0x00000050a8cc723c */ /* 0x040fec00000810c8 */
[C---:B------:R-:W-:Y:S06]  /*3fe60*/  HMMA.1688.F32.TF32 R200, R168.reuse, R76, R196 ;  /* 0x0000004ca8c8723c */ /* 0x040fec00000810c4 */
[C---:B------:R-:W-:Y:S06]  /*3fe70*/  HMMA.1688.F32.TF32 R196, R168.reuse, R72, R192 ;  /* 0x00000048a8c4723c */ /* 0x040fec00000810c0 */
[C---:B------:R-:W-:Y:S06]  /*3fe80*/  HMMA.1688.F32.TF32 R192, R168.reuse, R68, R164 ;  /* 0x00000044a8c0723c */ /* 0x040fec00000810a4 */
        /* <DEDUP_REMOVED lines=17> */
[C---:B---3--:R-:W-:Y:S03]  /*3ffa0*/  HMMA.1688.F32.TF32 R152, R168.reuse, R52, R4 ;  /* 0x00000034a898723c */ /* 0x048fe60000081004 */
[----:B------:R-:W-:Y:S04]  /*3ffb0*/  STL.64 [R1+0x390], R164 ;  /* 0x000390a401007387 */ /* 0x000fe80000100a00 */
[----:B------:R-:W-:Y:S04]  /*3ffc0*/  STL.64 [R1+0x398], R166 ;  /* 0x000398a601007387 */ /* 0x000fe80000100a00 */
[----:B------:R-:W-:Y:S04]  /*3ffd0*/  STL.64 [R1+0x380], R160 ;  /* 0x000380a001007387 */ /* 0x000fe80000100a00 */
[----:B------:R-:W-:Y:S04]  /*3ffe0*/  STL.64 [R1+0x388], R162 ;  /* 0x000388a201007387 */ /* 0x000fe80000100a00 */
[----:B------:R-:W3:Y:S04]  /*3fff0*/  LDL.LU.64 R4, [R1+0x1ea0] ;  /* 0x001ea00001047983 */ /* 0x000ee80000300a00 */
[----:B------:R-:W-:Y:S04]  /*40000*/  STL.64 [R1+0x370], R156 ;  /* 0x0003709c01007387 */ /* 0x000fe80000100a00 */
[----:B------:R-:W-:Y:S04]  /*40010*/  STL.64 [R1+0x378], R158 ;  /* 0x0003789e01007387 */ /* 0x000fe80000100a00 */
[----:B------:R-:W3:Y:S04]  /*40020*/  LDL.LU.64 R6, [R1+0x1ea8] ;  /* 0x001ea80001067983 */ /* 0x000ee80000300a00 */
[----:B------:R-:W-:Y:S04]  /*40030*/  STL.64 [R1+0x360], R152 ;  /* 0x0003609801007387 */ /* 0x000fe80000100a00 */
[----:B------:R2:W-:Y:S02]  /*40040*/  STL.64 [R1+0x368], R154 ;  /* 0x0003689a01007387 */ /* 0x0005e40000100a00 */
[----:B--2---:R-:W-:Y:S02]  /*40050*/  HMMA.1688.F32.TF32 R152, R168, R48, R140 ;  /* 0x00000030a898723c */ /* 0x004fe4000008108c */
[----:B------:R-:W2:Y:S04]  /*40060*/  LDL.LU.64 R140, [R1+0x1e80] ;  /* 0x001e8000018c7983 */ /* 0x000ea80000300a00 */
[----:B------:R-:W2:Y:S01]  /*40070*/  LDL.LU.64 R142, [R1+0x1e88] ;  /* 0x001e8800018e7983 */ /* 0x000ea20000300a00 */
[----:B----4-:R-:W-:-:S15]  /*40080*/  HMMA.1688.F32.TF32 R136, R172, R84, R136 ;  /* 0x00000054ac88723c */ /* 0x010fde0000081088 */
[----:B------:R-:W-:-:S01]  /*40090*/  NOP ;  /* 0x0000000000007918 */ /* 0x000fc20000000000 */
        /* <DEDUP_REMOVED lines=22> */
[----:B-1----:R-:W2:Y:S04]  /*40200*/  LDL.LU.64 R152, [R1+0x1ee0] ;  /* 0x001ee00001987983 */ /* 0x002ea80000300a00 */
[----:B----4-:R-:W4:Y:S04]  /*40210*/  LDL.LU.64 R154, [R1+0x1ee8] ;  /* 0x001ee800019a7983 */ /* 0x010f280000300a00 */
[----:B------:R-:W4:Y:S04]  /*40220*/  LDL.LU.64 R136, [R1+0x1ec0] ;  /* 0x001ec00001887983 */ /* 0x000f280000300a00 */
[----:B------:R-:W4:Y:S01]  /*40230*/  LDL.LU.64 R138, [R1+0x1ec8] ;  /* 0x001ec800018a7983 */ /* 0x000f220000300a00 */
[----:B---3--:R-:W-:Y:S03]  /*40240*/  HMMA.1688.F32.TF32 R212, R172, R20, R4 ;  /* 0x00000014acd4723c */ /* 0x008fe60000081004 */
[----:B------:R-:W3:Y:S04]  /*40250*/  LDL.LU.64 R4, [R1+0x1e90] ;  /* 0x001e900001047983 */ /* 0x000ee80000300a00 */
[----:B------:R-:W3:-:S15]  /*40260*/  LDL.LU.64 R6, [R1+0x1e98] ;  /* 0x001e980001067983 */ /* 0x000ede0000300a00 */
[----:B------:R-:W-:-:S01]  /*40270*/  NOP ;  /* 0x0000000000007918 */ /* 0x000fc20000000000 */
        /* <DEDUP_REMOVED lines=19> */
[C---:B----4-:R-:W-:Y:S01]  /*403b0*/  HMMA.1688.F32.TF32 R156, R172.reuse, R76, R152 ;  /* 0x0000004cac9c723c */ /* 0x050fe20000081098 */
        /* <DEDUP_REMOVED lines=12> */
[C---:B------:R-:W-:Y:S03]  /*40480*/  HMMA.1688.F32.TF32 R152, R172.reuse, R72, R136 ;  /* 0x00000048ac98723c */ /* 0x040fe60000081088 */
[----:B------:R-:W-:Y:S04]  /*40490*/  STL.64 [R1+0x1fa0], R164 ;  /* 0x001fa0a401007387 */ /* 0x000fe80000100a00 */
[----:B------:R-:W-:Y:S04]  /*404a0*/  STL.64 [R1+0x1fa8], R166 ;  /* 0x001fa8a601007387 */ /* 0x000fe80000100a00 */
[----:B------:R-:W-:Y:S04]  /*404b0*/  STL.64 [R1+0x1f90], R160 ;  /* 0x001f90a001007387 */ /* 0x000fe80000100a00 */
[----:B------:R-:W-:Y:S04]  /*404c0*/  STL.64 [R1+0x1f98], R162 ;  /* 0x001f98a201007387 */ /* 0x000fe80000100a00 */
[----:B------:R-:W4:Y:S04]  /*404d0*/  LDL.LU.64 R136, [R1+0x1e40] ;  /* 0x001e400001887983 */ /* 0x000f280000300a00 */
[----:B------:R-:W-:Y:S04]  /*404e0*/  STL.64 [R1+0x1f80], R156 ;  /* 0x001f809c01007387 */ /* 0x000fe80000100a00 */
[----:B------:R-:W-:Y:S04]  /*404f0*/  STL.64 [R1+0x1f88], R158 ;  /* 0x001f889e01007387 */ /* 0x000fe80000100a00 */
[----:B------:R-:W4:Y:S04]  /*40500*/  LDL.LU.64 R138, [R1+0x1e48] ;  /* 0x001e4800018a7983 */ /* 0x000f280000300a00 */
[----:B------:R-:W-:Y:S04]  /*40510*/  STL.64 [R1+0x1f70], R152 ;  /* 0x001f709801007387 */ /* 0x000fe80000100a00 */
[----:B------:R3:W-:Y:S02]  /*40520*/  STL.64 [R1+0x1f78], R154 ;  /* 0x001f789a01007387 */ /* 0x0007e40000100a00 */
[----:B---3--:R-:W-:Y:S02]  /*40530*/  HMMA.1688.F32.TF32 R152, R172, R68, R4 ;  /* 0x00000044ac98723c */ /* 0x008fe40000081004 */
[----:B------:R-:W3:Y:S04]  /*40540*/  LDL.LU.64 R4, [R1+0x1e20] ;  /* 0x001e200001047983 */ /* 0x000ee80000300a00 */
[----:B------:R-:W3:-:S15]  /*40550*/  LDL.LU.64 R6, [R1+0x1e28] ;  /* 0x001e280001067983 */ /* 0x000ede0000300a00 */
[----:B------:R-:W-:-:S02]  /*40560*/  NOP ;  /* 0x0000000000007918 */ /* 0x000fc40000000000 */
[----:B------:R1:W-:Y:S04]  /*40570*/  STL.64 [R1+0x1f60], R152 ;  /* 0x001f609801007387 */ /* 0x0003e80000100a00 */
[----:B------:R1:W-:Y:S04]  /*40580*/  STL.64 [R1+0x1f68], R154 ;  /* 0x001f689a01007387 */ /* 0x0003e80000100a00 */
[----:B------:R-:W3:Y:S04]  /*40590*/  LDL.LU.64 R208, [R1+0x1e00] ;  /* 0x001e000001d07983 */ /* 0x000ee80000300a00 */
[----:B------:R-:W3:Y:S01]  /*405a0*/  LDL.LU.64 R210, [R1+0x1e08] ;  /* 0x001e080001d27983 */ /* 0x000ee20000300a00 */
[----:B--2---:R-:W-:-:S15]  /*405b0*/  HMMA.1688.F32.TF32 R140, R172, R64, R140 ;  /* 0x00000040ac8c723c */ /* 0x004fde000008108c */
[----:B------:R-:W-:-:S08]  /*405c0*/  NOP ;  /* 0x0000000000007918 */ /* 0x000fd00000000000 */
        /* <DEDUP_REMOVED lines=18> */
[----:B-1----:R-:W3:Y:S04]  /*406f0*/  LDL.LU.64 R152, [R1+0x1c20] ;  /* 0x001c200001987983 */ /* 0x002ee80000300a00 */
[----:B------:R-:W3:Y:S04]  /*40700*/  LDL.LU.64 R154, [R1+0x1c28] ;  /* 0x001c2800019a7983 */ /* 0x000ee80000300a00 */
[----:B--2---:R-:W2:Y:S04]  /*40710*/  LDL.LU.64 R140, [R1+0x1c10] ;  /* 0x001c1000018c7983 */ /* 0x004ea80000300a00 */
[----:B------:R-:W2:Y:S01]  /*40720*/  LDL.LU.64 R142, [R1+0x1c18] ;  /* 0x001c1800018e7983 */ /* 0x000ea20000300a00 */
[----:B----4-:R-:W-:Y:S03]  /*40730*/  HMMA.1688.F32.TF32 R212, R172, R60, R136 ;  /* 0x0000003cacd4723c */ /* 0x010fe60000081088 */
[----:B------:R-:W4:Y:S04]  /*40740*/  LDL.LU.64 R136, [R1+0x1c00] ;  /* 0x001c000001887983 */ /* 0x000f280000300a00 */
[----:B------:R-:W4:-:S15]  /*40750*/  LDL.LU.64 R138, [R1+0x1c08] ;  /* 0x001c0800018a7983 */ /* 0x000f1e0000300a00 */
[----:B------:R-:W-:-:S01]  /*40760*/  NOP ;  /* 0x0000000000007918 */ /* 0x000fc20000000000 */
[----:B------:R-:W-:Y:S04]  /*40770*/  STL.64 [R1+0x1f40], R212 ;  /* 0x001f40d401007387 */ /* 0x000fe80000100a00 */
[----:B------:R3:W-:Y:S02]  /*40780*/  STL.64 [R1+0x1f48], R214 ;  /* 0x001f48d601007387 */ /* 0x0007e40000100a00 */
[C---:B---3--:R-:W-:Y:S02]  /*40790*/  HMMA.1688.F32.TF32 R212, R172.reuse, R56, R4 ;  /* 0x00000038acd4723c */ /* 0x048fe40000081004 */
[----:B------:R-:W3:Y:S04]  /*407a0*/  LDL.LU.64 R4, [R1+0x1bf0] ;  /* 0x001bf00001047983 */ /* 0x000ee80000300a00 */
[----:B------:R-:W3:Y:S01]  /*407b0*/  LDL.LU.64 R6, [R1+0x1bf8] ;  /* 0x001bf80001067983 */ /* 0x000ee20000300a00 */
[----:B------:R-:W-:-:S15]  /*407c0*/  HMMA.1688.F32.TF32 R208, R172, R52, R208 ;  /* 0x00000034acd0723c */ /* 0x000fde00000810d0 */
[----:B------:R-:W-:-:S01]  /*407d0*/  NOP ;  /* 0x0000000000007918 */ /* 0x000fc20000000000 */
[----:B------:R-:W-:Y:S04]  /*407e0*/  STL.64 [R1+0x1f30], R212 ;  /* 0x001f30d401007387 */ /* 0x000fe80000100a00 */
[----:B------:R-:W-:Y:S04]  /*407f0*/  STL.64 [R1+0x1f38], R214 ;  /* 0x001f38d601007387 */ /* 0x000fe80000100a00 */
[----:B------:R-:W-:Y:S04]  /*40800*/  STL.64 [R1+0x1f20], R208 ;  /* 0x001f20d001007387 */ /* 0x000fe80000100a00 */
[----:B------:R-:W-:Y:S01]  /*40810*/  STL.64 [R1+0x1f28], R210 ;  /* 0x001f28d201007387 */ /* 0x000fe20000100a00 */
[----:B------:R-:W-:Y:S06]  /*40820*/  HMMA.1688.F32.TF32 R204, R172, R48, R204 ;  /* 0x00000030accc723c */ /* 0x000fec00000810cc */
[C---:B------:R-:W-:Y:S06]  /*40830*/  HMMA.1688.F32.TF32 R172, R176.reuse, R84, R200 ;  /* 0x00000054b0ac723c */ /* 0x040fec00000810c8 */
[C---:B------:R-:W-:Y:S11]  /*40840*/  HMMA.1688.F32.TF32 R196, R176.reuse, R20, R196 ;  /* 0x00000014b0c4723c */ /* 0x040ff600000810c4 */
[----:B------:R-:W-:Y:S01]  /*40850*/  STL.64 [R1+0x1f10], R204 ;  /* 0x001f10cc01007387 */ /* 0x000fe20000100a00 */
[C---:B------:R-:W-:Y:S03]  /*40860*/  HMMA.1688.F32.TF32 R192, R176.reuse, R44, R192 ;  /* 0x0000002cb0c0723c */ /* 0x040fe600000810c0 */
[----:B------:R-:W-:Y:S04]  /*40870*/  STL.64 [R1+0x1f18], R206 ;  /* 0x001f18ce01007387 */ /* 0x000fe80000100a00 */
[----:B------:R-:W-:Y:S04]  /*40880*/  STL.64 [R1+0x340], R172 ;  /* 0x000340ac01007387 */ /* 0x000fe80000100a00 */
[----:B------:R1:W-:Y:S02]  /*40890*/  STL.64 [R1+0x348], R174 ;  /* 0x000348ae01007387 */ /* 0x0003e40000100a00 */
[C---:B-1----:R-:W-:Y:S06]  /*408a0*/  HMMA.1688.F32.TF32 R172, R176.reuse, R32, R168 ;  /* 0x00000020b0ac723c */ /* 0x042fec00000810a8 */
[C---:B------:R-:W-:Y:S06]  /*408b0*/  HMMA.1688.F32.TF32 R168, R176.reuse, R40, R164 ;  /* 0x00000028b0a8723c */ /* 0x040fec00000810a4 */
[C---:B------:R-:W-:Y:S06]  /*408c0*/  HMMA.1688.F32.TF32 R164, R176.reuse, R36, R160 ;  /* 0x00000024b0a4723c */ /* 0x040fec00000810a0 */
[C---:B------:R-:W-:Y:S06]  /*408d0*/  HMMA.1688.F32.TF32 R160, R176.reuse, R8, R156 ;  /* 0x00000008b0a0723c */ /* 0x040fec000008109c */
        /* <DEDUP_REMOVED lines=12> */
[C---:B--2---:R-:W-:Y:S03]  /*409a0*/  HMMA.1688.F32.TF32 R140, R176.reuse, R28, R140 ;  /* 0x0000001cb08c723c */ /* 0x044fe6000008108c */
[----:B------:R-:W-:Y:S04]  /*409b0*/  STL.64 [R1+0x2e8], R162 ;  /* 0x0002e8a201007387 */ /* 0x000fe80000100a00 */
[----:B------:R-:W2:Y:S04]  /*409c0*/  LDL.LU.64 R152, [R1+0x1be0] ;  /* 0x001be00001987983 */ /* 0x000ea80000300a00 */
[----:B------:R-:W-:Y:S04]  /*409d0*/  STL.64 [R1+0x2d0], R156 ;  /* 0x0002d09c01007387 */ /* 0x000fe80000100a00 */
[----:B------:R-:W-:Y:S04]  /*409e0*/  STL.64 [R1+0x2d8], R158 ;  /* 0x0002d89e01007387 */ /* 0x000fe80000100a00 */
[----:B------:R-:W2:Y:S04]  /*409f0*/  LDL.LU.64 R154, [R1+0x1be8] ;  /* 0x001be800019a7983 */ /* 0x000ea80000300a00 */
[----:B------:R1:W-:Y:S04]  /*40a00*/  STL.64 [R1+0x2c0], R140 ;  /* 0x0002c08c01007387 */ /* 0x0003e80000100a00 */
[----:B------:R1:W-:Y:S04]  /*40a10*/  STL.64 [R1+0x2c8], R142 ;  /* 0x0002c88e01007387 */ /* 0x0003e80000100a00 */
[----:B-1----:R-:W2:Y:S04]  /*40a20*/  LDL.LU.64 R140, [R1+0x1d50] ;  /* 0x001d5000018c7983 */ /* 0x002ea80000300a00 */
[----:B------:R-:W2:Y:S01]  /*40a30*/  LDL.LU.64 R142, [R1+0x1d58] ;  /* 0x001d5800018e7983 */ /* 0x000ea20000300a00 */
[----:B----4-:R-:W-:-:S15]  /*40a40*/  HMMA.1688.F32.TF32 R136, R176, R12, R136 ;  /* 0x0000000cb088723c */ /* 0x010fde0000081088 */
[----:B------:R-:W-:-:S08]  /*40a50*/  NOP ;  /* 0x0000000000007918 */ /* 0x000fd00000000000 */
        /* <DEDUP_REMOVED lines=23> */
[----:B----4-:R-:W4:Y:S01]  /*40bd0*/  LDL.LU.64 R138, [R1+0x1b68] ;  /* 0x001b6800018a7983 */ /* 0x010f220000300a00 */
[----:B--2---:R-:W-:Y:S03]  /*40be0*/  HMMA.1688.F32.TF32 R200, R176, R80, R152 ;  /* 0x00000050b0c8723c */ /* 0x004fe60000081098 */
[----:B------:R-:W2:Y:S04]  /*40bf0*/  LDL.LU.64 R152, [R1+0x1b50] ;  /* 0x001b500001987983 */ /* 0x000ea80000300a00 */
[----:B------:R-:W2:-:S15]  /*40c00*/  LDL.LU.64 R154, [R1+0x1b58] ;  /* 0x001b5800019a7983 */ /* 0x000e9e0000300a00 */
[----:B------:R-:W-:-:S01]  /*40c10*/  NOP ;  /* 0x0000000000007918 */ /* 0x000fc20000000000 */
[----:B------:R-:W-:Y:S04]  /*40c20*/  STL.64 [R1+0x290], R200 ;  /* 0x000290c801007387 */ /* 0x000fe80000100a00 */
[----:B------:R1:W-:Y:S02]  /*40c30*/  STL.64 [R1+0x298], R202 ;  /* 0x000298ca01007387 */ /* 0x0003e40000100a00 */
[----:B-1----:R-:W-:Y:S02]  /*40c40*/  HMMA.1688.F32.TF32 R200, R176, R76, R140 ;  /* 0x0000004cb0c8723c */ /* 0x002fe4000008108c */
[----:B------:R-:W2:Y:S04]  /*40c50*/  LDL.LU.64 R140, [R1+0x1b00] ;  /* 0x001b0000018c7983 */ /* 0x000ea80000300a00 */
[----:B------:R-:W2:-:S15]  /*40c60*/  LDL.LU.64 R142, [R1+0x1b08] ;  /* 0x001b0800018e7983 */ /* 0x000e9e0000300a00 */
[----:B------:R-:W-:-:S02]  /*40c70*/  NOP ;  /* 0x0000000000007918 */ /* 0x000fc40000000000 */
[----:B------:R-:W-:Y:S04]  /*40c80*/  STL.64 [R1+0x280], R200 ;  /* 0x000280c801007387 */ /* 0x000fe80000100a00 */
[----:B------:R3:W-:Y:S02]  /*40c90*/  STL.64 [R1+0x288], R202 ;  /* 0x000288ca01007387 */ /* 0x0007e40000100a00 */
[----:B---3--:R-:W-:Y:S02]  /*40ca0*/  HMMA.1688.F32.TF32 R200, R176, R72, R4 ;  /* 0x00000048b0c8723c */ /* 0x008fe40000081004 */
[----:B------:R-:W3:Y:S04]  /*40cb0*/  LDL.LU.64 R4, [R1+0x1af0] ;  /* 0x001af00001047983 */ /* 0x000ee80000300a00 */
[----:B------:R-:W3:-:S15]  /*40cc0*/  LDL.LU.64 R6, [R1+0x1af8] ;  /* 0x001af80001067983 */ /* 0x000ede0000300a00 */
        /* <DEDUP_REMOVED lines=8> */
[----:B------:R-:W-:Y:S06]  /*40d50*/  HMMA.1688.F32.TF32 R164, R176, R48, R160 ;  /* 0x00000030b0a4723c */ /* 0x000fec00000810a0 */
[C---:B------:R-:W-:Y:S01]  /*40d60*/  HMMA.1688.F32.TF32 R160, R180.reuse, R84, R156 ;  /* 0x00000054b4a0723c */ /* 0x040fe2000008109c */
[----:B------:R-:W-:Y:S04]  /*40d70*/  STL.64 [R1+0x260], R200 ;  /* 0x000260c801007387 */ /* 0x000fe80000100a00 */
[----:B------:R-:W-:Y:S04]  /*40d80*/  STL.64 [R1+0x268], R202 ;  /* 0x000268ca01007387 */ /* 0x000fe80000100a00 */
[----:B------:R-:W-:Y:S04]  /*40d90*/  STL.64 [R1+0x250], R196 ;  /* 0x000250c401007387 */ /* 0x000fe80000100a00 */
[----:B------:R-:W-:Y:S04]  /*40da0*/  STL.64 [R1+0x258], R198 ;  /* 0x000258c601007387 */ /* 0x000fe80000100a00 */
[----:B------:R1:W-:Y:S04]  /*40db0*/  STL.64 [R1+0x240], R192 ;  /* 0x000240c001007387 */ /* 0x0003e80000100a00 */
[----:B------:R1:W-:Y:S04]  /*40dc0*/  STL.64 [R1+0x248], R194 ;  /* 0x000248c201007387 */ /* 0x0003e80000100a00 */
[----:B------:R-:W-:Y:S04]  /*40dd0*/  STL.64 [R1+0x230], R172 ;  /* 0x000230ac01007387 */ /* 0x000fe80000100a00 */
[----:B------:R-:W-:Y:S01]  /*40de0*/  STL.64 [R1+0x238], R174 ;  /* 0x000238ae01007387 */ /* 0x000fe20000100a00 */
[C---:B----4-:R-:W-:Y:S03]  /*40df0*/  HMMA.1688.F32.TF32 R156, R180.reuse, R20, R136 ;  /* 0x00000014b49c723c */ /* 0x050fe60000081088 */
        /* <DEDUP_REMOVED lines=8> */
[----:B------:R2:W-:Y:S04]  /*40e80*/  STL.64 [R1+0x1ef0], R156 ;  /* 0x001ef09c01007387 */ /* 0x0005e80000100a00 */
[----:B------:R2:W-:Y:S04]  /*40e90*/  STL.64 [R1+0x1ef8], R158 ;  /* 0x001ef89e01007387 */ /* 0x0005e80000100a00 */
[----:B-1----:R-:W4:Y:S04]  /*40ea0*/  LDL.LU.64 R192, [R1+0x1ad0] ;  /* 0x001ad00001c07983 */ /* 0x002f280000300a00 */
[----:B------:R-:W4:Y:S01]  /*40eb0*/  LDL.LU.64 R194, [R1+0x1ad8] ;  /* 0x001ad80001c27983 */ /* 0x000f220000300a00 */
[C---:B--2---:R-:W-:Y:S06]  /*40ec0*/  HMMA.1688.F32.TF32 R152, R180.reuse, R44, R152 ;  /* 0x0000002cb498723c */ /* 0x044fec0000081098 */
[----:B------:R-:W-:-:S15]  /*40ed0*/  HMMA.1688.F32.TF32 R140, R180, R32, R140 ;  /* 0x00000020b48c723c */ /* 0x000fde000008108c */
[----:B------:R-:W-:-:S02]  /*40ee0*/  NOP ;  /* 0x0000000000007918 */ /* 0x000fc40000000000 */
[----:B------:R-:W-:Y:S04]  /*40ef0*/  STL.64 [R1+0x1ee0], R152 ;  /* 0x001ee09801007387 */ /* 0x000fe80000100a00 */
[----:B------:R-:W-:Y:S04]  /*40f00*/  STL.64 [R1+0x1ee8], R154 ;  /* 0x001ee89a01007387 */ /* 0x000fe80000100a00 */
[----:B------:R-:W2:Y:S04]  /*40f10*/  LDL.LU.64 R176, [R1+0x1ab0] ;  /* 0x001ab00001b07983 */ /* 0x000ea80000300a00 */
[----:B------:R-:W2:Y:S04]  /*40f20*/  LDL.LU.64 R178, [R1+0x1ab8] ;  /* 0x001ab80001b27983 */ /* 0x000ea80000300a00 */
[----:B------:R-:W-:Y:S04]  /*40f30*/  STL.64 [R1+0x1ed0], R140 ;  /* 0x001ed08c01007387 */ /* 0x000fe80000100a00 */
[----:B------:R-:W-:Y:S04]  /*40f40*/  STL.64 [R1+0x1ed8], R142 ;  /* 0x001ed88e01007387 */ /* 0x000fe80000100a00 */
[----:B------:R-:W2:Y:S04]  /*40f50*/  LDL.LU.64 R156, [R1+0x1a90] ;  /* 0x001a9000019c7983 */ /* 0x000ea80000300a00 */
[----:B------:R-:W2:Y:S01]  /*40f60*/  LDL.LU.64 R158, [R1+0x1a98] ;  /* 0x001a9800019e7983 */ /* 0x000ea20000300a00 */
[----:B---3--:R-:W-:-:S15]  /*40f70*/  HMMA.1688.F32.TF32 R4, R180, R40, R4 ;  /* 0x00000028b404723c */ /* 0x008fde0000081004 */
[----:B------:R-:W-:-:S08]  /*40f80*/  NOP ;  /* 0x0000000000007918 */ /* 0x000fd00000000000 */
[----:B------:R1:W-:Y:S04]  /*40f90*/  STL.64 [R1+0x1ec0], R4 ;  /* 0x001ec00401007387 */ /* 0x0003e80000100a00 */
[----:B------:R3:W-:Y:S04]  /*40fa0*/  STL.64 [R1+0x1ec8], R6 ;  /* 0x001ec80601007387 */ /* 0x0007e80000100a00 */
        /* <DEDUP_REMOVED lines=14> */
[----:B----4-:R-:W-:Y:S03]  /*41090*/  HMMA.1688.F32.TF32 R196, R180, R36, R136 ;  /* 0x00000024b4c4723c */ /* 0x010fe60000081088 */
[----:B------:R-:W4:Y:S04]  /*410a0*/  LDL.LU.64 R136, [R1+0x1970] ;  /* 0x0019700001887983 */ /* 0x000f280000300a00 */
[----:B------:R-:W4:-:S15]  /*410b0*/  LDL.LU.64 R138, [R1+0x1978] ;  /* 0x00197800018a7983 */ /* 0x000f1e0000300a00 */
[----:B------:R-:W-:-:S01]  /*410c0*/  NOP ;  /* 0x0000000000007918 */ /* 0x000fc20000000000 */
[----:B------:R-:W-:Y:S04]  /*410d0*/  STL.64 [R1+0x1eb0], R196 ;  /* 0x001eb0c401007387 */ /* 0x000fe80000100a00 */
[----:B------:R1:W-:Y:S02]  /*410e0*/  STL.64 [R1+0x1eb8], R198 ;  /* 0x001eb8c601007387 */ /* 0x0003e40000100a00 */
[----:B-1----:R-:W-:-:S15]  /*410f0*/  HMMA.1688.F32.TF32 R196, R180, R8, R192 ;  /* 0x00000008b4c4723c */ /* 0x002fde00000810c0 */
[----:B------:R-:W-:-:S08]  /*41100*/  NOP ;  /* 0x0000000000007918 */ /* 0x000fd00000000000 */
[----:B------:R-:W-:Y:S04]  /*41110*/  STL.64 [R1+0x1ea0], R196 ;  /* 0x001ea0c401007387 */ /* 0x000fe80000100a00 */
[----:B------:R-:W-:Y:S01]  /*41120*/  STL.64 [R1+0x1ea8], R198 ;  /* 0x001ea8c601007387 */ /* 0x000fe20000100a00 */
[C---:B--2---:R-:W-:Y:S06]  /*41130*/  HMMA.1688.F32.TF32 R192, R180.reuse, R24, R176 ;  /* 0x00000018b4c0723c */ /* 0x044fec00000810b0 */
[----:B------:R-:W-:Y:S01]  /*41140*/  HMMA.1688.F32.TF32 R176, R180, R28, R156 ;  /* 0x0000001cb4b0723c */ /* 0x000fe2000008109c */
[----:B------:R-:W2:-:S15]  /*41150*/  LDL.LU.64 R156, [R1+0x1940] ;  /* 0x00194000019c7983 */ /* 0x000e9e0000300a00 */
[----:B------:R-:W-:-:S01]  /*41160*/  NOP ;  /* 0x0000000000007918 */ /* 0x000fc20000000000 */
[----:B------:R-:W-:Y:S04]  /*41170*/  STL.64 [R1+0x1e90], R192 ;  /* 0x001e90c001007387 */ /* 0x000fe80000100a00 */
[----:B------:R-:W-:Y:S04]  /*41180*/  STL.64 [R1+0x1e98], R194 ;  /* 0x001e98c201007387 */ /* 0x000fe80000100a00 */
[----:B------:R-:W2:Y:S04]  /*41190*/  LDL.LU.64 R158, [R1+0x1948] ;  /* 0x00194800019e7983 */ /* 0x000ea80000300a00 */
[----:B------:R-:W-:Y:S04]  /*411a0*/  STL.64 [R1+0x1e80], R176 ;  /* 0x001e80b001007387 */ /* 0x000fe80000100a00 */
[----:B------:R1:W-:Y:S02]  /*411b0*/  STL.64 [R1+0x1e88], R178 ;  /* 0x001e88b201007387 */ /* 0x0003e40000100a00 */
[C---:B-1----:R-:W-:Y:S06]  /*411c0*/  HMMA.1688.F32.TF32 R176, R180.reuse, R12, R172 ;  /* 0x0000000cb4b0723c */ /* 0x042fec00000810ac */
[C---:B------:R-:W-:Y:S06]  /*411d0*/  HMMA.1688.F32.TF32 R172, R180.reuse, R16, R168 ;  /* 0x00000010b4ac723c */ /* 0x040fec00000810a8 */
[C---:B---3--:R-:W-:Y:S11]  /*411e0*/  HMMA.1688.F32.TF32 R168, R180.reuse, R80, R4 ;  /* 0x00000050b4a8723c */ /* 0x048ff60000081004 */
        /* <DEDUP_REMOVED lines=8> */
[C---:B-1----:R-:W-:Y:S06]  /*41270*/  HMMA.1688.F32.TF32 R168, R180.reuse, R76, R164 ;  /* 0x0000004cb4a8723c */ /* 0x042fec00000810a4 */
[C---:B------:R-:W-:Y:S06]  /*41280*/  HMMA.1688.F32.TF32 R164, R180.reuse, R72, R160 ;  /* 0x00000048b4a4723c */ /* 0x040fec00000810a0 */
[C---:B------:R-:W-:Y:S11]  /*41290*/  HMMA.1688.F32.TF32 R160, R180.reuse, R68, R152 ;  /* 0x00000044b4a0723c */ /* 0x040ff60000081098 */
[----:B------:R-:W-:Y:S04]  /*412a0*/  STL.64 [R1+0x1e40], R168 ;  /* 0x001e40a801007387 */ /* 0x000fe80000100a00 */
[----:B------:R-:W-:Y:S04]  /*412b0*/  STL.64 [R1+0x1e48], R170 ;  /* 0x001e48aa01007387 */ /* 0x000fe80000100a00 */
[----:B------:R-:W-:Y:S01]  /*412c0*/  STL.64 [R1+0x1e30], R164 ;  /* 0x001e30a401007387 */ /* 0x000fe20000100a00 */
[C---:B------:R-:W-:Y:S03]  /*412d0*/  HMMA.1688.F32.TF32 R140, R180.reuse, R64, R140 ;  /* 0x00000040b48c723c */ /* 0x040fe6000008108c */
[----:B------:R-:W-:Y:S04]  /*412e0*/  STL.64 [R1+0x1e38], R166 ;  /* 0x001e38a601007387 */ /* 0x000fe80000100a00 */
[----:B------:R-:W3:Y:S04]  /*412f0*/  LDL.LU.64 R152, [R1+0x18c0] ;  /* 0x0018c00001987983 */ /* 0x000ee80000300a00 */
[----:B------:R-:W-:Y:S04]  /*41300*/  STL.64 [R1+0x1e20], R160 ;  /* 0x001e20a001007387 */ /* 0x000fe80000100a00 */
[----:B------:R-:W-:Y:S04]  /*41310*/  STL.64 [R1+0x1e28], R162 ;  /* 0x001e28a201007387 */ /* 0x000fe80000100a00 */
[----:B------:R-:W3:Y:S01]  /*41320*/  LDL.LU.64 R154, [R1+0x18c8] ;  /* 0x0018c800019a7983 */ /* 0x000ee20000300a00 */
[C---:B----4-:R-:W-:Y:S03]  /*41330*/  HMMA.1688.F32.TF32 R136, R180.reuse, R60, R136 ;  /* 0x0000003cb488723c */ /* 0x050fe60000081088 */
[----:B------:R1:W-:Y:S04]  /*41340*/  STL.64 [R1+0x1e10], R140 ;  /* 0x001e108c01007387 */ /* 0x0003e80000100a00 */
[----:B------:R4:W-:Y:S04]  /*41350*/  STL.64 [R1+0x1e18], R142 ;  /* 0x001e188e01007387 */ /* 0x0009e80000100a00 */
[----:B-1----:R-:W3:Y:S04]  /*41360*/  LDL.LU.64 R140, [R1+0x18b0] ;  /* 0x0018b000018c7983 */ /* 0x002ee80000300a00 */
[----:B----4-:R-:W4:Y:S08]  /*41370*/  LDL.LU.64 R142, [R1+0x18b8] ;  /* 0x0018b800018e7983 */ /* 0x010f300000300a00 */
[----:B------:R1:W-:Y:S04]  /*41380*/  STL.64 [R1+0x1e00], R136 ;  /* 0x001e008801007387 */ /* 0x0003e80000100a00 */
[----:B------:R1:W-:Y:S04]  /*41390*/  STL.64 [R1+0x1e08], R138 ;  /* 0x001e088a01007387 */ /* 0x0003e80000100a00 */
[----:B-1----:R-:W4:Y:S04]  /*413a0*/  LDL.LU.64 R136, [R1+0x18e0] ;  /* 0x0018e00001887983 */ /* 0x002f280000300a00 */
[----:B------:R-:W4:Y:S01]  /*413b0*/  LDL.LU.64 R138, [R1+0x18e8] ;  /* 0x0018e800018a7983 */ /* 0x000f220000300a00 */
[----:B--2---:R-:W-:-:S15]  /*413c0*/  HMMA.1688.F32.TF32 R156, R180, R56, R156 ;  /* 0x00000038b49c723c */ /* 0x004fde000008109c */
[----:B------:R-:W-:-:S09]  /*413d0*/  NOP ;  /* 0x0000000000007918 */ /* 0x000fd20000000000 */
[----:B------:R-:W-:Y:S02]  /*413e0*/  IMAD.MOV.U32 R88, RZ, RZ, R159 ;  /* 0x000000ffff587224 */ /* 0x000fe400078e009f */
[----:B------:R-:W-:Y:S01]  /*413f0*/  IMAD.MOV.U32 R89, RZ, RZ, R158 ;  /* 0x000000ffff597224 */ /* 0x000fe200078e009e */
[----:B------:R1:W-:Y:S04]  /*41400*/  STL.64 [R1+0x1df0], R156 ;  /* 0x001df09c01007387 */ /* 0x0003e80000100a00 */
[----:B------:R-:W-:Y:S04]  /*41410*/  STL [R1+0x4e8c], R88 ;  /* 0x004e8c5801007387 */ /* 0x000fe80000100800 */
[----:B------:R-:W-:Y:S04]  /*41420*/  STL [R1+0x4e88], R89 ;  /* 0x004e885901007387 */ /* 0x000fe80000100800 */
        /* <DEDUP_REMOVED lines=17> */
[----:B------:R-:W2:Y:S04]  /*41540*/  LDL.LU.64 R158, [R1+0x1a08] ;  /* 0x001a0800019e7983 */ /* 0x000ea80000300a00 */
[----:B---3--:R-:W3:Y:S04]  /*41550*/  LDL.LU.64 R4, [R1+0x1a20] ;  /* 0x001a200001047983 */ /* 0x008ee80000300a00 */
[----:B------:R-:W3:Y:S01]  /*41560*/  LDL.LU.64 R6, [R1+0x1a28] ;  /* 0x001a280001067983 */ /* 0x000ee20000300a00 */
[----:B------:R-:W-:Y:S03]  /*41570*/  HMMA.1688.F32.TF32 R180, R180, R48, R152 ;  /* 0x00000030b4b4723c */ /* 0x000fe60000081098 */
        /* <DEDUP_REMOVED lines=16> */
[----:B------:R1:W-:Y:S01]  /*41680*/  STL.64 [R1+0x1f8], R182 ;  /* 0x0001f8b601007387 */ /* 0x0003e20000100a00 */
[----:B--2---:R-:W-:-:S15]  /*41690*/  HMMA.1688.F32.TF32 R192, R184, R44, R192 ;  /* 0x0000002cb8c0723c */ /* 0x004fde00000810c0 */
[----:B------:R-:W-:-:S08]  /*416a0*/  NOP ;  /* 0x0000000000007918 */ /* 0x000fd00000000000 */
[----:B------:R-:W-:Y:S04]  /*416b0*/  STL.64 [R1+0x1e0], R192 ;  /* 0x0001e0c001007387 */ /* 0x000fe80000100a00 */
[----:B------:R-:W-:Y:S01]  /*416c0*/  STL.64 [R1+0x1e8], R194 ;  /* 0x0001e8c201007387 */ /* 0x000fe20000100a00 */
[C---:B-1----:R-:W-:Y:S06]  /*416d0*/  HMMA.1688.F32.TF32 R180, R184.reuse, R32, R176 ;  /* 0x00000020b8b4723c */ /* 0x042fec00000810b0 */
[C---:B------:R-:W-:Y:S06]  /*416e0*/  HMMA.1688.F32.TF32 R176, R184.reuse, R40, R172 ;  /* 0x00000028b8b0723c */ /* 0x040fec00000810ac */
        /* <DEDUP_REMOVED lines=19> */
[----:B------:R-:W-:Y:S04]  /*41820*/  STL.64 [R1+0x170], R156 ;  /* 0x0001709c01007387 */ /* 0x000fe80000100a00 */
[----:B------:R1:W-:Y:S02]  /*41830*/  STL.64 [R1+0x178], R158 ;  /* 0x0001789e01007387 */ /* 0x0003e40000100a00 */
[----:B-1----:R-:W-:Y:S02]  /*41840*/  HMMA.1688.F32.TF32 R156, R184, R16, R152 ;  /* 0x00000010b89c723c */ /* 0x002fe40000081098 */
[----:B------:R-:W3:Y:S04]  /*41850*/  LDL.LU.64 R152, [R1+0x1b80] ;  /* 0x001b800001987983 */ /* 0x000ee80000300a00 */
[----:B------:R-:W3:-:S15]  /*41860*/  LDL.LU.64 R154, [R1+0x1b88] ;  /* 0x001b8800019a7983 */ /* 0x000ede0000300a00 */
[----:B------:R-:W-:-:S02]  /*41870*/  NOP ;  /* 0x0000000000007918 */ /* 0x000fc40000000000 */
        /* <DEDUP_REMOVED lines=24> */
[----:B--2---:R-:W-:Y:S03]  /*41a00*/  HMMA.1688.F32.TF32 R176, R184, R72, R4 ;  /* 0x00000048b8b0723c */ /* 0x004fe60000081004 */
[----:B------:R-:W2:Y:S04]  /*41a10*/  LDL.LU.64 R4, [R1+0x1950] ;  /* 0x0019500001047983 */ /* 0x000ea80000300a00 */
[----:B------:R-:W2:-:S15]  /*41a20*/  LDL.LU.64 R6, [R1+0x1958] ;  /* 0x0019580001067983 */ /* 0x000e9e0000300a00 */
[----:B------:R-:W-:-:S01]  /*41a30*/  NOP ;  /* 0x0000000000007918 */ /* 0x000fc20000000000 */
        /* <DEDUP_REMOVED lines=20> */
[C---:B-1----:R-:W-:Y:S06]  /*41b80*/  HMMA.1688.F32.TF32 R176, R184.reuse, R56, R172 ;  /* 0x00000038b8b0723c */ /* 0x042fec00000810ac */
[C---:B------:R-:W-:Y:S06]  /*41b90*/  HMMA.1688.F32.TF32 R172, R184.reuse, R52, R168 ;  /* 0x00000034b8ac723c */ /* 0x040fec00000810a8 */
[----:B------:R-:W-:Y:S06]  /*41ba0*/  HMMA.1688.F32.TF32 R168, R184, R48, R164 ;  /* 0x00000030b8a8723c */ /* 0x000fec00000810a4 */
[C---:B------:R-:W-:Y:S05]  /*41bb0*/  HMMA.1688.F32.TF32 R164, R188.reuse, R84, R160 ;  /* 0x00000054bca4723c */ /* 0x040fea00000810a0 */
        /* <DEDUP_REMOVED lines=25> */
[C---:B----4-:R-:W-:Y:S02]  /*41d50*/  HMMA.1688.F32.TF32 R160, R188.reuse, R40, R140 ;  /* 0x00000028bca0723c */ /* 0x050fe4000008108c */
[----:B------:R-:W4:Y:S04]  /*41d60*/  LDL.LU.64 R140, [R1+0x1870] ;  /* 0x00187000018c7983 */ /* 0x000f280000300a00 */
[----:B------:R-:W4:Y:S01]  /*41d70*/  LDL.LU.64 R142, [R1+0x1878] ;  /* 0x00187800018e7983 */ /* 0x000f220000300a00 */
[----:B------:R-:W-:-:S15]  /*41d80*/  HMMA.1688.F32.TF32 R136, R188, R36, R136 ;  /* 0x00000024bc88723c */ /* 0x000fde0000081088 */
[----:B------:R-:W-:-:S01]  /*41d90*/  NOP ;  /* 0x0000000000007918 */ /* 0x000fc20000000000 */
[----:B------:R1:W-:Y:S04]  /*41da0*/  STL.64 [R1+0x1d80], R160 ;  /* 0x001d80a001007387 */ /* 0x0003e80000100a00 */
[----:B------:R1:W-:Y:S04]  /*41db0*/  STL.64 [R1+0x1d88], R162 ;  /* 0x001d88a201007387 */ /* 0x0003e80000100a00 */
        /* <DEDUP_REMOVED lines=8> */
[----:B-1----:R-:W4:Y:S04]  /*41e40*/  LDL.LU.64 R160, [R1+0x1830] ;  /* 0x0018300001a07983 */ /* 0x002f280000300a00 */
[----:B------:R-:W4:Y:S04]  /*41e50*/  LDL.LU.64 R162, [R1+0x1838] ;  /* 0x0018380001a27983 */ /* 0x000f280000300a00 */
[----:B------:R-:W4:Y:S04]  /*41e60*/  LDL.LU.64 R136, [R1+0x1820] ;  /* 0x0018200001887983 */ /* 0x000f280000300a00 */
[----:B------:R-:W4:Y:S01]  /*41e70*/  LDL.LU.64 R138, [R1+0x1828] ;  /* 0x00182800018a7983 */ /* 0x000f220000300a00 */
[----:B------:R-:W-:Y:S03]  /*41e80*/  HMMA.1688.F32.TF32 R176, R188, R8, R156 ;  /* 0x00000008bcb0723c */ /* 0x000fe6000008109c */
[----:B------:R-:W4:Y:S04]  /*41e90*/  LDL.LU.64 R156, [R1+0x1810] ;  /* 0x00181000019c7983 */ /* 0x000f280000300a00 */
[----:B------:R-:W4:-:S15]  /*41ea0*/  LDL.LU.64 R158, [R1+0x1818] ;  /* 0x00181800019e7983 */ /* 0x000f1e0000300a00 */
        /* <DEDUP_REMOVED lines=24> */
[C---:B------:R-:W-:Y:S05]  /*42030*/  HMMA.1688.F32.TF32 R164, R188.reuse, R72, R160 ;  /* 0x00000048bca4723c */ /* 0x040fea00000810a0 */
[----:B------:R-:W-:Y:S04]  /*42040*/  STL.64 [R1+0x1d20], R176 ;  /* 0x001d20b001007387 */ /* 0x000fe80000100a00 */
[----:B------:R-:W-:Y:S04]  /*42050*/  STL.64 [R1+0x1d28], R178 ;  /* 0x001d28b201007387 */ /* 0x000fe80000100a00 */
[----:B------:R-:W-:Y:S01]  /*42060*/  STL.64 [R1+0x1d10], R172 ;  /* 0x001d10ac01007387 */ /* 0x000fe20000100a00 */
[C---:B------:R-:W-:Y:S03]  /*42070*/  HMMA.1688.F32.TF32 R160, R188.reuse, R68, R136 ;  /* 0x00000044bca0723c */ /* 0x040fe60000081088 */
        /* <DEDUP_REMOVED lines=15> */
[C---:B--2---:R-:W-:Y:S02]  /*42170*/  HMMA.1688.F32.TF32 R160, R188.reuse, R60, R4 ;  /* 0x0000003cbca0723c */ /* 0x044fe40000081004 */
[----:B------:R-:W2:Y:S04]  /*42180*/  LDL.LU.64 R4, [R1+0x17b0] ;  /* 0x0017b00001047983 */ /* 0x000ea80000300a00 */
[----:B------:R-:W2:Y:S01]  /*42190*/  LDL.LU.64 R6, [R1+0x17b8] ;  /* 0x0017b80001067983 */ /* 0x000ea20000300a00 */
[----:B---3--:R-:W-:-:S15]  /*421a0*/  HMMA.1688.F32.TF32 R152, R188, R56, R152 ;  /* 0x00000038bc98723c */ /* 0x008fde0000081098 */
[----:B------:R-:W-:-:S01]  /*421b0*/  NOP ;  /* 0x0000000000007918 */ /* 0x000fc20000000000 */
[----:B------:R-:W-:Y:S04]  /*421c0*/  STL.64 [R1+0x1cc0], R160 ;  /* 0x001cc0a001007387 */ /* 0x000fe80000100a00 */
[----:B------:R-:W-:Y:S04]  /*421d0*/  STL.64 [R1+0x1cc8], R162 ;  /* 0x001cc8a201007387 */ /* 0x000fe80000100a00 */
[----:B------:R-:W3:Y:S04]  /*421e0*/  LDL.LU.64 R172, [R1+0x17a0] ;  /* 0x0017a00001ac7983 */ /* 0x000ee80000300a00 */
[----:B------:R-:W3:Y:S01]  /*421f0*/  LDL.LU.64 R174, [R1+0x17a8] ;  /* 0x0017a80001ae7983 */ /* 0x000ee20000300a00 */
[C---:B----4-:R-:W-:Y:S03]  /*42200*/  HMMA.1688.F32.TF32 R140, R188.reuse, R52, R140 ;  /* 0x00000034bc8c723c */ /* 0x050fe6000008108c */
[----:B------:R-:W-:Y:S04]  /*42210*/  STL.64 [R1+0x1cb0], R152 ;  /* 0x001cb09801007387 */ /* 0x000fe80000100a00 */
[----:B------:R-:W-:Y:S04]  /*42220*/  STL.64 [R1+0x1cb8], R154 ;  /* 0x001cb89a01007387 */ /* 0x000fe80000100a00 */
[----:B------:R-:W4:Y:S04]  /*42230*/  LDL.LU.64 R168, [R1+0x1790] ;  /* 0x0017900001a87983 */ /* 0x000f280000300a00 */
[----:B------:R-:W4:Y:S08]  /*42240*/  LDL.LU.64 R170, [R1+0x1798] ;  /* 0x0017980001aa7983 */ /* 0x000f300000300a00 */
[----:B------:R1:W-:Y:S04]  /*42250*/  STL.64 [R1+0x1ca0], R140 ;  /* 0x001ca08c01007387 */ /* 0x0003e80000100a00 */
[----:B------:R1:W-:Y:S04]  /*42260*/  STL.64 [R1+0x1ca8], R142 ;  /* 0x001ca88e01007387 */ /* 0x0003e80000100a00 */
[----:B------:R-:W4:Y:S04]  /*42270*/  LDL.LU.64 R164, [R1+0x1780] ;  /* 0x0017800001a47983 */ /* 0x000f280000300a00 */
[----:B------:R-:W4:Y:S04]  /*42280*/  LDL.LU.64 R166, [R1+0x1788] ;  /* 0x0017880001a67983 */ /* 0x000f280000300a00 */
[----:B-1----:R-:W4:Y:S04]  /*42290*/  LDL.LU.64 R140, [R1+0x1770] ;  /* 0x00177000018c7983 */ /* 0x002f280000300a00 */
[----:B------:R-:W4:Y:S01]  /*422a0*/  LDL.LU.64 R142, [R1+0x1778] ;  /* 0x00177800018e7983 */ /* 0x000f220000300a00 */
[----:B------:R-:W-:Y:S03]  /*422b0*/  HMMA.1688.F32.TF32 R152, R188, R48, R136 ;  /* 0x00000030bc98723c */ /* 0x000fe60000081088 */
[----:B------:R-:W4:Y:S04]  /*422c0*/  LDL.LU.64 R136, [R1+0x1760] ;  /* 0x0017600001887983 */ /* 0x000f280000300a00 */
[----:B------:R-:W4:-:S15]  /*422d0*/  LDL.LU.64 R138, [R1+0x1768] ;  /* 0x00176800018a7983 */ /* 0x000f1e0000300a00 */
[----:B------:R-:W-:-:S01]  /*422e0*/  NOP ;  /* 0x0000000000007918 */ /* 0x000fc20000000000 */
        /* <DEDUP_REMOVED lines=18> */
[C---:B---3--:R-:W-:Y:S06]  /*42410*/  HMMA.1688.F32.TF32 R176, R144.reuse, R44, R172 ;  /* 0x0000002c90b0723c */ /* 0x048fec00000810ac */
[----:B----4-:R-:W-:-:S15]  /*42420*/  HMMA.1688.F32.TF32 R172, R144, R32, R168 ;  /* 0x0000002090ac723c */ /* 0x010fde00000810a8 */
[----:B------:R-:W-:-:S02]  /*42430*/  NOP ;  /* 0x0000000000007918 */ /* 0x000fc40000000000 */
[----:B------:R-:W-:Y:S01]  /*42440*/  STL.64 [R1+0xa0], R176 ;  /* 0x0000a0b001007387 */ /* 0x000fe20000100a00 */
[C---:B------:R-:W-:Y:S06]  /*42450*/  HMMA.1688.F32.TF32 R168, R144.reuse, R40, R164 ;  /* 0x0000002890a8723c */ /* 0x040fec00000810a4 */
[C---:B------:R-:W-:Y:S01]  /*42460*/  HMMA.1688.F32.TF32 R164, R144.reuse, R36, R140 ;  /* 0x0000002490a4723c */ /* 0x040fe2000008108c */
        /* <DEDUP_REMOVED lines=16> */
[----:B------:R-:W-:Y:S01]  /*42570*/  HMMA.1688.F32.TF32 R160, R144, R28, R152 ;  /* 0x0000001c90a0723c */ /* 0x000fe20000081098 */
[----:B------:R-:W4:-:S15]  /*42580*/  LDL.LU.64 R152, [R1+0x16f0] ;  /* 0x0016f00001987983 */ /* 0x000f1e0000300a00 */
[----:B------:R-:W-:-:S01]  /*42590*/  NOP ;  /* 0x0000000000007918 */ /* 0x000fc20000000000 */
[----:B------:R-:W-:Y:S04]  /*425a0*/  STL.64 [R1+0x50], R164 ;  /* 0x000050a401007387 */ /* 0x000fe80000100a00 */
[----:B------:R-:W-:Y:S04]  /*425b0*/  STL.64 [R1+0x58], R166 ;  /* 0x000058a601007387 */ /* 0x000fe80000100a00 */
[----:B------:R-:W4:Y:S04]  /*425c0*/  LDL.LU.64 R154, [R1+0x16f8] ;  /* 0x0016f800019a7983 */ /* 0x000f280000300a00 */
[----:B------:R-:W-:Y:S04]  /*425d0*/  STL.64 [R1+0x40], R160 ;  /* 0x000040a001007387 */ /* 0x000fe80000100a00 */
[----:B------:R1:W-:Y:S02]  /*425e0*/  STL.64 [R1+0x48], R162 ;  /* 0x000048a201007387 */ /* 0x0003e40000100a00 */
[C---:B-1----:R-:W-:Y:S02]  /*425f0*/  HMMA.1688.F32.TF32 R160, R144.reuse, R12, R156 ;  /* 0x0000000c90a0723c */ /* 0x042fe4000008109c */
[----:B------:R-:W4:Y:S04]  /*42600*/  LDL.LU.64 R156, [R1+0x16e0] ;  /* 0x0016e000019c7983 */ /* 0x000f280000300a00 */
[----:B------:R-:W4:Y:S01]  /*42610*/  LDL.LU.64 R158, [R1+0x16e8] ;  /* 0x0016e800019e7983 */ /* 0x000f220000300a00 */
[----:B--2---:R-:W-:-:S15]  /*42620*/  HMMA.1688.F32.TF32 R4, R144, R16, R4 ;  /* 0x000000109004723c */ /* 0x004fde0000081004 */
[----:B------:R-:W-:-:S01]  /*42630*/  NOP ;  /* 0x0000000000007918 */ /* 0x000fc20000000000 */
[----:B------:R-:W-:Y:S04]  /*42640*/  STL.64 [R1+0x30], R160 ;  /* 0x000030a001007387 */ /* 0x000fe80000100a00 */
[----:B------:R-:W-:Y:S04]  /*42650*/  STL.64 [R1+0x38], R162 ;  /* 0x000038a201007387 */ /* 0x000fe80000100a00 */
[----:B------:R1:W-:Y:S01]  /*42660*/  STL.64 [R1+0x20], R4 ;  /* 0x0000200401007387 */ /* 0x0003e20000100a00 */
[----:B------:R-:W-:Y:S02]  /*42670*/  IMAD.MOV.U32 R88, RZ, RZ, R6 ;  /* 0x000000ffff587224 */ /* 0x000fe400078e0006 */
[----:B------:R-:W-:Y:S01]  /*42680*/  IMAD.MOV.U32 R89, RZ, RZ, R7 ;  /* 0x000000ffff597224 */ /* 0x000fe200078e0007 */
[----:B-1----:R-:W2:Y:S04]  /*42690*/  LDL.LU.64 R4, [R1+0x16d0] ;  /* 0x0016d00001047983 */ /* 0x002ea80000300a00 */
[----:B------:R-:W2:Y:S04]  /*426a0*/  LDL.LU.64 R6, [R1+0x16d8] ;  /* 0x0016d80001067983 */ /* 0x000ea80000300a00 */
[----:B------:R1:W-:Y:S04]  /*426b0*/  STL [R1+0x4e94], R89 ;  /* 0x004e945901007387 */ /* 0x0003e80000100800 */
[----:B------:R1:W-:Y:S04]  /*426c0*/  STL [R1+0x4e90], R88 ;  /* 0x004e905801007387 */ /* 0x0003e80000100800 */
[----:B------:R-:W2:Y:S04]  /*426d0*/  LDL.LU.64 R176, [R1+0x16c0] ;  /* 0x0016c00001b07983 */ /* 0x000ea80000300a00 */
[----:B------:R-:W2:Y:S01]  /*426e0*/  LDL.LU.64 R178, [R1+0x16c8] ;  /* 0x0016c80001b27983 */ /* 0x000ea20000300a00 */
[----:B---3--:R-:W-:-:S15]  /*426f0*/  HMMA.1688.F32.TF32 R140, R144, R80, R140 ;  /* 0x00000050908c723c */ /* 0x008fde000008108c */
[----:B------:R-:W-:-:S08]  /*42700*/  NOP ;  /* 0x0000000000007918 */ /* 0x000fd00000000000 */
[----:B------:R-:W-:Y:S04]  /*42710*/  STL.64 [R1+0x10], R140 ;  /* 0x0000108c01007387 */ /* 0x000fe80000100a00 */
[----:B------:R-:W-:Y:S01]  /*42720*/  STL.64 [R1+0x18], R142 ;  /* 0x0000188e01007387 */ /* 0x000fe20000100a00 */
[----:B----4-:R-:W-:-:S15]  /*42730*/  HMMA.1688.F32.TF32 R136, R144, R76, R136 ;  /* 0x0000004c9088723c */ /* 0x010fde0000081088 */
[----:B------:R-:W-:-:S08]  /*42740*/  NOP ;  /* 0x0000000000007918 */ /* 0x000fd00000000000 */
[----:B------:R3:W-:Y:S01]  /*42750*/  STL.64 [R1], R136 ;  /* 0x0000008801007387 */ /* 0x0007e20000100a00 */
[----:B-1----:R-:W-:Y:S02]  /*42760*/  IMAD.MOV.U32 R89, RZ, RZ, R138 ;  /* 0x000000ffff597224 */ /* 0x002fe400078e008a */
[----:B------:R-:W-:Y:S01]  /*42770*/  IMAD.MOV.U32 R88, RZ, RZ, R139 ;  /* 0x000000ffff587224 */ /* 0x000fe200078e008b */
[----:B---3--:R-:W3:Y:S04]  /*42780*/  LDL.LU.64 R136, [R1+0x16b0] ;  /* 0x0016b00001887983 */ /* 0x008ee80000300a00 */
[----:B------:R-:W3:Y:S04]  /*42790*/  LDL.LU.64 R138, [R1+0x16b8] ;  /* 0x0016b800018a7983 */ /* 0x000ee80000300a00 */
[----:B------:R-:W4:Y:S04]  /*427a0*/  LDL.LU.64 R140, [R1+0x16a0] ;  /* 0x0016a000018c7983 */ /* 0x000f280000300a00 */
[----:B------:R-:W4:Y:S04]  /*427b0*/  LDL.LU.64 R142, [R1+0x16a8] ;  /* 0x0016a800018e7983 */ /* 0x000f280000300a00 */
[----:B------:R-:W4:Y:S04]  /*427c0*/  LDL.LU.64 R172, [R1+0x1690] ;  /* 0x0016900001ac7983 */ /* 0x000f280000300a00 */
[----:B------:R-:W4:Y:S01]  /*427d0*/  LDL.LU.64 R174, [R1+0x1698] ;  /* 0x0016980001ae7983 */ /* 0x000f220000300a00 */
[C---:B------:R-:W-:Y:S03]  /*427e0*/  HMMA.1688.F32.TF32 R248, R144.reuse, R72, R152 ;  /* 0x0000004890f8723c */ /* 0x040fe60000081098 */
[----:B------:R-:W4:Y:S04]  /*427f0*/  LDL.LU.64 R152, [R1+0x1680] ;  /* 0x0016800001987983 */ /* 0x000f280000300a00 */
[----:B------:R-:W4:Y:S04]  /*42800*/  LDL.LU.64 R154, [R1+0x1688] ;  /* 0x00168800019a7983 */ /* 0x000f280000300a00 */
[----:B------:R-:W4:Y:S04]  /*42810*/  LDL.LU.64 R168, [R1+0x1670] ;  /* 0x0016700001a87983 */ /* 0x000f280000300a00 */
[----:B------:R-:W4:Y:S04]  /*42820*/  LDL.LU.64 R170, [R1+0x1678] ;  /* 0x0016780001aa7983 */ /* 0x000f280000300a00 */
[----:B------:R-:W4:Y:S04]  /*42830*/  LDL.LU.64 R164, [R1+0x1660] ;  /* 0x0016600001a47983 */ /* 0x000f280000300a00 */
[----:B------:R-:W4:Y:S04]  /*42840*/  LDL.LU.64 R166, [R1+0x1668] ;  /* 0x0016680001a67983 */ /* 0x000f280000300a00 */
[----:B------:R-:W-:Y:S04]  /*42850*/  STL.64 [R1+0x4d40], R250 ;  /* 0x004d40fa01007387 */ /* 0x000fe80000100a00 */
[----:B------:R-:W-:Y:S04]  /*42860*/  STL.64 [R1+0x4d38], R248 ;  /* 0x004d38f801007387 */ /* 0x000fe80000100a00 */
[----:B------:R-:W4:Y:S04]  /*42870*/  LDL.LU.64 R160, [R1+0x1650] ;  /* 0x0016500001a07983 */ /* 0x000f280000300a00 */
[----:B------:R-:W4:Y:S01]  /*42880*/  LDL.LU.64 R162, [R1+0x1658] ;  /* 0x0016580001a27983 */ /* 0x000f220000300a00 */
[----:B------:R-:W-:Y:S03]  /*42890*/  HMMA.1688.F32.TF32 R244, R144, R68, R156 ;  /* 0x0000004490f4723c */ /* 0x000fe6000008109c */
[----:B------:R-:W4:Y:S04]  /*428a0*/  LDL.LU.64 R156, [R1+0x1640] ;  /* 0x00164000019c7983 */ /* 0x000f280000300a00 */
[----:B------:R-:W4:-:S15]  /*428b0*/  LDL.LU.64 R158, [R1+0x1648] ;  /* 0x00164800019e7983 */ /* 0x000f1e0000300a00 */
[----:B------:R-:W-:-:S01]  /*428c0*/  NOP ;  /* 0x0000000000007918 */ /* 0x000fc20000000000 */
[----:B------:R-:W-:Y:S04]  /*428d0*/  STL.64 [R1+0x4d50], R246 ;  /* 0x004d50f601007387 */ /* 0x000fe80000100a00 */
[----:B------:R-:W-:Y:S01]  /*428e0*/  STL.64 [R1+0x4d48], R244 ;  /* 0x004d48f401007387 */ /* 0x000fe20000100a00 */
[C---:B--2---:R-:W-:Y:S03]  /*428f0*/  HMMA.1688.F32.TF32 R240, R144.reuse, R64, R4 ;  /* 0x0000004090f0723c */ /* 0x044fe60000081004 */
[----:B------:R-:W2:Y:S04]  /*42900*/  LDL.LU.64 R4, [R1+0x1630] ;  /* 0x0016300001047983 */ /* 0x000ea80000300a00 */
[----:B------:R-:W2:Y:S01]  /*42910*/  LDL.LU.64 R6, [R1+0x1638] ;  /* 0x0016380001067983 */ /* 0x000ea20000300a00 */
[----:B------:R-:W-:-:S15]  /*42920*/  HMMA.1688.F32.TF32 R236, R144, R60, R176 ;  /* 0x0000003c90ec723c */ /* 0x000fde00000810b0 */
[----:B------:R-:W-:Y:S04]  /*42930*/  STL.64 [R1+0x4d60], R242 ;  /* 0x004d60f201007387 */ /* 0x000fe80000100a00 */
[----:B------:R-:W-:Y:S04]  /*42940*/  STL.64 [R1+0x4d58], R240 ;  /* 0x004d58f001007387 */ /* 0x000fe80000100a00 */
[----:B------:R-:W-:Y:S04]  /*42950*/  STL.64 [R1+0x4d70], R238 ;  /* 0x004d70ee01007387 */ /* 0x000fe80000100a00 */
[----:B------:R-:W-:Y:S01]  /*42960*/  STL.64 [R1+0x4d68], R236 ;  /* 0x004d68ec01007387 */ /* 0x000fe20000100a00 */
[C---:B---3--:R-:W-:Y:S06]  /*42970*/  HMMA.1688.F32.TF32 R136, R144.reuse, R56, R136 ;  /* 0x000000389088723c */ /* 0x048fec0000081088 */
[C---:B----4-:R-:W-:Y:S06]  /*42980*/  HMMA.1688.F32.TF32 R140, R144.reuse, R52, R140 ;  /* 0x00000034908c723c */ /* 0x050fec000008108c */
[----:B------:R-:W-:Y:S11]  /*42990*/  HMMA.1688.F32.TF32 R144, R144, R48, R172 ;  /* 0x000000309090723c */ /* 0x000ff600000810ac */
[----:B------:R-:W-:Y:S04]  /*429a0*/  STL.64 [R1+0x4d80], R138 ;  /* 0x004d808a01007387 */ /* 0x000fe80000100a00 */
[----:B------:R1:W-:Y:S04]  /*429b0*/  STL.64 [R1+0x4d78], R136 ;  /* 0x004d788801007387 */ /* 0x0003e80000100a00 */
[----:B------:R-:W-:Y:S04]  /*429c0*/  STL.64 [R1+0x4d90], R142 ;  /* 0x004d908e01007387 */ /* 0x000fe80000100a00 */
[----:B------:R-:W-:Y:S04]  /*429d0*/  STL.64 [R1+0x4d88], R140 ;  /* 0x004d888c01007387 */ /* 0x000fe80000100a00 */
[----:B------:R-:W-:Y:S01]  /*429e0*/  STL.64 [R1+0x4da0], R146 ;  /* 0x004da09201007387 */ /* 0x000fe20000100a00 */
[----:B-1----:R-:W-:Y:S03]  /*429f0*/  HMMA.1688.F32.TF32 R136, R148, R84, R152 ;  /* 0x000000549488723c */ /* 0x002fe60000081098 */
[----:B------:R1:W-:Y:S04]  /*42a00*/  STL.64 [R1+0x4d98], R144 ;  /* 0x004d989001007387 */ /* 0x0003e80000100a00 */
[----:B------:R-:W3:Y:S04]  /*42a10*/  LDL.LU.64 R152, [R1+0x1620] ;  /* 0x0016200001987983 */ /* 0x000ee80000300a00 */
[----:B------:R-:W3:-:S12]  /*42a20*/  LDL.LU.64 R154, [R1+0x1628] ;  /* 0x00162800019a7983 */ /* 0x000ed80000300a00 */
[----:B------:R-:W-:Y:S04]  /*42a30*/  STL.64 [R1+0x1c80], R136 ;  /* 0x001c808801007387 */ /* 0x000fe80000100a00 */
[----:B------:R4:W-:Y:S04]  /*42a40*/  STL.64 [R1+0x1c88], R138 ;  /* 0x001c888a01007387 */ /* 0x0009e80000100a00 */
[----:B-1----:R-:W3:Y:S04]  /*42a50*/  LDL.LU.64 R144, [R1+0x1610] ;  /* 0x0016100001907983 */ /* 0x002ee80000300a00 */
[----:B------:R-:W3:Y:S01]  /*42a60*/  LDL.LU.64 R146, [R1+0x1618] ;  /* 0x0016180001927983 */ /* 0x000ee20000300a00 */
[----:B----4-:R-:W-:-:S15]  /*42a70*/  HMMA.1688.F32.TF32 R136, R148, R20, R168 ;  /* 0x000000149488723c */ /* 0x010fde00000810a8 */
[----:B------:R-:W-:-:S08]  /*42a80*/  NOP ;  /* 0x0000000000007918 */ /* 0x000fd00000000000 */
[----:B------:R-:W-:Y:S04]  /*42a90*/  STL.64 [R1+0x1c70], R136 ;  /* 0x001c708801007387 */ /* 0x000fe80000100a00 */
[----:B------:R1:W-:Y:S04]  /*42aa0*/  STL.64 [R1+0x1c78], R138 ;  /* 0x001c788a01007387 */ /* 0x0003e80000100a00 */
[----:B------:R-:W4:Y:S04]  /*42ab0*/  LDL.LU.64 R140, [R1+0x1600] ;  /* 0x00160000018c7983 */ /* 0x000f280000300a00 */
[----:B------:R-:W4:Y:S01]  /*42ac0*/  LDL.LU.64 R142, [R1+0x1608] ;  /* 0x00160800018e7983 */ /* 0x000f220000300a00 */
[C---:B-1----:R-:W-:Y:S06]  /*42ad0*/  HMMA.1688.F32.TF32 R136, R148.reuse, R44, R164 ;  /* 0x0000002c9488723c */ /* 0x042fec00000810a4 */
[----:B------:R-:W-:-:S15]  /*42ae0*/  HMMA.1688.F32.TF32 R160, R148, R32, R160 ;  /* 0x0000002094a0723c */ /* 0x000fde00000810a0 */
[----:B------:R-:W-:-:S02]  /*42af0*/  NOP ;  /* 0x0000000000007918 */ /* 0x000fc40000000000 */
[----:B------:R1:W-:Y:S04]  /*42b00*/  STL.64 [R1+0x1c60], R136 ;  /* 0x001c608801007387 */ /* 0x0003e80000100a00 */
[----:B------:R2:W-:Y:S04]  /*42b10*/  STL.64 [R1+0x1c68], R138 ;  /* 0x001c688a01007387 */ /* 0x0005e80000100a00 */
[----:B-1----:R-:W4:Y:S04]  /*42b20*/  LDL.LU.64 R136, [R1+0x15f0] ;  /* 0x0015f00001887983 */ /* 0x002f280000300a00 */
[----:B--2---:R-:W2:Y:S01]  /*42b30*/  LDL.LU.64 R138, [R1+0x15f8] ;  /* 0x0015f800018a7983 */ /* 0x004ea20000300a00 */
[C---:B------:R-:W-:Y:S03]  /*42b40*/  HMMA.1688.F32.TF32 R156, R148.reuse, R40, R156 ;  /* 0x00000028949c723c */ /* 0x040fe6000008109c */
[----:B------:R1:W-:Y:S04]  /*42b50*/  STL.64 [R1+0x1c50], R160 ;  /* 0x001c50a001007387 */ /* 0x0003e80000100a00 */
[----:B------:R1:W-:Y:S04]  /*42b60*/  STL.64 [R1+0x1c58], R162 ;  /* 0x001c58a201007387 */ /* 0x0003e80000100a00 */
[----:B-1----:R-:W2:Y:S04]  /*42b70*/  LDL.LU.64 R160, [R1+0x15e0] ;  /* 0x0015e00001a07983 */ /* 0x002ea80000300a00 */
[----:B------:R-:W2:Y:S08]  /*42b80*/  LDL.LU.64 R162, [R1+0x15e8] ;  /* 0x0015e80001a27983 */ /* 0x000eb00000300a00 */
[----:B------:R1:W-:Y:S04]  /*42b90*/  STL.64 [R1+0x1c40], R156 ;  /* 0x001c409c01007387 */ /* 0x0003e80000100a00 */
[----:B------:R1:W-:Y:S04]  /*42ba0*/  STL.64 [R1+0x1c48], R158 ;  /* 0x001c489e01007387 */ /* 0x0003e80000100a00 */
[----:B-1----:R-:W2:Y:S04]  /*42bb0*/  LDL.LU.64 R156, [R1+0x15d0] ;  /* 0x0015d000019c7983 */ /* 0x002ea80000300a00 */
[----:B------:R-:W2:Y:S01]  /*42bc0*/  LDL.LU.64 R158, [R1+0x15d8] ;  /* 0x0015d800019e7983 */ /* 0x000ea20000300a00 */
[----:B------:R-:W-:Y:S03]  /*42bd0*/  HMMA.1688.F32.TF32 R164, R148, R36, R4 ;  /* 0x0000002494a4723c */ /* 0x000fe60000081004 */
        /* <DEDUP_REMOVED lines=29> */
[C---:B-1----:R-:W-:Y:S02]  /*42db0*/  HMMA.1688.F32.TF32 R164, R148.reuse, R16, R160 ;  /* 0x0000001094a4723c */ /* 0x042fe400000810a0 */
[----:B------:R-:W2:Y:S04]  /*42dc0*/  LDL.LU.64 R160, [R1+0x1570] ;  /* 0x0015700001a07983 */ /* 0x000ea80000300a00 */
[----:B------:R-:W-:-:S15]  /*42dd0*/  HMMA.1688.F32.TF32 R156, R148, R80, R156 ;  /* 0x00000050949c723c */ /* 0x000fde000008109c */
[----:B------:R-:W-:-:S02]  /*42de0*/  NOP ;  /* 0x0000000000007918 */ /* 0x000fc40000000000 */
[----:B------:R-:W-:Y:S04]  /*42df0*/  STL.64 [R1+0x1be0], R164 ;  /* 0x001be0a401007387 */ /* 0x000fe80000100a00 */
[----:B------:R-:W-:Y:S04]  /*42e00*/  STL.64 [R1+0x1be8], R166 ;  /* 0x001be8a601007387 */ /* 0x000fe80000100a00 */
[----:B------:R-:W2:Y:S04]  /*42e10*/  LDL.LU.64 R162, [R1+0x1578] ;  /* 0x0015780001a27983 */ /* 0x000ea80000300a00 */
        /* <DEDUP_REMOVED lines=23> */
[----:B--2---:R-:W-:-:S15]  /*42f90*/  HMMA.1688.F32.TF32 R136, R148, R60, R136 ;  /* 0x0000003c9488723c */ /* 0x004fde0000081088 */
[----:B------:R-:W-:-:S01]  /*42fa0*/  NOP ;  /* 0x0000000000007918 */ /* 0x000fc20000000000 */
[----:B------:R1:W-:Y:S04]  /*42fb0*/  STL.64 [R1+0x1b90], R156 ;  /* 0x001b909c01007387 */ /* 0x0003e80000100a00 */
[----:B------:R2:W-:Y:S04]  /*42fc0*/  STL.64 [R1+0x1b98], R158 ;  /* 0x001b989e01007387 */ /* 0x0005e80000100a00 */
[----:B-1----:R-:W4:Y:S04]  /*42fd0*/  LDL.LU.64 R156, [R1+0x1520] ;  /* 0x00152000019c7983 */ /* 0x002f280000300a00 */
[----:B--2---:R-:W2:Y:S04]  /*42fe0*/  LDL.LU.64 R158, [R1+0x1528] ;  /* 0x00152800019e7983 */ /* 0x004ea80000300a00 */
[----:B------:R1:W-:Y:S04]  /*42ff0*/  STL.64 [R1+0x1b80], R136 ;  /* 0x001b808801007387 */ /* 0x0003e80000100a00 */
[----:B------:R1:W-:Y:S04]  /*43000*/  STL.64 [R1+0x1b88], R138 ;  /* 0x001b888a01007387 */ /* 0x0003e80000100a00 */
[----:B-1----:R-:W2:Y:S04]  /*43010*/  LDL.LU.64 R136, [R1+0x1510] ;  /* 0x0015100001887983 */ /* 0x002ea80000300a00 */
[----:B------:R-:W2:Y:S04]  /*43020*/  LDL.LU.64 R138, [R1+0x1518] ;  /* 0x00151800018a7983 */ /* 0x000ea80000300a00 */
[----:B------:R-:W2:Y:S04]  /*43030*/  LDL.LU.64 R164, [R1+0x1500] ;  /* 0x0015000001a47983 */ /* 0x000ea80000300a00 */
[----:B------:R-:W2:Y:S01]  /*43040*/  LDL.LU.64 R166, [R1+0x1508] ;  /* 0x0015080001a67983 */ /* 0x000ea20000300a00 */
[----:B------:R-:W-:-:S15]  /*43050*/  HMMA.1688.F32.TF32 R160, R148, R56, R160 ;  /* 0x0000003894a0723c */ /* 0x000fde00000810a0 */
[----:B------:R-:W-:-:S08]  /*43060*/  NOP ;  /* 0x0000000000007918 */ /* 0x000fd00000000000 */
[----:B------:R-:W-:Y:S04]  /*43070*/  STL.64 [R1+0x1b70], R160 ;  /* 0x001b70a001007387 */ /* 0x000fe80000100a00 */
[----:B------:R1:W-:Y:S02]  /*43080*/  STL.64 [R1+0x1b78], R162 ;  /* 0x001b78a201007387 */ /* 0x0003e40000100a00 */
[----:B-1----:R-:W-:Y:S02]  /*43090*/  HMMA.1688.F32.TF32 R160, R148, R52, R4 ;  /* 0x0000003494a0723c */ /* 0x002fe40000081004 */
[----:B------:R-:W2:Y:S04]  /*430a0*/  LDL.LU.64 R4, [R1+0x14f0] ;  /* 0x0014f00001047983 */ /* 0x000ea80000300a00 */
[----:B------:R-:W2:-:S15]  /*430b0*/  LDL.LU.64 R6, [R1+0x14f8] ;  /* 0x0014f80001067983 */ /* 0x000e9e0000300a00 */
[----:B------:R-:W-:-:S02]  /*430c0*/  NOP ;  /* 0x0000000000007918 */ /* 0x000fc40000000000 */
[----:B------:R-:W-:Y:S04]  /*430d0*/  STL.64 [R1+0x1b60], R160 ;  /* 0x001b60a001007387 */ /* 0x000fe80000100a00 */
[----:B------:R-:W-:Y:S04]  /*430e0*/  STL.64 [R1+0x1b68], R162 ;  /* 0x001b68a201007387 */ /* 0x000fe80000100a00 */
[----:B------:R-:W2:Y:S04]  /*430f0*/  LDL.LU.64 R172, [R1+0x14e0] ;  /* 0x0014e00001ac7983 */ /* 0x000ea80000300a00 */
[----:B------:R-:W2:Y:S01]  /*43100*/  LDL.LU.64 R174, [R1+0x14e8] ;  /* 0x0014e80001ae7983 */ /* 0x000ea20000300a00 */
[----:B---3--:R-:W-:-:S15]  /*43110*/  HMMA.1688.F32.TF32 R148, R148, R48, R152 ;  /* 0x000000309494723c */ /* 0x008fde0000081098 */
[----:B------:R-:W-:-:S08]  /*43120*/  NOP ;  /* 0x0000000000007918 */ /* 0x000fd00000000000 */
[----:B------:R-:W-:Y:S04]  /*43130*/  STL.64 [R1+0x1b50], R148 ;  /* 0x001b509401007387 */ /* 0x000fe80000100a00 */
[----:B------:R1:W-:Y:S04]  /*43140*/  STL.64 [R1+0x1b58], R150 ;  /* 0x001b589601007387 */ /* 0x0003e80000100a00 */
[----:B------:R-:W3:Y:S04]  /*43150*/  LDL.LU.64 R176, [R1+0x14d0] ;  /* 0x0014d00001b07983 */ /* 0x000ee80000300a00 */
[----:B------:R-:W3:Y:S01]  /*43160*/  LDL.LU.64 R178, [R1+0x14d8] ;  /* 0x0014d80001b27983 */ /* 0x000ee20000300a00 */
[C---:B-1----:R-:W-:Y:S03]  /*43170*/  HMMA.1688.F32.TF32 R148, R224.reuse, R84, R144 ;  /* 0x00000054e094723c */ /* 0x042fe60000081090 */
[----:B------:R-:W3:Y:S04]  /*43180*/  LDL.LU.64 R144, [R1+0x14c0] ;  /* 0x0014c00001907983 */ /* 0x000ee80000300a00 */
[----:B------:R-:W3:Y:S01]  /*43190*/  LDL.LU.64 R146, [R1+0x14c8] ;  /* 0x0014c80001927983 */ /* 0x000ee20000300a00 */
[----:B----4-:R-:W-:-:S15]  /*431a0*/  HMMA.1688.F32.TF32 R152, R224, R20, R140 ;  /* 0x00000014e098723c */ /* 0x010fde000008108c */
[----:B------:R-:W-:Y:S04]  /*431b0*/  STL.64 [R1+0x4d10], R150 ;  /* 0x004d109601007387 */ /* 0x000fe80000100a00 */
[----:B------:R1:W-:Y:S04]  /*431c0*/  STL.64 [R1+0x4d08], R148 ;  /* 0x004d089401007387 */ /* 0x0003e80000100a00 */
[----:B------:R-:W4:Y:S04]  /*431d0*/  LDL.LU.64 R140, [R1+0x14b0] ;  /* 0x0014b000018c7983 */ /* 0x000f280000300a00 */
[----:B------:R-:W4:Y:S04]  /*431e0*/  LDL.LU.64 R142, [R1+0x14b8] ;  /* 0x0014b800018e7983 */ /* 0x000f280000300a00 */
[----:B------:R-:W-:Y:S04]  /*431f0*/  STL.64 [R1+0x4d20], R154 ;  /* 0x004d209a01007387 */ /* 0x000fe80000100a00 */
[----:B------:R-:W-:Y:S01]  /*43200*/  STL.64 [R1+0x4d18], R152 ;  /* 0x004d189801007387 */ /* 0x000fe20000100a00 */
[C---:B--2---:R-:W-:Y:S06]  /*43210*/  HMMA.1688.F32.TF32 R156, R224.reuse, R44, R156 ;  /* 0x0000002ce09c723c */ /* 0x044fec000008109c */
[----:B------:R-:W-:-:S15]  /*43220*/  HMMA.1688.F32.TF32 R160, R224, R32, R136 ;  /* 0x00000020e0a0723c */ /* 0x000fde0000081088 */
[----:B------:R-:W-:-:S02]  /*43230*/  NOP ;  /* 0x0000000000007918 */ /* 0x000fc40000000000 */
[----:B------:R-:W-:Y:S04]  /*43240*/  STL.64 [R1+0x4d30], R158 ;  /* 0x004d309e01007387 */ /* 0x000fe80000100a00 */
[----:B------:R-:W-:Y:S04]  /*43250*/  STL.64 [R1+0x4d28], R156 ;  /* 0x004d289c01007387 */ /* 0x000fe80000100a00 */
[----:B------:R-:W2:Y:S04]  /*43260*/  LDL.LU.64 R136, [R1+0x14a0] ;  /* 0x0014a00001887983 */ /* 0x000ea80000300a00 */
[----:B------:R-:W2:Y:S01]  /*43270*/  LDL.LU.64 R138, [R1+0x14a8] ;  /* 0x0014a800018a7983 */ /* 0x000ea20000300a00 */
[C---:B------:R-:W-:Y:S03]  /*43280*/  HMMA.1688.F32.TF32 R164, R224.reuse, R40, R164 ;  /* 0x00000028e0a4723c */ /* 0x040fe600000810a4 */
[----:B------:R-:W-:Y:S04]  /*43290*/  STL.64 [R1+0x4db0], R162 ;  /* 0x004db0a201007387 */ /* 0x000fe80000100a00 */
[----:B------:R-:W-:Y:S04]  /*432a0*/  STL.64 [R1+0x4da8], R160 ;  /* 0x004da8a001007387 */ /* 0x000fe80000100a00 */
[----:B-1----:R-:W2:Y:S04]  /*432b0*/  LDL.LU.64 R148, [R1+0x1490] ;  /* 0x0014900001947983 */ /* 0x002ea80000300a00 */
[----:B------:R-:W2:Y:S08]  /*432c0*/  LDL.LU.64 R150, [R1+0x1498] ;  /* 0x0014980001967983 */ /* 0x000eb00000300a00 */
[----:B------:R-:W-:Y:S04]  /*432d0*/  STL.64 [R1+0x4dc0], R166 ;  /* 0x004dc0a601007387 */ /* 0x000fe80000100a00 */
[----:B------:R1:W-:Y:S01]  /*432e0*/  STL.64 [R1+0x4db8], R164 ;  /* 0x004db8a401007387 */ /* 0x0003e20000100a00 */
[C---:B------:R-:W-:Y:S03]  /*432f0*/  HMMA.1688.F32.TF32 R168, R224.reuse, R36, R4 ;  /* 0x00000024e0a8723c */ /* 0x040fe60000081004 */
        /* <DEDUP_REMOVED lines=8> */
[----:B------:R-:W-:-:S15]  /*43380*/  HMMA.1688.F32.TF32 R180, R224, R28, R144 ;  /* 0x0000001ce0b4723c */ /* 0x000fde0000081090 */
[----:B------:R-:W-:-:S02]  /*43390*/  NOP ;  /* 0x0000000000007918 */ /* 0x000fc40000000000 */
[----:B------:R-:W-:Y:S04]  /*433a0*/  STL.64 [R1+0x4df0], R178 ;  /* 0x004df0b201007387 */ /* 0x000fe80000100a00 */
[----:B------:R-:W-:Y:S04]  /*433b0*/  STL.64 [R1+0x4de8], R176 ;  /* 0x004de8b001007387 */ /* 0x000fe80000100a00 */
[----:B------:R-:W3:Y:S04]  /*433c0*/  LDL.LU.64 R144, [R1+0x1470] ;  /* 0x0014700001907983 */ /* 0x000ee80000300a00 */
[----:B------:R-:W3:Y:S04]  /*433d0*/  LDL.LU.64 R146, [R1+0x1478] ;  /* 0x0014780001927983 */ /* 0x000ee80000300a00 */
[----:B------:R-:W-:Y:S01]  /*433e0*/  STL.64 [R1+0x4e00], R182 ;  /* 0x004e00b601007387 */ /* 0x000fe20000100a00 */
[C---:B----4-:R-:W-:Y:S03]  /*433f0*/  HMMA.1688.F32.TF32 R184, R224.reuse, R12, R140 ;  /* 0x0000000ce0b8723c */ /* 0x050fe6000008108c */
[----:B------:R-:W-:Y:S04]  /*43400*/  STL.64 [R1+0x4df8], R180 ;  /* 0x004df8b401007387 */ /* 0x000fe80000100a00 */
[----:B-1----:R-:W4:Y:S04]  /*43410*/  LDL.LU.64 R164, [R1+0x1460] ;  /* 0x0014600001a47983 */ /* 0x002f280000300a00 */
[----:B------:R-:W4:Y:S04]  /*43420*/  LDL.LU.64 R166, [R1+0x1468] ;  /* 0x0014680001a67983 */ /* 0x000f280000300a00 */
[----:B------:R-:W4:Y:S04]  /*43430*/  LDL.LU.64 R160, [R1+0x1450] ;  /* 0x0014500001a07983 */ /* 0x000f280000300a00 */
[----:B------:R-:W4:Y:S04]  /*43440*/  LDL.LU.64 R162, [R1+0x1458] ;  /* 0x0014580001a27983 */ /* 0x000f280000300a00 */
[----:B------:R-:W4:Y:S04]  /*43450*/  LDL.LU.64 R140, [R1+0x1440] ;  /* 0x00144000018c7983 */ /* 0x000f280000300a00 */
[----:B------:R-:W4:Y:S04]  /*43460*/  LDL.LU.64 R142, [R1+0x1448] ;  /* 0x00144800018e7983 */ /* 0x000f280000300a00 */
        /* <DEDUP_REMOVED lines=8> */
[----:B------:R-:W2:Y:S04]  /*434f0*/  LDL.LU.64 R156, [R1+0x1420] ;  /* 0x00142000019c7983 */ /* 0x000ea80000300a00 */
[----:B------:R-:W2:Y:S04]  /*43500*/  LDL.LU.64 R158, [R1+0x1428] ;  /* 0x00142800019e7983 */ /* 0x000ea80000300a00 */
[----:B------:R-:W-:Y:S04]  /*43510*/  STL.64 [R1+0x4e30], R194 ;  /* 0x004e30c201007387 */ /* 0x000fe80000100a00 */
[----:B------:R-:W-:Y:S04]  /*43520*/  STL.64 [R1+0x4e28], R192 ;  /* 0x004e28c001007387 */ /* 0x000fe80000100a00 */
[----:B------:R-:W2:Y:S04]  /*43530*/  LDL.LU.64 R152, [R1+0x1410] ;  /* 0x0014100001987983 */ /* 0x000ea80000300a00 */
[----:B------:R-:W2:Y:S04]  /*43540*/  LDL.LU.64 R154, [R1+0x1418] ;  /* 0x00141800019a7983 */ /* 0x000ea80000300a00 */
[----:B------:R-:W2:Y:S01]  /*43550*/  LDL.LU.64 R148, [R1+0x13a0] ;  /* 0x0013a00001947983 */ /* 0x000ea20000300a00 */
[----:B------:R-:W-:Y:S03]  /*43560*/  HMMA.1688.F32.TF32 R196, R224, R76, R4 ;  /* 0x0000004ce0c4723c */ /* 0x000fe60000081004 */
[----:B------:R-:W2:Y:S04]  /*43570*/  LDL.LU.64 R150, [R1+0x13a8] ;  /* 0x0013a80001967983 */ /* 0x000ea80000300a00 */
[----:B------:R-:W2:Y:S04]  /*43580*/  LDL.LU.64 R4, [R1+0x1360] ;  /* 0x0013600001047983 */ /* 0x000ea80000300a00 */
[----:B------:R-:W2:-:S12]  /*43590*/  LDL.LU.64 R6, [R1+0x1368] ;  /* 0x0013680001067983 */ /* 0x000e980000300a00 */
[----:B------:R-:W-:Y:S04]  /*435a0*/  STL.64 [R1+0x4e40], R198 ;  /* 0x004e40c601007387 */ /* 0x000fe80000100a00 */
[----:B------:R-:W-:Y:S01]  /*435b0*/  STL.64 [R1+0x4e38], R196 ;  /* 0x004e38c401007387 */ /* 0x000fe20000100a00 */
[C---:B---3--:R-:W-:Y:S03]  /*435c0*/  HMMA.1688.F32.TF32 R200, R224.reuse, R72, R144 ;  /* 0x00000048e0c8723c */ /* 0x048fe60000081090 */
[----:B------:R-:W3:Y:S04]  /*435d0*/  LDL.LU.64 R144, [R1+0x1330] ;  /* 0x0013300001907983 */ /* 0x000ee80000300a00 */
[----:B------:R-:W3:Y:S01]  /*435e0*/  LDL.LU.64 R146, [R1+0x1338] ;  /* 0x0013380001927983 */ /* 0x000ee20000300a00 */
[C---:B----4-:R-:W-:Y:S06]  /*435f0*/  HMMA.1688.F32.TF32 R204, R224.reuse, R68, R164 ;  /* 0x00000044e0cc723c */ /* 0x050fec00000810a4 */
[C---:B------:R-:W-:Y:S06]  /*43600*/  HMMA.1688.F32.TF32 R208, R224.reuse, R64, R160 ;  /* 0x00000040e0d0723c */ /* 0x040fec00000810a0 */
[C---:B------:R-:W-:Y:S03]  /*43610*/  HMMA.1688.F32.TF32 R212, R224.reuse, R60, R140 ;  /* 0x0000003ce0d4723c */ /* 0x040fe6000008108c */
        /* <DEDUP_REMOVED lines=8> */
[----:B------:R-:W4:Y:S04]  /*436a0*/  LDL.LU.64 R140, [R1+0x1310] ;  /* 0x00131000018c7983 */ /* 0x000f280000300a00 */
[----:B------:R-:W4:Y:S01]  /*436b0*/  LDL.LU.64 R142, [R1+0x1318] ;  /* 0x00131800018e7983 */ /* 0x000f220000300a00 */
[C---:B--2---:R-:W-:Y:S03]  /*436c0*/  HMMA.1688.F32.TF32 R216, R224.reuse, R56, R136 ;  /* 0x00000038e0d8723c */ /* 0x044fe60000081088 */
[----:B------:R-:W2:Y:S04]  /*436d0*/  LDL.LU.64 R136, [R1+0x1300] ;  /* 0x0013000001887983 */ /* 0x000ea80000300a00 */
[----:B------:R-:W2:Y:S01]  /*436e0*/  LDL.LU.64 R138, [R1+0x1308] ;  /* 0x00130800018a7983 */ /* 0x000ea20000300a00 */
[----:B------:R-:W-:-:S15]  /*436f0*/  HMMA.1688.F32.TF32 R220, R224, R52, R156 ;  /* 0x00000034e0dc723c */ /* 0x000fde000008109c */
[----:B------:R-:W-:Y:S01]  /*43700*/  STL.64 [R1+0x4ea0], R218 ;  /* 0x004ea0da01007387 */ /* 0x000fe20000100a00 */
[----:B------:R-:W-:Y:S06]  /*43710*/  HMMA.1688.F32.TF32 R224, R224, R48, R152 ;  /* 0x00000030e0e0723c */ /* 0x000fec0000081098 */
[C---:B------:R-:W-:Y:S06]  /*43720*/  HMMA.1688.F32.TF32 R148, R228.reuse, R84, R148 ;  /* 0x00000054e494723c */ /* 0x040fec0000081094 */
[----:B------:R-:W-:Y:S01]  /*43730*/  HMMA.1688.F32.TF32 R4, R228, R20, R4 ;  /* 0x00000014e404723c */ /* 0x000fe20000081004 */
[----:B------:R-:W-:Y:S04]  /*43740*/  STL.64 [R1+0x4e98], R216 ;  /* 0x004e98d801007387 */ /* 0x000fe80000100a00 */
[----:B------:R-:W-:Y:S04]  /*43750*/  STL.64 [R1+0x4eb0], R222 ;  /* 0x004eb0de01007387 */ /* 0x000fe80000100a00 */
[----:B------:R-:W-:Y:S04]  /*43760*/  STL.64 [R1+0x4ea8], R220 ;  /* 0x004ea8dc01007387 */ /* 0x000fe80000100a00 */
[----:B------:R-:W-:Y:S04]  /*43770*/  STL.64 [R1+0x4ec0], R226 ;  /* 0x004ec0e201007387 */ /* 0x000fe80000100a00 */
[----:B------:R-:W-:Y:S06]  /*43780*/  STL.64 [R1+0x4eb8], R224 ;  /* 0x004eb8e001007387 */ /* 0x000fec0000100a00 */
[----:B------:R1:W-:Y:S01]  /*43790*/  STL.64 [R1+0x1ac0], R4 ;  /* 0x001ac00401007387 */ /* 0x0003e20000100a00 */
[----:B------:R-:W-:-:S03]  /*437a0*/  IMAD.MOV.U32 R252, RZ, RZ, R7 ;  /* 0x000000fffffc7224 */ /* 0x000fc600078e0007 */
[----:B------:R-:W-:Y:S04]  /*437b0*/  STL.64 [R1+0x1a40], R148 ;  /* 0x001a409401007387 */ /* 0x000fe80000100a00 */
[----:B------:R-:W-:Y:S04]  /*437c0*/  STL.64 [R1+0x1a48], R150 ;  /* 0x001a489601007387 */ /* 0x000fe80000100a00 */
[----:B------:R1:W-:Y:S04]  /*437d0*/  STL [R1+0x1ac8], R6 ;  /* 0x001ac80601007387 */ /* 0x0003e80000100800 */
[----:B-1----:R-:W2:Y:S04]  /*437e0*/  LDL.LU.64 R4, [R1+0x12b0] ;  /* 0x0012b00001047983 */ /* 0x002ea80000300a00 */
[----:B------:R-:W2:Y:S04]  /*437f0*/  LDL.LU.64 R6, [R1+0x12b8] ;  /* 0x0012b80001067983 */ /* 0x000ea80000300a00 */
[----:B------:R1:W-:Y:S01]  /*43800*/  STL [R1+0x4cb4], R252 ;  /* 0x004cb4fc01007387 */ /* 0x0003e20000100800 */
[----:B------:R-:W-:-:S02]  /*43810*/  IMAD.MOV.U32 R39, RZ, RZ, R96 ;  /* 0x000000ffff277224 */ /* 0x000fc400078e0060 */
[----:B------:R-:W-:Y:S02]  /*43820*/  IMAD.MOV.U32 R38, RZ, RZ, R97 ;  /* 0x000000ffff267224 */ /* 0x000fe400078e0061 */
[----:B------:R-:W-:Y:S02]  /*43830*/  IMAD.MOV.U32 R82, RZ, RZ, R92 ;  /* 0x000000ffff527224 */ /* 0x000fe400078e005c */
[----:B------:R-:W-:Y:S01]  /*43840*/  IMAD.MOV.U32 R83, RZ, RZ, R93 ;  /* 0x000000ffff537224 */ /* 0x000fe200078e005d */
[----:B---3--:R-:W-:-:S15]  /*43850*/  HMMA.1688.F32.TF32 R144, R228, R44, R144 ;  /* 0x0000002ce490723c */ /* 0x008fde0000081090 */
[----:B------:R-:W-:-:S09]  /*43860*/  NOP ;  /* 0x0000000000007918 */ /* 0x000fd20000000000 */
[----:B------:R-:W-:Y:S02]  /*43870*/  IMAD.MOV.U32 R100, RZ, RZ, R147 ;  /* 0x000000ffff647224 */ /* 0x000fe400078e0093 */
[----:B------:R-:W-:Y:S02]  /*43880*/  IMAD.MOV.U32 R101, RZ, RZ, R146 ;  /* 0x000000ffff657224 */ /* 0x000fe400078e0092 */
[----:B------:R-:W-:Y:S02]  /*43890*/  IMAD.MOV.U32 R104, RZ, RZ, R145 ;  /* 0x000000ffff687224 */ /* 0x000fe400078e0091 */
[----:B------:R-:W-:Y:S01]  /*438a0*/  IMAD.MOV.U32 R105, RZ, RZ, R144 ;  /* 0x000000ffff697224 */ /* 0x000fe200078e0090 */
[----:B------:R3:W-:Y:S04]  /*438b0*/  STL [R1+0x4cc4], R100 ;  /* 0x004cc46401007387 */ /* 0x0007e80000100800 */
[----:B------:R3:W-:Y:S04]  /*438c0*/  STL [R1+0x4cc0], R101 ;  /* 0x004cc06501007387 */ /* 0x0007e80000100800 */
[----:B------:R3:W-:Y:S04]  /*438d0*/  STL [R1+0x4cbc], R104 ;  /* 0x004cbc6801007387 */ /* 0x0007e80000100800 */
[----:B------:R3:W-:Y:S01]  /*438e0*/  STL [R1+0x4cb8], R105 ;  /* 0x004cb86901007387 */ /* 0x0007e20000100800 */
[C---:B----4-:R-:W-:Y:S06]  /*438f0*/  HMMA.1688.F32.TF32 R140, R228.reuse, R32, R140 ;  /* 0x00000020e48c723c */ /* 0x050fec000008108c */
[----:B--2---:R-:W-:-:S15]  /*43900*/  HMMA.1688.F32.TF32 R136, R228, R40, R136 ;  /* 0x00000028e488723c */ /* 0x004fde0000081088 */
[----:B------:R-:W-:-:S03]  /*43910*/  NOP ;  /* 0x0000000000007918 */ /* 0x000fc60000000000 */
[----:B-1----:R-:W-:Y:S01]  /*43920*/  IMAD.MOV.U32 R252, RZ, RZ, R141 ;  /* 0x000000fffffc7224 */ /* 0x002fe200078e008d */
[----:B------:R1:W-:Y:S04]  /*43930*/  STL [R1+0x1a80], R140 ;  /* 0x001a808c01007387 */ /* 0x0003e80000100800 */
[----:B------:R2:W-:Y:S04]  /*43940*/  STL.64 [R1+0x1a88], R142 ;  /* 0x001a888e01007387 */ /* 0x0005e80000100a00 */
[----:B------:R-:W-:Y:S04]  /*43950*/  STL [R1+0x4cc8], R252 ;  /* 0x004cc8fc01007387 */ /* 0x000fe80000100800 */
[----:B------:R-:W4:Y:S04]  /*43960*/  LDL.LU.64 R168, [R1+0x12a0] ;  /* 0x0012a00001a87983 */ /* 0x000f280000300a00 */
[----:B------:R-:W4:Y:S01]  /*43970*/  LDL.LU.64 R170, [R1+0x12a8] ;  /* 0x0012a80001aa7983 */ /* 0x000f220000300a00 */
[----:B---3--:R-:W-:-:S03]  /*43980*/  IMAD.MOV.U32 R100, RZ, RZ, R136 ;  /* 0x000000ffff647224 */ /* 0x008fc600078e0088 */
[----:B------:R-:W3:Y:S01]  /*43990*/  LDL.LU.64 R144, [R1+0x1240] ;  /* 0x0012400001907983 */ /* 0x000ee20000300a00 */
[----:B------:R-:W-:Y:S02]  /*439a0*/  IMAD.MOV.U32 R101, RZ, RZ, R137 ;  /* 0x000000ffff657224 */ /* 0x000fe400078e0089 */
[----:B------:R-:W-:Y:S01]  /*439b0*/  IMAD.MOV.U32 R104, RZ, RZ, R138 ;  /* 0x000000ffff687224 */ /* 0x000fe200078e008a */
[----:B------:R-:W3:Y:S01]  /*439c0*/  LDL.LU.64 R146, [R1+0x1248] ;  /* 0x0012480001927983 */ /* 0x000ee20000300a00 */
[----:B------:R-:W-:-:S03]  /*439d0*/  IMAD.MOV.U32 R105, RZ, RZ, R139 ;  /* 0x000000ffff697224 */ /* 0x000fc600078e008b */
[----:B------:R-:W-:Y:S04]  /*439e0*/  STL [R1+0x4cd8], R100 ;  /* 0x004cd86401007387 */ /* 0x000fe80000100800 */
[----:B------:R-:W-:Y:S04]  /*439f0*/  STL [R1+0x4cd4], R101 ;  /* 0x004cd46501007387 */ /* 0x000fe80000100800 */
[----:B------:R-:W-:Y:S04]  /*43a00*/  STL [R1+0x4cd0], R104 ;  /* 0x004cd06801007387 */ /* 0x000fe80000100800 */
[----:B------:R-:W-:Y:S04]  /*43a10*/  STL [R1+0x4ccc], R105 ;  /* 0x004ccc6901007387 */ /* 0x000fe80000100800 */
[----:B------:R-:W3:Y:S04]  /*43a20*/  LDL.LU.64 R164, [R1+0x1210] ;  /* 0x0012100001a47983 */ /* 0x000ee80000300a00 */
[----:B------:R-:W3:Y:S01]  /*43a30*/  LDL.LU.64 R166, [R1+0x1218] ;  /* 0x0012180001a67983 */ /* 0x000ee20000300a00 */
[----:B------:R-:W-:-:S15]  /*43a40*/  HMMA.1688.F32.TF32 R4, R228, R36, R4 ;  /* 0x00000024e404723c */ /* 0x000fde0000081004 */
[----:B------:R-:W-:-:S09]  /*43a50*/  NOP ;  /* 0x0000000000007918 */ /* 0x000fd20000000000 */
[----:B------:R-:W-:Y:S02]  /*43a60*/  IMAD.MOV.U32 R97, RZ, RZ, R4 ;  /* 0x000000ffff617224 */ /* 0x000fe400078e0004 */
[----:B------:R-:W-:Y:S02]  /*43a70*/  IMAD.MOV.U32 R96, RZ, RZ, R5 ;  /* 0x000000ffff607224 */ /* 0x000fe400078e0005 */
[----:B------:R-:W-:Y:S01]  /*43a80*/  IMAD.MOV.U32 R93, RZ, RZ, R6 ;  /* 0x000000ffff5d7224 */ /* 0x000fe200078e0006 */
[----:B------:R-:W3:Y:S01]  /*43a90*/  LDL.LU.64 R4, [R1+0x11e0] ;  /* 0x0011e00001047983 */ /* 0x000ee20000300a00 */
[----:B------:R-:W-:-:S03]  /*43aa0*/  IMAD.MOV.U32 R92, RZ, RZ, R7 ;  /* 0x000000ffff5c7224 */ /* 0x000fc600078e0007 */
[----:B------:R-:W3:Y:S04]  /*43ab0*/  LDL.LU.64 R6, [R1+0x11e8] ;  /* 0x0011e80001067983 */ /* 0x000ee80000300a00 */
[----:B-1----:R-:W3:Y:S04]  /*43ac0*/  LDL.LU.64 R140, [R1+0x11a0] ;  /* 0x0011a000018c7983 */ /* 0x002ee80000300a00 */
[----:B--2---:R-:W2:Y:S04]  /*43ad0*/  LDL.LU.64 R142, [R1+0x11a8] ;  /* 0x0011a800018e7983 */ /* 0x004ea80000300a00 */
        /* <DEDUP_REMOVED lines=10> */
[----:B------:R-:W-:Y:S04]  /*43b80*/  STL [R1+0x4ce0], R96 ;  /* 0x004ce06001007387 */ /* 0x000fe80000100800 */
[----:B------:R-:W-:Y:S01]  /*43b90*/  STL [R1+0x4cdc], R97 ;  /* 0x004cdc6101007387 */ /* 0x000fe20000100800 */
[C---:B----4-:R-:W-:Y:S06]  /*43ba0*/  HMMA.1688.F32.TF32 R168, R228.reuse, R8, R168 ;  /* 0x00000008e4a8723c */ /* 0x050fec00000810a8 */
[----:B---3--:R-:W-:-:S15]  /*43bb0*/  HMMA.1688.F32.TF32 R144, R228, R24, R144 ;  /* 0x00000018e490723c */ /* 0x008fde0000081090 */
[----:B------:R-:W-:-:S02]  /*43bc0*/  NOP ;  /* 0x0000000000007918 */ /* 0x000fc40000000000 */
[----:B------:R-:W-:Y:S07]  /*43bd0*/  STL [R1+0x1a18], R170 ;  /* 0x001a18aa01007387 */ /* 0x000fee0000100800 */
[----:B------:R-:W-:Y:S02]  /*43be0*/  IMAD.MOV.U32 R85, RZ, RZ, R144 ;  /* 0x000000ffff557224 */ /* 0x000fe400078e0090 */
[----:B------:R-:W-:Y:S02]  /*43bf0*/  IMAD.MOV.U32 R3, RZ, RZ, R145 ;  /* 0x000000ffff037224 */ /* 0x000fe400078e0091 */
[----:B------:R-:W-:Y:S01]  /*43c00*/  IMAD.MOV.U32 R84, RZ, RZ, R146 ;  /* 0x000000ffff547224 */ /* 0x000fe200078e0092 */
[----:B------:R-:W3:Y:S01]  /*43c10*/  LDL.LU.64 R144, [R1+0x1090] ;  /* 0x0010900001907983 */ /* 0x000ee20000300a00 */
[----:B------:R-:W-:-:S03]  /*43c20*/  IMAD.MOV.U32 R2, RZ, RZ, R147 ;  /* 0x000000ffff027224 */ /* 0x000fc600078e0093 */
[----:B------:R-:W3:Y:S01]  /*43c30*/  LDL.LU.64 R146, [R1+0x1098] ;  /* 0x0010980001927983 */ /* 0x000ee20000300a00 */
[----:B------:R-:W-:-:S15]  /*43c40*/  HMMA.1688.F32.TF32 R4, R228, R12, R4 ;  /* 0x0000000ce404723c */ /* 0x000fde0000081004 */
[----:B------:R-:W-:-:S08]  /*43c50*/  NOP ;  /* 0x0000000000007918 */ /* 0x000fd00000000000 */
[----:B------:R-:W-:Y:S04]  /*43c60*/  STL [R1+0x4c80], R4 ;  /* 0x004c800401007387 */ /* 0x000fe80000100800 */
[----:B------:R-:W-:Y:S04]  /*43c70*/  STL [R1+0x4c7c], R5 ;  /* 0x004c7c0501007387 */ /* 0x000fe80000100800 */
[----:B------:R-:W-:Y:S04]  /*43c80*/  STL [R1+0x4c78], R6 ;  /* 0x004c780601007387 */ /* 0x000fe80000100800 */
[----:B------:R2:W-:Y:S02]  /*43c90*/  STL [R1+0x4c74], R7 ;  /* 0x004c740701007387 */ /* 0x0005e40000100800 */
[----:B--2---:R-:W-:Y:S02]  /*43ca0*/  HMMA.1688.F32.TF32 R4, R228, R16, R140 ;  /* 0x00000010e404723c */ /* 0x004fe4000008108c */
[----:B------:R-:W2:Y:S04]  /*43cb0*/  LDL.LU.64 R140, [R1+0x1040] ;  /* 0x00104000018c7983 */ /* 0x000ea80000300a00 */
[----:B------:R-:W2:-:S15]  /*43cc0*/  LDL.LU.64 R142, [R1+0x1048] ;  /* 0x00104800018e7983 */ /* 0x000e9e0000300a00 */
[----:B------:R-:W-:-:S02]  /*43cd0*/  NOP ;  /* 0x0000000000007918 */ /* 0x000fc40000000000 */
[----:B------:R-:W-:Y:S04]  /*43ce0*/  STL.64 [R1+0x1990], R4 ;  /* 0x0019900401007387 */ /* 0x000fe80000100a00 */
[----:B------:R1:W-:Y:S02]  /*43cf0*/  STL.64 [R1+0x1998], R6 ;  /* 0x0019980601007387 */ /* 0x0003e40000100a00 */
[C---:B-1----:R-:W-:Y:S02]  /*43d00*/  HMMA.1688.F32.TF32 R4, R228.reuse, R80, R136 ;  /* 0x00000050e404723c */ /* 0x042fe40000081088 */
[----:B------:R-:W4:Y:S04]  /*43d10*/  LDL.LU.64 R136, [R1+0x1020] ;  /* 0x0010200001887983 */ /* 0x000f280000300a00 */
[----:B------:R-:W4:Y:S01]  /*43d20*/  LDL.LU.64 R138, [R1+0x1028] ;  /* 0x00102800018a7983 */ /* 0x000f220000300a00 */
[C---:B------:R-:W-:Y:S06]  /*43d30*/  HMMA.1688.F32.TF32 R160, R228.reuse, R76, R160 ;  /* 0x0000004ce4a0723c */ /* 0x040fec00000810a0 */
[C---:B------:R-:W-:Y:S10]  /*43d40*/  HMMA.1688.F32.TF32 R148, R228.reuse, R64, R148 ;  /* 0x00000040e494723c */ /* 0x040ff40000081094 */
[----:B------:R-:W-:Y:S04]  /*43d50*/  STL.64 [R1+0x1970], R4 ;  /* 0x0019700401007387 */ /* 0x000fe80000100a00 */
[----:B------:R1:W-:Y:S01]  /*43d60*/  STL.64 [R1+0x1978], R6 ;  /* 0x0019780601007387 */ /* 0x0003e20000100a00 */
[C---:B------:R-:W-:Y:S06]  /*43d70*/  HMMA.1688.F32.TF32 R152, R228.reuse, R68, R152 ;  /* 0x00000044e498723c */ /* 0x040fec0000081098 */
[----:B-1----:R-:W-:Y:S01]  /*43d80*/  HMMA.1688.F32.TF32 R4, R228, R72, R156 ;  /* 0x00000048e404723c */ /* 0x002fe2000008109c */
[----:B------:R-:W-:Y:S04]  /*43d90*/  STL.64 [R1+0x1950], R160 ;  /* 0x001950a001007387 */ /* 0x000fe80000100a00 */
[----:B------:R-:W-:-:S15]  /*43da0*/  STL.64 [R1+0x1958], R162 ;  /* 0x001958a201007387 */ /* 0x000fde0000100a00 */
[----:B------:R-:W-:-:S03]  /*43db0*/  NOP ;  /* 0x0000000000007918 */ /* 0x000fc60000000000 */
[----:B------:R1:W-:Y:S04]  /*43dc0*/  STL.64 [R1+0x1930], R4 ;  /* 0x0019300401007387 */ /* 0x0003e80000100a00 */
[----:B------:R1:W-:Y:S04]  /*43dd0*/  STL.64 [R1+0x1938], R6 ;  /* 0x0019380601007387 */ /* 0x0003e80000100a00 */
[----:B------:R-:W-:Y:S01]  /*43de0*/  STL.64 [R1+0x1910], R152 ;  /* 0x0019109801007387 */ /* 0x000fe20000100a00 */
[----:B-1----:R-:W-:Y:S02]  /*43df0*/  IMAD.MOV.U32 R5, RZ, RZ, R149 ;  /* 0x000000ffff057224 */ /* 0x002fe400078e0095 */
[----:B------:R-:W-:-:S02]  /*43e00*/  IMAD.MOV.U32 R7, RZ, RZ, R151 ;  /* 0x000000ffff077224 */ /* 0x000fc400078e0097 */
[----:B------:R-:W-:Y:S01]  /*43e10*/  IMAD.MOV.U32 R6, RZ, RZ, R150 ;  /* 0x000000ffff067224 */ /* 0x000fe200078e0096 */
[----:B------:R-:W-:Y:S01]  /*43e20*/  STL.64 [R1+0x1918], R154 ;  /* 0x0019189a01007387 */ /* 0x000fe20000100a00 */
[----:B------:R-:W-:-:S03]  /*43e30*/  IMAD.MOV.U32 R4, RZ, RZ, R148 ;  /* 0x000000ffff047224 */ /* 0x000fc600078e0094 */
[----:B------:R-:W-:Y:S04]  /*43e40*/  STL [R1+0x4c90], R7 ;  /* 0x004c900701007387 */ /* 0x000fe80000100800 */
[----:B------:R-:W-:Y:S04]  /*43e50*/  STL [R1+0x4c8c], R6 ;  /* 0x004c8c0601007387 */ /* 0x000fe80000100800 */
[----:B------:R-:W-:Y:S04]  /*43e60*/  STL [R1+0x4c88], R5 ;  /* 0x004c880501007387 */ /* 0x000fe80000100800 */
[----:B------:R-:W-:Y:S01]  /*43e70*/  STL [R1+0x4c84], R4 ;  /* 0x004c840401007387 */ /* 0x000fe20000100800 */
[----:B------:R-:W-:-:S02]  /*43e80*/  IMAD.MOV.U32 R240, RZ, RZ, R123 ;  /* 0x000000fffff07224 */ /* 0x000fc400078e007b */
[----:B------:R-:W-:Y:S01]  /*43e90*/  IMAD.MOV.U32 R241, RZ, RZ, R122 ;  /* 0x000000fffff17224 */ /* 0x000fe200078e007a */
[----:B---3--:R-:W-:-:S15]  /*43ea0*/  HMMA.1688.F32.TF32 R144, R228, R60, R144 ;  /* 0x0000003ce490723c */ /* 0x008fde0000081090 */
[----:B------:R-:W-:-:S08]  /*43eb0*/  NOP ;  /* 0x0000000000007918 */ /* 0x000fd00000000000 */
[----:B------:R1:W-:Y:S04]  /*43ec0*/  STL.64 [R1+0x18d0], R144 ;  /* 0x0018d09001007387 */ /* 0x0003e80000100a00 */
[----:B------:R3:W-:Y:S04]  /*43ed0*/  STL.64 [R1+0x18d8], R146 ;  /* 0x0018d89201007387 */ /* 0x0007e80000100a00 */
[----:B-1----:R-:W4:Y:S04]  /*43ee0*/  LDL.LU.64 R144, [R1+0x1000] ;  /* 0x0010000001907983 */ /* 0x002f280000300a00 */
[----:B---3--:R-:W3:Y:S01]  /*43ef0*/  LDL.LU.64 R146, [R1+0x1008] ;  /* 0x0010080001927983 */ /* 0x008ee20000300a00 */
[----:B--2---:R-:W-:-:S15]  /*43f00*/  HMMA.1688.F32.TF32 R4, R228, R56, R140 ;  /* 0x00000038e404723c */ /* 0x004fde000008108c */
[----:B------:R-:W-:-:S09]  /*43f10*/  NOP ;  /* 0x0000000000007918 */ /* 0x000fd20000000000 */
[----:B------:R-:W-:Y:S02]  /*43f20*/  IMAD.MOV.U32 R128, RZ, RZ, R7 ;  /* 0x000000ffff807224 */ /* 0x000fe400078e0007 */
[----:B------:R-:W-:Y:S02]  /*43f30*/  IMAD.MOV.U32 R129, RZ, RZ, R6 ;  /* 0x000000ffff817224 */ /* 0x000fe400078e0006 */
[----:B------:R-:W-:Y:S02]  /*43f40*/  IMAD.MOV.U32 R132, RZ, RZ, R5 ;  /* 0x000000ffff847224 */ /* 0x000fe400078e0005 */
[----:B------:R-:W-:Y:S01]  /*43f50*/  IMAD.MOV.U32 R133, RZ, RZ, R4 ;  /* 0x000000ffff857224 */ /* 0x000fe200078e0004 */
[----:B------:R-:W-:Y:S04]  /*43f60*/  STL [R1+0x4ca0], R128 ;  /* 0x004ca08001007387 */ /* 0x000fe80000100800 */
[----:B------:R-:W-:Y:S04]  /*43f70*/  STL [R1+0x4c9c], R129 ;  /* 0x004c9c8101007387 */ /* 0x000fe80000100800 */
[----:B------:R-:W-:Y:S04]  /*43f80*/  STL [R1+0x4c98], R132 ;  /* 0x004c988401007387 */ /* 0x000fe80000100800 */
[----:B------:R-:W-:Y:S04]  /*43f90*/  STL [R1+0x4c94], R133 ;  /* 0x004c948501007387 */ /* 0x000fe80000100800 */
[----:B------:R-:W2:Y:S04]  /*43fa0*/  LDL.LU R140, [R1+0xfe0] ;  /* 0x000fe000018c7983 */ /* 0x000ea80000300800 */
[----:B------:R-:W2:Y:S04]  /*43fb0*/  LDL.LU R141, [R1+0xfe4] ;  /* 0x000fe400018d7983 */ /* 0x000ea80000300800 */
[----:B------:R-:W2:Y:S04]  /*43fc0*/  LDL.LU R142, [R1+0xfe8] ;  /* 0x000fe800018e7983 */ /* 0x000ea80000300800 */
[----:B------:R-:W2:Y:S04]  /*43fd0*/  LDL.LU R143, [R1+0xfec] ;  /* 0x000fec00018f7983 */ /* 0x000ea80000300800 */
[----:B------:R-:W3:Y:S04]  /*43fe0*/  LDL.LU R123, [R1+0x505c] ;  /* 0x00505c00017b7983 */ /* 0x000ee80000300800 */
[----:B------:R-:W2:Y:S01]  /*43ff0*/  LDL.LU R122, [R1+0x5058] ;  /* 0x00505800017a7983 */ /* 0x000ea20000300800 */
[----:B----4-:R-:W-:Y:S01]  /*44000*/  HMMA.1688.F32.TF32 R136, R228, R52, R136 ;  /* 0x00000034e488723c */ /* 0x010fe20000081088 */
[----:B------:R-:W-:-:S02]  /*44010*/  IMAD.MOV.U32 R244, RZ, RZ, R126 ;  /* 0x000000fffff47224 */ /* 0x000fc400078e007e */
[----:B------:R-:W-:Y:S02]  /*44020*/  IMAD.MOV.U32 R245, RZ, RZ, R127 ;  /* 0x000000fffff57224 */ /* 0x000fe400078e007f */
[----:B------:R-:W-:Y:S02]  /*44030*/  IMAD.MOV.U32 R246, RZ, RZ, R134 ;  /* 0x000000fffff67224 */ /* 0x000fe400078e0086 */
[----:B------:R-:W-:-:S15]  /*44040*/  IMAD.MOV.U32 R247, RZ, RZ, R135 ;  /* 0x000000fffff77224 */ /* 0x000fde00078e0087 */
[----:B------:R-:W-:-:S02]  /*44050*/  NOP ;  /* 0x0000000000007918 */ /* 0x000fc40000000000 */
[----:B------:R-:W-:Y:S02]  /*44060*/  IMAD.MOV.U32 R7, RZ, RZ, R136 ;  /* 0x000000ffff077224 */ /* 0x000fe400078e0088 */
[----:B------:R-:W-:Y:S01]  /*44070*/  IMAD.MOV.U32 R6, RZ, RZ, R137 ;  /* 0x000000ffff067224 */ /* 0x000fe200078e0089 */
[----:B------:R-:W4:Y:S01]  /*44080*/  LDL.LU R136, [R1+0xf60] ;  /* 0x000f600001887983 */ /* 0x000f220000300800 */
[----:B------:R-:W-:Y:S02]  /*44090*/  IMAD.MOV.U32 R5, RZ, RZ, R138 ;  /* 0x000000ffff057224 */ /* 0x000fe400078e008a */
[----:B------:R-:W-:Y:S01]  /*440a0*/  IMAD.MOV.U32 R4, RZ, RZ, R139 ;  /* 0x000000ffff047224 */ /* 0x000fe200078e008b */
[----:B------:R-:W4:Y:S04]  /*440b0*/  LDL.LU R137, [R1+0xf64] ;  /* 0x000f640001897983 */ /* 0x000f280000300800 */
[----:B------:R-:W4:Y:S04]  /*440c0*/  LDL.LU R138, [R1+0xf68] ;  /* 0x000f6800018a7983 */ /* 0x000f280000300800 */
[----:B------:R-:W4:Y:S04]  /*440d0*/  LDL.LU R139, [R1+0xf6c] ;  /* 0x000f6c00018b7983 */ /* 0x000f280000300800 */
[----:B------:R-:W4:Y:S04]  /*440e0*/  LDL.LU R236, [R1+0xe10] ;  /* 0x000e100001ec7983 */ /* 0x000f280000300800 */
[----:B------:R-:W4:Y:S01]  /*440f0*/  LDL.LU R237, [R1+0xe14] ;  /* 0x000e140001ed7983 */ /* 0x000f220000300800 */
[----:B------:R-:W-:-:S02]  /*44100*/  IMAD.MOV.U32 R248, RZ, RZ, R130 ;  /* 0x000000fffff87224 */ /* 0x000fc400078e0082 */
[----:B------:R-:W-:Y:S02]  /*44110*/  IMAD.MOV.U32 R249, RZ, RZ, R131 ;  /* 0x000000fffff97224 */ /* 0x000fe400078e0083 */
[----:B---3--:R-:W-:Y:S02]  /*44120*/  IMAD.MOV.U32 R239, RZ, RZ, R123 ;  /* 0x000000ffffef7224 */ /* 0x008fe400078e007b */
[----:B--2---:R-:W-:Y:S02]  /*44130*/  IMAD.MOV.U32 R238, RZ, RZ, R122 ;  /* 0x000000ffffee7224 */ /* 0x004fe400078e007a */
[----:B------:R-:W2:Y:S04]  /*44140*/  LDL.LU R122, [R1+0x5054] ;  /* 0x00505400017a7983 */ /* 0x000ea80000300800 */
[----:B------:R-:W2:Y:S04]  /*44150*/  LDL.LU R123, [R1+0x5050] ;  /* 0x00505000017b7983 */ /* 0x000ea80000300800 */
[----:B------:R-:W-:Y:S04]  /*44160*/  STL [R1+0x4cb0], R4 ;  /* 0x004cb00401007387 */ /* 0x000fe80000100800 */
[----:B------:R-:W-:Y:S04]  /*44170*/  STL [R1+0x4cac], R5 ;  /* 0x004cac0501007387 */ /* 0x000fe80000100800 */
[----:B------:R-:W-:Y:S04]  /*44180*/  STL [R1+0x4ca8], R7 ;  /* 0x004ca80701007387 */ /* 0x000fe80000100800 */
[----:B------:R-:W-:Y:S04]  /*44190*/  STL [R1+0x4ca4], R6 ;  /* 0x004ca40601007387 */ /* 0x000fe80000100800 */
[----:B------:R-:W3:Y:S04]  /*441a0*/  LDL.LU R126, [R1+0x504c] ;  /* 0x00504c00017e7983 */ /* 0x000ee80000300800 */
[----:B------:R-:W3:Y:S04]  /*441b0*/  LDL.LU R127, [R1+0x5048] ;  /* 0x00504800017f7983 */ /* 0x000ee80000300800 */
[----:B------:R-:W4:Y:S04]  /*441c0*/  LDL.LU R134, [R1+0x5044] ;  /* 0x0050440001867983 */ /* 0x000f280000300800 */
[----:B------:R-:W4:Y:S04]  /*441d0*/  LDL.LU R135, [R1+0x5040] ;  /* 0x0050400001877983 */ /* 0x000f280000300800 */
[----:B------:R-:W2:Y:S04]  /*441e0*/  LDL.LU R130, [R1+0x503c] ;  /* 0x00503c0001827983 */ /* 0x000ea80000300800 */
[----:B------:R-:W2:Y:S01]  /*441f0*/  LDL.LU R131, [R1+0x5038] ;  /* 0x0050380001837983 */ /* 0x000ea20000300800 */
[----:B------:R-:W-:-:S05]  /*44200*/  LOP3.LUT R45, R0, 0x20, RZ, 0x3c, !PT ;  /* 0x00000020002d7812 */ /* 0x000fca00078e3cff */
[----:B------:R-:W-:Y:S04]  /*44210*/  LDS R233, [R45+UR10+0x2000] ;  /* 0x0020000a2de97984 */ /* 0x000fe80008000800 */
[----:B------:R-:W4:Y:S01]  /*44220*/  LDS R235, [R45+UR10+0x3000] ;  /* 0x0030000a2deb7984 */ /* 0x000f220008000800 */
[----:B------:R-:W-:Y:S01]  /*44230*/  HMMA.1688.F32.TF32 R144, R228, R48, R144 ;  /* 0x00000030e490723c */ /* 0x000fe20000081090 */
[----:B------:R-:W-:Y:S02]  /*44240*/  IMAD.MOV.U32 R250, RZ, RZ, R117 ;  /* 0x000000fffffa7224 */ /* 0x000fe400078e0075 */
[----:B------:R-:W-:Y:S02]  /*44250*/  IMAD.MOV.U32 R251, RZ, RZ, R116 ;  /* 0x000000fffffb7224 */ /* 0x000fe400078e0074 */
[----:B------:R-:W-:-:S02]  /*44260*/  IMAD.MOV.U32 R242, RZ, RZ, R125 ;  /* 0x000000fffff27224 */ /* 0x000fc400078e007d */
[----:B------:R-:W-:-:S15]  /*44270*/  IMAD.MOV.U32 R243, RZ, RZ, R124 ;  /* 0x000000fffff37224 */ /* 0x000fde00078e007c */
[----:B------:R-:W-:-:S02]  /*44280*/  NOP ;  /* 0x0000000000007918 */ /* 0x000fc40000000000 */
[----:B------:R-:W-:Y:S02]  /*44290*/  IMAD.MOV.U32 R125, RZ, RZ, R144 ;  /* 0x000000ffff7d7224 */ /* 0x000fe400078e0090 */
[----:B------:R-:W-:Y:S02]  /*442a0*/  IMAD.MOV.U32 R124, RZ, RZ, R145 ;  /* 0x000000ffff7c7224 */ /* 0x000fe400078e0091 */
[----:B------:R-:W-:Y:S02]  /*442b0*/  IMAD.MOV.U32 R144, RZ, RZ, R35 ;  /* 0x000000ffff907224 */ /* 0x000fe400078e0023 */
[----:B------:R-:W-:Y:S01]  /*442c0*/  IMAD.MOV.U32 R145, RZ, RZ, R34 ;  /* 0x000000ffff917224 */ /* 0x000fe200078e0022 */
[----:B----4-:R-:W-:-:S15]  /*442d0*/  HMMA.1688.F32.TF32 R4, R232, R134, R140 ;  /* 0x00000086e804723c */ /* 0x010fde000008108c */
[----:B------:R-:W-:-:S09]  /*442e0*/  NOP ;  /* 0x0000000000007918 */ /* 0x000fd20000000000 */
[----:B------:R-:W-:Y:S02]  /*442f0*/  IMAD.MOV.U32 R128, RZ, RZ, R4 ;  /* 0x000000ffff807224 */ /* 0x000fe400078e0004 */
[----:B------:R-:W-:Y:S02]  /*44300*/  IMAD.MOV.U32 R129, RZ, RZ, R5 ;  /* 0x000000ffff817224 */ /* 0x000fe400078e0005 */
[----:B------:R-:W-:Y:S02]  /*44310*/  IMAD.MOV.U32 R132, RZ, RZ, R6 ;  /* 0x000000ffff847224 */ /* 0x000fe400078e0006 */
[----:B------:R-:W-:Y:S02]  /*44320*/  IMAD.MOV.U32 R133, RZ, RZ, R7 ;  /* 0x000000ffff857224 */ /* 0x000fe400078e0007 */
[C---:B--2---:R-:W-:Y:S06]  /*44330*/  HMMA.1688.F32.TF32 R4, R232.reuse, R130, R136 ;  /* 0x00000082e804723c */ /* 0x044fec0000081088 */
[----:B---3--:R-:W-:-:S15]  /*44340*/  HMMA.1688.F32.TF32 R136, R232, R126, R236 ;  /* 0x0000007ee888723c */ /* 0x008fde00000810ec */
[----:B------:R-:W-:-:S03]  /*44350*/  NOP ;  /* 0x0000000000007918 */ /* 0x000fc60000000000 */
[----:B------:R-:W-:Y:S02]  /*44360*/  IMAD.MOV.U32 R113, RZ, RZ, R6 ;  /* 0x000000ffff717224 */ /* 0x000fe400078e0006 */
[----:B------:R-:W-:Y:S02]  /*44370*/  IMAD.MOV.U32 R112, RZ, RZ, R7 ;  /* 0x000000ffff707224 */ /* 0x000fe400078e0007 */
[----:B------:R-:W-:Y:S02]  /*44380*/  IMAD.MOV.U32 R117, RZ, RZ, R4 ;  /* 0x000000ffff757224 */ /* 0x000fe400078e0004 */
[----:B------:R-:W-:Y:S02]  /*44390*/  IMAD.MOV.U32 R116, RZ, RZ, R5 ;  /* 0x000000ffff747224 */ /* 0x000fe400078e0005 */
[----:B------:R-:W-:Y:S02]  /*443a0*/  IMAD.MOV.U32 R7, RZ, RZ, R138 ;  /* 0x000000ffff077224 */ /* 0x000fe400078e008a */
[----:B------:R-:W-:-:S02]  /*443b0*/  IMAD.MOV.U32 R6, RZ, RZ, R139 ;  /* 0x000000ffff067224 */ /* 0x000fc400078e008b */
[----:B------:R-:W-:Y:S02]  /*443c0*/  IMAD.MOV.U32 R4, RZ, RZ, R136 ;  /* 0x000000ffff047224 */ /* 0x000fe400078e0088 */
[----:B------:R-:W-:Y:S01]  /*443d0*/  IMAD.MOV.U32 R5, RZ, RZ, R137 ;  /* 0x000000ffff057224 */ /* 0x000fe200078e0089 */
[----:B------:R-:W-:Y:S04]  /*443e0*/  STL.64 [R1+0x4cf0], R6 ;  /* 0x004cf00601007387 */ /* 0x000fe80000100a00 */
[----:B------:R1:W-:Y:S01]  /*443f0*/  STL.64 [R1+0x4ce8], R4 ;  /* 0x004ce80401007387 */ /* 0x0003e20000100a00 */
[----:B------:R-:W-:Y:S01]  /*44400*/  HMMA.1688.F32.TF32 R136, R232, R122, R240 ;  /* 0x0000007ae888723c */ /* 0x000fe200000810f0 */
[----:B------:R-:W-:-:S05]  /*44410*/  IMAD.MOV.U32 R236, RZ, RZ, R27 ;  /* 0x000000ffffec7224 */ /* 0x000fca00078e001b */
[----:B-1----:R-:W-:Y:S01]  /*44420*/  HMMA.1688.F32.TF32 R4, R232, R118, R244 ;  /* 0x00000076e804723c */ /* 0x002fe200000810f4 */
[----:B------:R-:W-:-:S06]  /*44430*/  IMAD.MOV.U32 R240, RZ, RZ, R23 ;  /* 0x000000fffff07224 */ /* 0x000fcc00078e0017 */
[----:B------:R-:W-:Y:S02]  /*44440*/  IMAD.MOV.U32 R244, RZ, RZ, R15 ;  /* 0x000000fffff47224 */ /* 0x000fe400078e000f */
[----:B------:R-:W2:Y:S01]  /*44450*/  LDL.LU R15, [R1+0x5034] ;  /* 0x00503400010f7983 */ /* 0x000ea20000300800 */
[----:B------:R-:W-:Y:S02]  /*44460*/  IMAD.MOV.U32 R245, RZ, RZ, R14 ;  /* 0x000000fffff57224 */ /* 0x000fe400078e000e */
[----:B------:R-:W-:Y:S01]  /*44470*/  IMAD.MOV.U32 R246, RZ, RZ, R87 ;  /* 0x000000fffff67224 */ /* 0x000fe200078e0057 */
[----:B------:R-:W3:Y:S01]  /*44480*/  LDL.LU R14, [R1+0x5030] ;  /* 0x00503000010e7983 */ /* 0x000ee20000300800 */
[----:B------:R-:W-:-:S03]  /*44490*/  IMAD.MOV.U32 R247, RZ, RZ, R86 ;  /* 0x000000fffff77224 */ /* 0x000fc600078e0056 */
[----:B------:R-:W4:Y:S01]  /*444a0*/  LDL.LU R87, [R1+0x502c] ;  /* 0x00502c0001577983 */ /* 0x000f220000300800 */
        /* <DEDUP_REMOVED lines=19> */
[----:B------:R-:W4:Y:S04]  /*445e0*/  LDL.LU R39, [R1+0x5004] ;  /* 0x0050040001277983 */ /* 0x000f280000300800 */
[----:B------:R-:W4:Y:S04]  /*445f0*/  LDL.LU R38, [R1+0x5000] ;  /* 0x0050000001267983 */ /* 0x000f280000300800 */
[----:B------:R-:W4:Y:S04]  /*44600*/  LDL.LU R47, [R1+0x4ffc] ;  /* 0x004ffc00012f7983 */ /* 0x000f280000300800 */
[----:B------:R-:W4:Y:S04]  /*44610*/  LDL.LU R46, [R1+0x4ff8] ;  /* 0x004ff800012e7983 */ /* 0x000f280000300800 */
[----:B------:R-:W4:Y:S04]  /*44620*/  LDL.LU R35, [R1+0x4ff4] ;  /* 0x004ff40001237983 */ /* 0x000f280000300800 */
[----:B------:R-:W4:Y:S01]  /*44630*/  LDL.LU R34, [R1+0x4ff0] ;  /* 0x004ff00001227983 */ /* 0x000f220000300800 */
[----:B------:R-:W-:Y:S01]  /*44640*/  HMMA.1688.F32.TF32 R164, R228, R28, R164 ;  /* 0x0000001ce4a4723c */ /* 0x000fe200000810a4 */
[----:B------:R-:W-:-:S02]  /*44650*/  IMAD.MOV.U32 R121, RZ, RZ, R146 ;  /* 0x000000ffff797224 */ /* 0x000fc400078e0092 */
[----:B------:R-:W-:Y:S01]  /*44660*/  IMAD.MOV.U32 R120, RZ, RZ, R147 ;  /* 0x000000ffff787224 */ /* 0x000fe200078e0093 */
[----:B------:R-:W-:Y:S01]  /*44670*/  LDS R228, [R0+UR10+0x2080] ;  /* 0x0020800a00e47984 */ /* 0x000fe20008000800 */
[----:B------:R-:W-:Y:S02]  /*44680*/  IMAD.MOV.U32 R146, RZ, RZ, R62 ;  /* 0x000000ffff927224 */ /* 0x000fe400078e003e */
[----:B------:R-:W-:Y:S01]  /*44690*/  IMAD.MOV.U32 R147, RZ, RZ, R63 ;  /* 0x000000ffff937224 */ /* 0x000fe200078e003f */
[----:B------:R-:W4:Y:S01]  /*446a0*/  LDL.LU R62, [R1+0x4fec] ;  /* 0x004fec00013e7983 */ /* 0x000f220000300800 */
[----:B------:R-:W-:Y:S02]  /*446b0*/  IMAD.MOV.U32 R148, RZ, RZ, R66 ;  /* 0x000000ffff947224 */ /* 0x000fe400078e0042 */
[----:B------:R-:W-:Y:S01]  /*446c0*/  IMAD.MOV.U32 R149, RZ, RZ, R67 ;  /* 0x000000ffff957224 */ /* 0x000fe200078e0043 */
        /* <DEDUP_REMOVED lines=26> */
[----:B------:R-:W-:Y:S02]  /*44870*/  IMAD.MOV.U32 R101, RZ, RZ, R167 ;  /* 0x000000ffff657224 */ /* 0x000fe400078e00a7 */
[----:B------:R-:W-:Y:S01]  /*44880*/  IMAD.MOV.U32 R166, RZ, RZ, R30 ;  /* 0x000000ffffa67224 */ /* 0x000fe200078e001e */
[----:B------:R-:W-:Y:S01]  /*44890*/  LDS R230, [R0+UR10+0x3080] ;  /* 0x0030800a00e67984 */ /* 0x000fe20008000800 */
[----:B------:R-:W-:Y:S02]  /*448a0*/  IMAD.MOV.U32 R167, RZ, RZ, R31 ;  /* 0x000000ffffa77224 */ /* 0x000fe400078e001f */
[----:B------:R-:W-:Y:S01]  /*448b0*/  IMAD.MOV.U32 R104, RZ, RZ, R168 ;  /* 0x000000ffff687224 */ /* 0x000fe200078e00a8 */
[----:B------:R-:W-:Y:S01]  /*448c0*/  LDS R229, [R45+UR10+0x2080] ;  /* 0x0020800a2de57984 */ /* 0x000fe20008000800 */
[----:B------:R-:W-:Y:S02]  /*448d0*/  IMAD.MOV.U32 R105, RZ, RZ, R169 ;  /* 0x000000ffff697224 */ /* 0x000fe400078e00a9 */
[----:B------:R-:W-:Y:S01]  /*448e0*/  IMAD.MOV.U32 R252, RZ, RZ, R171 ;  /* 0x000000fffffc7224 */ /* 0x000fe200078e00ab */
[----:B------:R-:W1:Y:S01]  /*448f0*/  LDS R231, [R45+UR10+0x3080] ;  /* 0x0030800a2de77984 */ /* 0x000e620008000800 */
        /* <DEDUP_REMOVED lines=15> */
[----:B------:R-:W-:Y:S01]  /*449f0*/  HMMA.1688.F32.TF32 R4, R232, R114, R248 ;  /* 0x00000072e804723c */ /* 0x000fe200000810f8 */
[----:B------:R-:W-:-:S06]  /*44a00*/  IMAD.MOV.U32 R139, RZ, RZ, R106 ;  /* 0x000000ffff8b7224 */ /* 0x000fcc00078e006a */
[----:B------:R-:W-:Y:S02]  /*44a10*/  IMAD.MOV.U32 R248, RZ, RZ, R107 ;  /* 0x000000fffff87224 */ /* 0x000fe400078e006b */
[----:B------:R-:W-:Y:S02]  /*44a20*/  IMAD.MOV.U32 R249, RZ, RZ, R99 ;  /* 0x000000fffff97224 */ /* 0x000fe400078e0063 */
[----:B------:R-:W-:Y:S02]  /*44a30*/  IMAD.MOV.U32 R250, RZ, RZ, R102 ;  /* 0x000000fffffa7224 */ /* 0x000fe400078e0066 */
[----:B------:R-:W-:Y:S02]  /*44a40*/  IMAD.MOV.U32 R251, RZ, RZ, R103 ;  /* 0x000000fffffb7224 */ /* 0x000fe400078e0067 */
[----:B--2---:R-:W-:Y:S02]  /*44a50*/  IMAD.MOV.U32 R165, RZ, RZ, R15 ;  /* 0x000000ffffa57224 */ /* 0x004fe400078e000f */
[----:B---3--:R-:W-:-:S02]  /*44a60*/  IMAD.MOV.U32 R164, RZ, RZ, R14 ;  /* 0x000000ffffa47224 */ /* 0x008fc400078e000e */
[----:B------:R-:W2:Y:S04]  /*44a70*/  LDL.LU R14, [R1+0x4fb4] ;  /* 0x004fb400010e7983 */ /* 0x000ea80000300800 */
[----:B------:R-:W2:Y:S04]  /*44a80*/  LDL.LU R15, [R1+0x4fb0] ;  /* 0x004fb000010f7983 */ /* 0x000ea80000300800 */
[----:B------:R-:W3:Y:S04]  /*44a90*/  LDL.LU R30, [R1+0x4fac] ;  /* 0x004fac00011e7983 */ /* 0x000ee80000300800 */
[----:B------:R-:W3:Y:S01]  /*44aa0*/  LDL.LU R31, [R1+0x4fa8] ;  /* 0x004fa800011f7983 */ /* 0x000ee20000300800 */
[----:B----4-:R-:W-:-:S02]  /*44ab0*/  IMAD.MOV.U32 R175, RZ, RZ, R11 ;  /* 0x000000ffffaf7224 */ /* 0x010fc400078e000b */
[----:B------:R-:W-:Y:S02]  /*44ac0*/  IMAD.MOV.U32 R174, RZ, RZ, R10 ;  /* 0x000000ffffae7224 */ /* 0x000fe400078e000a */
[----:B------:R-:W-:Y:S02]  /*44ad0*/  IMAD.MOV.U32 R173, RZ, RZ, R27 ;  /* 0x000000ffffad7224 */ /* 0x000fe400078e001b */
[----:B------:R-:W-:Y:S02]  /*44ae0*/  IMAD.MOV.U32 R172, RZ, RZ, R26 ;  /* 0x000000ffffac7224 */ /* 0x000fe400078e001a */
[----:B------:R-:W4:Y:S04]  /*44af0*/  LDL.LU R26, [R1+0x4fa4] ;  /* 0x004fa400011a7983 */ /* 0x000f280000300800 */
[----:B------:R-:W4:Y:S04]  /*44b00*/  LDL.LU R27, [R1+0x4fa0] ;  /* 0x004fa000011b7983 */ /* 0x000f280000300800 */
[----:B------:R-:W4:Y:S01]  /*44b10*/  LDL.LU R10, [R1+0x4f9c] ;  /* 0x004f9c00010a7983 */ /* 0x000f220000300800 */
[----:B------:R-:W-:-:S02]  /*44b20*/  IMAD.MOV.U32 R178, RZ, RZ, R42 ;  /* 0x000000ffffb27224 */ /* 0x000fc400078e002a */
[----:B------:R-:W-:Y:S01]  /*44b30*/  IMAD.MOV.U32 R177, RZ, RZ, R39 ;  /* 0x000000ffffb17224 */ /* 0x000fe200078e0027 */
[----:B------:R-:W4:Y:S01]  /*44b40*/  LDL.LU R11, [R1+0x4f98] ;  /* 0x004f9800010b7983 */ /* 0x000f220000300800 */
[----:B------:R-:W-:-:S03]  /*44b50*/  IMAD.MOV.U32 R176, RZ, RZ, R38 ;  /* 0x000000ffffb07224 */ /* 0x000fc600078e0026 */
[----:B------:R-:W4:Y:S01]  /*44b60*/  LDL.LU R38, [R1+0x4f94] ;  /* 0x004f940001267983 */ /* 0x000f220000300800 */
[----:B------:R-:W-:-:S03]  /*44b70*/  IMAD.MOV.U32 R179, RZ, RZ, R43 ;  /* 0x000000ffffb37224 */ /* 0x000fc600078e002b */
[----:B------:R-:W4:Y:S04]  /*44b80*/  LDL.LU R39, [R1+0x4f90] ;  /* 0x004f900001277983 */ /* 0x000f280000300800 */
[----:B------:R-:W4:Y:S01]  /*44b90*/  LDL.LU R42, [R1+0x4f8c] ;  /* 0x004f8c00012a7983 */ /* 0x000f220000300800 */
[----:B------:R-:W-:Y:S02]  /*44ba0*/  IMAD.MOV.U32 R182, RZ, RZ, R46 ;  /* 0x000000ffffb67224 */ /* 0x000fe400078e002e */
[----:B------:R-:W-:Y:S01]  /*44bb0*/  IMAD.MOV.U32 R181, RZ, RZ, R35 ;  /* 0x000000ffffb57224 */ /* 0x000fe200078e0023 */
        /* <DEDUP_REMOVED lines=55> */
[----:B------:R-:W-:-:S02]  /*44f30*/  IMAD.MOV.U32 R21, RZ, RZ, R4 ;  /* 0x000000ffff157224 */ /* 0x000fc400078e0004 */
[----:B------:R-:W-:Y:S02]  /*44f40*/  IMAD.MOV.U32 R20, RZ, RZ, R5 ;  /* 0x000000ffff147224 */ /* 0x000fe400078e0005 */
[----:B------:R-:W-:Y:S02]  /*44f50*/  IMAD.MOV.U32 R17, RZ, RZ, R6 ;  /* 0x000000ffff117224 */ /* 0x000fe400078e0006 */
[----:B------:R-:W-:Y:S01]  /*44f60*/  IMAD.MOV.U32 R16, RZ, RZ, R7 ;  /* 0x000000ffff107224 */ /* 0x000fe200078e0007 */
[C---:B------:R-:W-:Y:S06]  /*44f70*/  HMMA.1688.F32.TF32 R140, R232.reuse, R82, R140 ;  /* 0x00000052e88c723c */ /* 0x040fec000008108c */
[C---:B------:R-:W-:Y:S06]  /*44f80*/  HMMA.1688.F32.TF32 R136, R232.reuse, R78, R136 ;  /* 0x0000004ee888723c */ /* 0x040fec0000081088 */
[C---:B--2---:R-:W-:Y:S06]  /*44f90*/  HMMA.1688.F32.TF32 R148, R232.reuse, R14, R148 ;  /* 0x0000000ee894723c */ /* 0x044fec0000081094 */
[C---:B---3--:R-:W-:Y:S06]  /*44fa0*/  HMMA.1688.F32.TF32 R152, R232.reuse, R30, R152 ;  /* 0x0000001ee898723c */ /* 0x048fec0000081098 */
[C---:B----4-:R-:W-:Y:S06]  /*44fb0*/  HMMA.1688.F32.TF32 R172, R232.reuse, R34, R172 ;  /* 0x00000022e8ac723c */ /* 0x050fec00000810ac */
[C---:B------:R-:W-:Y:S06]  /*44fc0*/  HMMA.1688.F32.TF32 R176, R232.reuse, R46, R176 ;  /* 0x0000002ee8b0723c */ /* 0x040fec00000810b0 */
[C---:B------:R-:W-:Y:S06]  /*44fd0*/  HMMA.1688.F32.TF32 R164, R232.reuse, R38, R164 ;  /* 0x00000026e8a4723c */ /* 0x040fec00000810a4 */
[C---:B------:R-:W-:Y:S06]  /*44fe0*/  HMMA.1688.F32.TF32 R160, R232.reuse, R10, R160 ;  /* 0x0000000ae8a0723c */ /* 0x040fec00000810a0 */
[----:B------:R-:W-:-:S15]  /*44ff0*/  HMMA.1688.F32.TF32 R4, R232, R110, R208 ;  /* 0x0000006ee804723c */ /* 0x000fde00000810d0 */
[----:B------:R-:W-:-:S09]  /*45000*/  NOP ;  /* 0x0000000000007918 */ /* 0x000fd20000000000 */
[----:B------:R-:W-:Y:S02]  /*45010*/  IMAD.MOV.U32 R29, RZ, RZ, R4 ;  /* 0x000000ffff1d7224 */ /* 0x000fe400078e0004 */
[----:B------:R-:W-:Y:S02]  /*45020*/  IMAD.MOV.U32 R28, RZ, RZ, R5 ;  /* 0x000000ffff1c7224 */ /* 0x000fe400078e0005 */
[----:B------:R-:W-:Y:S02]  /*45030*/  IMAD.MOV.U32 R25, RZ, RZ, R6 ;  /* 0x000000ffff197224 */ /* 0x000fe400078e0006 */
[----:B------:R-:W-:Y:S02]  /*45040*/  IMAD.MOV.U32 R24, RZ, RZ, R7 ;  /* 0x000000ffff187224 */ /* 0x000fe400078e0007 */
[C---:B------:R-:W-:Y:S06]  /*45050*/  HMMA.1688.F32.TF32 R4, R232.reuse, R106, R204 ;  /* 0x0000006ae804723c */ /* 0x040fec00000810cc */
[C---:B------:R-:W-:Y:S06]  /*45060*/  HMMA.1688.F32.TF32 R200, R232.reuse, R102, R200 ;  /* 0x00000066e8c8723c */ /* 0x040fec00000810c8 */
[----:B------:R-:W-:-:S12]  /*45070*/  HMMA.1688.F32.TF32 R196, R232, R98, R196 ;  /* 0x00000062e8c4723c */ /* 0x000fd800000810c4 */
[----:B------:R-:W-:Y:S02]  /*45080*/  IMAD.MOV.U32 R37, RZ, RZ, R4 ;  /* 0x000000ffff257224 */ /* 0x000fe400078e0004 */
[----:B------:R-:W-:Y:S02]  /*45090*/  IMAD.MOV.U32 R36, RZ, RZ, R5 ;  /* 0x000000ffff247224 */ /* 0x000fe400078e0005 */
[----:B------:R-:W-:Y:S02]  /*450a0*/  IMAD.MOV.U32 R33, RZ, RZ, R6 ;  /* 0x000000ffff217224 */ /* 0x000fe400078e0006 */
[----:B------:R-:W-:Y:S02]  /*450b0*/  IMAD.MOV.U32 R32, RZ, RZ, R7 ;  /* 0x000000ffff207224 */ /* 0x000fe400078e0007 */
[C---:B------:R-:W-:Y:S01]  /*450c0*/  HMMA.1688.F32.TF32 R4, R232.reuse, R94, R192 ;  /* 0x0000005ee804723c */ /* 0x040fe200000810c0 */
[----:B------:R-:W-:Y:S04]  /*450d0*/  STL.64 [R1+0x1ad0], R200 ;  /* 0x001ad0c801007387 */ /* 0x000fe80000100a00 */
[----:B------:R-:W-:Y:S01]  /*450e0*/  STL.64 [R1+0x1ad8], R202 ;  /* 0x001ad8ca01007387 */ /* 0x000fe20000100a00 */
[C---:B------:R-:W-:Y:S03]  /*450f0*/  HMMA.1688.F32.TF32 R188, R232.reuse, R90, R188 ;  /* 0x0000005ae8bc723c */ /* 0x040fe600000810bc */
[----:B------:R-:W-:Y:S03]  /*45100*/  STL.64 [R1+0x1ab0], R196 ;  /* 0x001ab0c401007387 */ /* 0x000fe60000100a00 */
[C---:B------:R-:W-:Y:S01]  /*45110*/  HMMA.1688.F32.TF32 R184, R232.reuse, R86, R184 ;  /* 0x00000056e8b8723c */ /* 0x040fe200000810b8 */
[----:B------:R-:W-:Y:S10]  /*45120*/  STL.64 [R1+0x1ab8], R198 ;  /* 0x001ab8c601007387 */ /* 0x000ff40000100a00 */
[----:B------:R-:W-:Y:S04]  /*45130*/  STL.64 [R1+0x1a90], R4 ;  /* 0x001a900401007387 */ /* 0x000fe80000100a00 */
[----:B------:R2:W-:Y:S02]  /*45140*/  STL.64 [R1+0x1a98], R6 ;  /* 0x001a980601007387 */ /* 0x0005e40000100a00 */
[C---:B--2---:R-:W-:Y:S02]  /*45150*/  HMMA.1688.F32.TF32 R4, R232.reuse, R22, R180 ;  /* 0x00000016e804723c */ /* 0x044fe400000810b4 */
[----:B------:R-:W-:Y:S04]  /*45160*/  STL.64 [R1+0x1a70], R188 ;  /* 0x001a70bc01007387 */ /* 0x000fe80000100a00 */
[----:B------:R-:W-:Y:S04]  /*45170*/  STL.64 [R1+0x1a78], R190 ;  /* 0x001a78be01007387 */ /* 0x000fe80000100a00 */
[----:B------:R-:W-:Y:S04]  /*45180*/  STL.64 [R1+0x1a50], R184 ;  /* 0x001a50b801007387 */ /* 0x000fe80000100a00 */
[----:B------:R-:W-:Y:S09]  /*45190*/  STL.64 [R1+0x1a58], R186 ;  /* 0x001a58ba01007387 */ /* 0x000ff20000100a00 */
        /* <DEDUP_REMOVED lines=25> */
[----:B------:R2:W-:Y:S04]  /*45330*/  STL.64 [R1+0x18e8], R142 ;  /* 0x0018e88e01007387 */ /* 0x0005e80000100a00 */
[----:B------:R-:W-:Y:S04]  /*45340*/  STL.64 [R1+0x18c0], R136 ;  /* 0x0018c08801007387 */ /* 0x000fe80000100a00 */
[----:B------:R3:W-:Y:S01]  /*45350*/  STL.64 [R1+0x18c8], R138 ;  /* 0x0018c88a01007387 */ /* 0x0007e20000100a00 */
[C---:B--2---:R-:W-:Y:S08]  /*45360*/  HMMA.1688.F32.TF32 R140, R232.reuse, R70, R240 ;  /* 0x00000046e88c723c */ /* 0x044ff000000810f0 */
[----:B------:R-:W-:Y:S01]  /*45370*/  STL.64 [R1+0x18a0], R4 ;  /* 0x0018a00401007387 */ /* 0x000fe20000100a00 */
[C---:B---3--:R-:W-:Y:S03]  /*45380*/  HMMA.1688.F32.TF32 R136, R232.reuse, R66, R244 ;  /* 0x00000042e888723c */ /* 0x048fe600000810f4 */
[----:B------:R2:W-:Y:S03]  /*45390*/  STL.64 [R1+0x18a8], R6 ;  /* 0x0018a80601007387 */ /* 0x0005e60000100a00 */
[----:B--2---:R-:W-:Y:S08]  /*453a0*/  HMMA.1688.F32.TF32 R4, R232, R62, R248 ;  /* 0x0000003ee804723c */ /* 0x004ff000000810f8 */
[----:B------:R2:W-:Y:S04]  /*453b0*/  STL.64 [R1+0x1880], R140 ;  /* 0x0018808c01007387 */ /* 0x0005e80000100a00 */
[----:B------:R3:W-:Y:S04]  /*453c0*/  STL.64 [R1+0x1888], R142 ;  /* 0x0018888e01007387 */ /* 0x0007e80000100a00 */
[----:B------:R-:W4:Y:S04]  /*453d0*/  LDL.LU R244, [R1+0x660] ;  /* 0x0006600001f47983 */ /* 0x000f280000300800 */
[----:B------:R1:W-:Y:S01]  /*453e0*/  STL.64 [R1+0x1870], R136 ;  /* 0x0018708801007387 */ /* 0x0003e20000100a00 */
[----:B------:R-:W-:-:S03]  /*453f0*/  IMAD.MOV.U32 R246, RZ, RZ, R54 ;  /* 0x000000fffff67224 */ /* 0x000fc600078e0036 */
[----:B------:R1:W-:Y:S01]  /*45400*/  STL.64 [R1+0x1878], R138 ;  /* 0x0018788a01007387 */ /* 0x0003e20000100a00 */
[----:B------:R-:W-:-:S03]  /*45410*/  IMAD.MOV.U32 R247, RZ, RZ, R50 ;  /* 0x000000fffff77224 */ /* 0x000fc600078e0032 */
[----:B------:R-:W-:Y:S04]  /*45420*/  STL.64 [R1+0x1850], R4 ;  /* 0x0018500401007387 */ /* 0x000fe80000100a00 */
[----:B------:R4:W-:Y:S04]  /*45430*/  STL.64 [R1+0x1858], R6 ;  /* 0x0018580601007387 */ /* 0x0009e80000100a00 */
[----:B------:R-:W4:Y:S04]  /*45440*/  LDL.LU R245, [R1+0x664] ;  /* 0x0006640001f57983 */ /* 0x000f280000300800 */
[----:B------:R-:W2:Y:S04]  /*45450*/  LDL.LU R54, [R1+0x4f34] ;  /* 0x004f340001367983 */ /* 0x000ea80000300800 */
[----:B------:R-:W3:Y:S01]  /*45460*/  LDL.LU R50, [R1+0x4f30] ;  /* 0x004f300001327983 */ /* 0x000ee20000300800 */
[----:B------:R-:W-:-:S02]  /*45470*/  IMAD.MOV.U32 R240, RZ, RZ, R51 ;  /* 0x000000fffff07224 */ /* 0x000fc400078e0033 */
[----:B------:R-:W-:Y:S01]  /*45480*/  IMAD.MOV.U32 R241, RZ, RZ, R59 ;  /* 0x000000fffff17224 */ /* 0x000fe200078e003b */
[----:B------:R-:W4:Y:S01]  /*45490*/  LDL.LU R51, [R1+0x4f2c] ;  /* 0x004f2c0001337983 */ /* 0x000f220000300800 */
[----:B------:R-:W-:Y:S02]  /*454a0*/  IMAD.MOV.U32 R242, RZ, RZ, R58 ;  /* 0x000000fffff27224 */ /* 0x000fe400078e003a */
[----:B------:R-:W-:Y:S01]  /*454b0*/  IMAD.MOV.U32 R243, RZ, RZ, R55 ;  /* 0x000000fffff37224 */ /* 0x000fe200078e0037 */
[----:B------:R-:W4:Y:S04]  /*454c0*/  LDL.LU R59, [R1+0x4f28] ;  /* 0x004f2800013b7983 */ /* 0x000f280000300800 */
[----:B------:R-:W4:Y:S04]  /*454d0*/  LDL.LU R58, [R1+0x4f24] ;  /* 0x004f2400013a7983 */ /* 0x000f280000300800 */
[----:B------:R-:W1:Y:S04]  /*454e0*/  LDL.LU R55, [R1+0x4f20] ;  /* 0x004f200001377983 */ /* 0x000e680000300800 */
[----:B------:R-:W4:Y:S04]  /*454f0*/  LDL.LU R236, [R1+0x680] ;  /* 0x0006800001ec7983 */ /* 0x000f280000300800 */
[----:B------:R-:W4:Y:S01]  /*45500*/  LDL.LU R237, [R1+0x684] ;  /* 0x0006840001ed7983 */ /* 0x000f220000300800 */
[----:B--2---:R-:W-:-:S02]  /*45510*/  IMAD.MOV.U32 R239, RZ, RZ, R54 ;  /* 0x000000ffffef7224 */ /* 0x004fc400078e0036 */
[----:B---3--:R-:W-:Y:S02]  /*45520*/  IMAD.MOV.U32 R238, RZ, RZ, R50 ;  /* 0x000000ffffee7224 */ /* 0x008fe400078e0032 */
[----:B------:R-:W2:Y:S04]  /*45530*/  LDL.LU R50, [R1+0x4f1c] ;  /* 0x004f1c0001327983 */ /* 0x000ea80000300800 */
[----:B------:R-:W3:Y:S04]  /*45540*/  LDL.LU R54, [R1+0x4f18] ;  /* 0x004f180001367983 */ /* 0x000ee80000300800 */
[----:B------:R-:W4:Y:S04]  /*45550*/  LDL.LU R140, [R1+0x6a0] ;  /* 0x0006a000018c7983 */ /* 0x000f280000300800 */
[----:B------:R-:W4:Y:S04]  /*45560*/  LDL.LU R141, [R1+0x6a4] ;  /* 0x0006a400018d7983 */ /* 0x000f280000300800 */
[----:B------:R-:W4:Y:S04]  /*45570*/  LDL.LU R142, [R1+0x6a8] ;  /* 0x0006a800018e7983 */ /* 0x000f280000300800 */
[----:B------:R-:W4:Y:S04]  /*45580*/  LDL.LU R143, [R1+0x6ac] ;  /* 0x0006ac00018f7983 */ /* 0x000f280000300800 */
        /* <DEDUP_REMOVED lines=81> */
[----:B---3--:R-:W-:-:S03]  /*45aa0*/  IMAD.MOV.U32 R154, RZ, RZ, R50 ;  /* 0x000000ffff9a7224 */ /* 0x008fc600078e0032 */
[----:B------:R-:W3:Y:S01]  /*45ab0*/  LDL.LU R171, [R1+0x86c] ;  /* 0x00086c0001ab7983 */ /* 0x000ee20000300800 */
[----:B--2---:R-:W-:-:S03]  /*45ac0*/  IMAD.MOV.U32 R155, RZ, RZ, R54 ;  /* 0x000000ffff9b7224 */ /* 0x004fc600078e0036 */
[----:B------:R-:W2:Y:S01]  /*45ad0*/  LDL.LU R152, [R1+0x6d0] ;  /* 0x0006d00001987983 */ /* 0x000ea20000300800 */
[----:B-1----:R-:W-:-:S03]  /*45ae0*/  IMAD.MOV.U32 R136, RZ, RZ, R55 ;  /* 0x000000ffff887224 */ /* 0x002fc600078e0037 */
[----:B------:R-:W2:Y:S01]  /*45af0*/  LDL.LU R153, [R1+0x6d4] ;  /* 0x0006d40001997983 */ /* 0x000ea20000300800 */
[----:B----4-:R-:W-:-:S03]  /*45b00*/  IMAD.MOV.U32 R137, RZ, RZ, R58 ;  /* 0x000000ffff897224 */ /* 0x010fc600078e003a */
[----:B------:R-:W4:Y:S01]  /*45b10*/  LDL.LU R50, [R1+0x4f0c] ;  /* 0x004f0c0001327983 */ /* 0x000f220000300800 */
[----:B------:R-:W-:-:S03]  /*45b20*/  IMAD.MOV.U32 R138, RZ, RZ, R59 ;  /* 0x000000ffff8a7224 */ /* 0x000fc600078e003b */
[----:B------:R-:W3:Y:S04]  /*45b30*/  LDL.LU R54, [R1+0x4f08] ;  /* 0x004f080001367983 */ /* 0x000ee80000300800 */
[----:B------:R-:W3:Y:S04]  /*45b40*/  LDL.LU R55, [R1+0x4f04] ;  /* 0x004f040001377983 */ /* 0x000ee80000300800 */
[----:B------:R-:W2:Y:S04]  /*45b50*/  LDL.LU R58, [R1+0x4f00] ;  /* 0x004f0000013a7983 */ /* 0x000ea80000300800 */
[----:B------:R-:W2:Y:S01]  /*45b60*/  LDL.LU R59, [R1+0x4efc] ;  /* 0x004efc00013b7983 */ /* 0x000ea20000300800 */
[----:B------:R-:W-:-:S03]  /*45b70*/  IMAD.MOV.U32 R139, RZ, RZ, R51 ;  /* 0x000000ffff8b7224 */ /* 0x000fc600078e0033 */
[----:B------:R-:W4:Y:S04]  /*45b80*/  LDL.LU R51, [R1+0x4ef8] ;  /* 0x004ef80001337983 */ /* 0x000f280000300800 */
[----:B------:R-:W4:Y:S04]  /*45b90*/  LDL.LU R248, [R1+0x650] ;  /* 0x0006500001f87983 */ /* 0x000f280000300800 */
[----:B------:R-:W4:Y:S04]  /*45ba0*/  LDL.LU R249, [R1+0x654] ;  /* 0x0006540001f97983 */ /* 0x000f280000300800 */
[----:B------:R-:W4:Y:S04]  /*45bb0*/  LDL.LU R250, [R1+0x658] ;  /* 0x0006580001fa7983 */ /* 0x000f280000300800 */
[----:B------:R-:W4:Y:S01]  /*45bc0*/  LDL.LU R251, [R1+0x65c] ;  /* 0x00065c0001fb7983 */ /* 0x000f220000300800 */
[C---:B------:R-:W-:Y:S06]  /*45bd0*/  HMMA.1688.F32.TF32 R180, R228.reuse, R102, R180 ;  /* 0x00000066e4b4723c */ /* 0x040fec00000810b4 */
[C---:B------:R-:W-:Y:S06]  /*45be0*/  HMMA.1688.F32.TF32 R192, R228.reuse, R114, R192 ;  /* 0x00000072e4c0723c */ /* 0x040fec00000810c0 */
[C---:B------:R-:W-:Y:S06]  /*45bf0*/  HMMA.1688.F32.TF32 R204, R228.reuse, R126, R204 ;  /* 0x0000007ee4cc723c */ /* 0x040fec00000810cc */
[C---:B------:R-:W-:Y:S06]  /*45c00*/  HMMA.1688.F32.TF32 R208, R228.reuse, R130, R208 ;  /* 0x00000082e4d0723c */ /* 0x040fec00000810d0 */
[----:B------:R-:W-:Y:S06]  /*45c10*/  HMMA.1688.F32.TF32 R196, R228, R118, R196 ;  /* 0x00000076e4c4723c */ /* 0x000fec00000810c4 */
[C---:B--2---:R-:W-:Y:S06]  /*45c20*/  HMMA.1688.F32.TF32 R4, R232.reuse, R58, R224 ;  /* 0x0000003ae804723c */ /* 0x044fec00000810e0 */
[C---:B---3--:R-:W-:Y:S06]  /*45c30*/  HMMA.1688.F32.TF32 R220, R232.reuse, R54, R220 ;  /* 0x00000036e8dc723c */ /* 0x048fec00000810dc */
[----:B----4-:R-:W-:Y:S01]  /*45c40*/  HMMA.1688.F32.TF32 R216, R232, R50, R216 ;  /* 0x00000032e8d8723c */ /* 0x010fe200000810d8 */
[----:B------:R-:W-:Y:S04]  /*45c50*/  LDS R232, [R0+UR10+0x2100] ;  /* 0x0021000a00e87984 */ /* 0x000fe80008000800 */
[----:B------:R-:W-:Y:S01]  /*45c60*/  LDS R234, [R0+UR10+0x3100] ;  /* 0x0031000a00ea7984 */ /* 0x000fe20008000800 */
[C---:B------:R-:W-:Y:S03]  /*45c70*/  HMMA.1688.F32.TF32 R184, R228.reuse, R106, R184 ;  /* 0x0000006ae4b8723c */ /* 0x040fe600000810b8 */
[----:B------:R-:W-:Y:S04]  /*45c80*/  LDS R233, [R45+UR10+0x2100] ;  /* 0x0021000a2de97984 */ /* 0x000fe80008000800 */
[----:B------:R-:W-:Y:S04]  /*45c90*/  STL.64 [R1+0x1830], R4 ;  /* 0x0018300401007387 */ /* 0x000fe80000100a00 */
[----:B------:R1:W-:Y:S01]  /*45ca0*/  STL.64 [R1+0x1838], R6 ;  /* 0x0018380601007387 */ /* 0x0003e20000100a00 */
[C---:B------:R-:W-:Y:S03]  /*45cb0*/  HMMA.1688.F32.TF32 R172, R228.reuse, R94, R172 ;  /* 0x0000005ee4ac723c */ /* 0x040fe600000810ac */
[----:B------:R-:W2:Y:S03]  /*45cc0*/  LDS R235, [R45+UR10+0x3100] ;  /* 0x0031000a2deb7984 */ /* 0x000ea60008000800 */
[C---:B-1----:R-:W-:Y:S01]  /*45cd0*/  HMMA.1688.F32.TF32 R4, R228.reuse, R134, R212 ;  /* 0x00000086e404723c */ /* 0x042fe200000810d4 */
[----:B------:R-:W-:Y:S04]  /*45ce0*/  STL.64 [R1+0x1810], R220 ;  /* 0x001810dc01007387 */ /* 0x000fe80000100a00 */
[----:B------:R-:W-:Y:S04]  /*45cf0*/  STL.64 [R1+0x1818], R222 ;  /* 0x001818de01007387 */ /* 0x000fe80000100a00 */
[----:B------:R-:W-:Y:S04]  /*45d00*/  STL.64 [R1+0x17d0], R216 ;  /* 0x0017d0d801007387 */ /* 0x000fe80000100a00 */
[----:B------:R-:W-:Y:S10]  /*45d10*/  STL.64 [R1+0x17d8], R218 ;  /* 0x0017d8da01007387 */ /* 0x000ff40000100a00 */
[----:B------:R-:W-:Y:S04]  /*45d20*/  STL.64 [R1+0x17f0], R4 ;  /* 0x0017f00401007387 */ /* 0x000fe80000100a00 */
[----:B------:R1:W-:Y:S02]  /*45d30*/  STL.64 [R1+0x17f8], R6 ;  /* 0x0017f80601007387 */ /* 0x0003e40000100a00 */
[C---:B-1----:R-:W-:Y:S02]  /*45d40*/  HMMA.1688.F32.TF32 R4, R228.reuse, R122, R200 ;  /* 0x0000007ae404723c */ /* 0x042fe400000810c8 */
[----:B------:R-:W-:Y:S04]  /*45d50*/  STL.64 [R1+0x17c0], R208 ;  /* 0x0017c0d001007387 */ /* 0x000fe80000100a00 */
[----:B------:R-:W-:Y:S04]  /*45d60*/  STL.64 [R1+0x17c8], R210 ;  /* 0x0017c8d201007387 */ /* 0x000fe80000100a00 */
[----:B------:R-:W-:Y:S04]  /*45d70*/  STL.64 [R1+0x17b0], R204 ;  /* 0x0017b0cc01007387 */ /* 0x000fe80000100a00 */
[----:B------:R-:W-:Y:S09]  /*45d80*/  STL.64 [R1+0x17b8], R206 ;  /* 0x0017b8ce01007387 */ /* 0x000ff20000100a00 */
        /* <DEDUP_REMOVED lines=18> */
[----:B------:R-:W-:Y:S01]  /*45eb0*/  STL.64 [R1+0x1738], R174 ;  /* 0x001738ae01007387 */ /* 0x000fe20000100a00 */
[C---:B------:R-:W-:Y:S06]  /*45ec0*/  HMMA.1688.F32.TF32 R164, R228.reuse, R86, R164 ;  /* 0x00000056e4a4723c */ /* 0x040fec00000810a4 */
[C---:B------:R-:W-:Y:S10]  /*45ed0*/  HMMA.1688.F32.TF32 R160, R228.reuse, R22, R160 ;  /* 0x00000016e4a0723c */ /* 0x040ff400000810a0 */
        /* <DEDUP_REMOVED lines=22> */
[----:B------:R1:W-:Y:S04]  /*46040*/  STL.64 [R1+0x16b8], R142 ;  /* 0x0016b88e01007387 */ /* 0x0003e80000100a00 */
[----:B------:R-:W-:Y:S04]  /*46050*/  STL.64 [R1+0x16a0], R136 ;  /* 0x0016a08801007387 */ /* 0x000fe80000100a00 */
[----:B------:R3:W-:Y:S01]  /*46060*/  STL.64 [R1+0x16a8], R138 ;  /* 0x0016a88a01007387 */ /* 0x0007e20000100a00 */
[C---:B-1----:R-:W-:Y:S08]  /*46070*/  HMMA.1688.F32.TF32 R140, R228.reuse, R14, R240 ;  /* 0x0000000ee48c723c */ /* 0x042ff000000810f0 */
[----:B------:R-:W-:Y:S01]  /*46080*/  STL.64 [R1+0x1690], R4 ;  /* 0x0016900401007387 */ /* 0x000fe20000100a00 */
[C---:B---3--:R-:W-:Y:S03]  /*46090*/  HMMA.1688.F32.TF32 R136, R228.reuse, R18, R244 ;  /* 0x00000012e488723c */ /* 0x048fe600000810f4 */
[----:B------:R1:W-:Y:S03]  /*460a0*/  STL.64 [R1+0x1698], R6 ;  /* 0x0016980601007387 */ /* 0x0003e60000100a00 */
[----:B-1----:R-:W-:Y:S08]  /*460b0*/  HMMA.1688.F32.TF32 R4, R228, R82, R248 ;  /* 0x00000052e404723c */ /* 0x002ff000000810f8 */
[----:B------:R1:W-:Y:S04]  /*460c0*/  STL.64 [R1+0x1680], R140 ;  /* 0x0016808c01007387 */ /* 0x0003e80000100a00 */
[----:B------:R3:W-:Y:S04]  /*460d0*/  STL.64 [R1+0x1688], R142 ;  /* 0x0016888e01007387 */ /* 0x0007e80000100a00 */
[----:B------:R-:W4:Y:S04]  /*460e0*/  LDL.LU R244, [R1+0x570] ;  /* 0x0005700001f47983 */ /* 0x000f280000300800 */
[----:B------:R2:W-:Y:S04]  /*460f0*/  STL.64 [R1+0x1670], R136 ;  /* 0x0016708801007387 */ /* 0x0005e80000100a00 */
[----:B------:R2:W-:Y:S04]  /*46100*/  STL.64 [R1+0x1678], R138 ;  /* 0x0016788a01007387 */ /* 0x0005e80000100a00 */
[----:B------:R-:W-:Y:S04]  /*46110*/  STL.64 [R1+0x1660], R4 ;  /* 0x0016600401007387 */ /* 0x000fe80000100a00 */
[----:B------:R2:W-:Y:S04]  /*46120*/  STL.64 [R1+0x1668], R6 ;  /* 0x0016680601007387 */ /* 0x0005e80000100a00 */
        /* <DEDUP_REMOVED lines=11> */
[----:B-1----:R-:W4:Y:S04]  /*461e0*/  LDL.LU R140, [R1+0x5b0] ;  /* 0x0005b000018c7983 */ /* 0x002f280000300800 */
[----:B------:R-:W4:Y:S04]  /*461f0*/  LDL.LU R141, [R1+0x5b4] ;  /* 0x0005b400018d7983 */ /* 0x000f280000300800 */
[----:B---3--:R-:W4:Y:S04]  /*46200*/  LDL.LU R142, [R1+0x5b8] ;  /* 0x0005b800018e7983 */ /* 0x008f280000300800 */
[----:B------:R-:W4:Y:S04]  /*46210*/  LDL.LU R143, [R1+0x5bc] ;  /* 0x0005bc00018f7983 */ /* 0x000f280000300800 */
[----:B------:R-:W3:Y:S04]  /*46220*/  LDL.LU R144, [R1+0x5c0] ;  /* 0x0005c00001907983 */ /* 0x000ee80000300800 */
[----:B------:R-:W3:Y:S04]  /*46230*/  LDL.LU R145, [R1+0x5c4] ;  /* 0x0005c40001917983 */ /* 0x000ee80000300800 */
[----:B------:R-:W3:Y:S04]  /*46240*/  LDL.LU R146, [R1+0x5c8] ;  /* 0x0005c80001927983 */ /* 0x000ee80000300800 */
[----:B------:R-:W3:Y:S04]  /*46250*/  LDL.LU R147, [R1+0x5cc] ;  /* 0x0005cc0001937983 */ /* 0x000ee80000300800 */
[----:B------:R-:W4:Y:S04]  /*46260*/  LDL.LU R148, [R1+0x870] ;  /* 0x0008700001947983 */ /* 0x000f280000300800 */
[----:B------:R-:W4:Y:S04]  /*46270*/  LDL.LU R149, [R1+0x874] ;  /* 0x0008740001957983 */ /* 0x000f280000300800 */
[----:B------:R-:W4:Y:S04]  /*46280*/  LDL.LU R150, [R1+0x878] ;  /* 0x0008780001967983 */ /* 0x000f280000300800 */
        /* <DEDUP_REMOVED lines=77> */
[----:B--2---:R-:W2:Y:S04]  /*46760*/  LDL.LU R136, [R1+0x5a0] ;  /* 0x0005a00001887983 */ /* 0x004ea80000300800 */
[----:B------:R-:W2:Y:S04]  /*46770*/  LDL.LU R137, [R1+0x5a4] ;  /* 0x0005a40001897983 */ /* 0x000ea80000300800 */
[----:B------:R-:W2:Y:S04]  /*46780*/  LDL.LU R138, [R1+0x5a8] ;  /* 0x0005a800018a7983 */ /* 0x000ea80000300800 */
[----:B------:R-:W2:Y:S04]  /*46790*/  LDL.LU R139, [R1+0x5ac] ;  /* 0x0005ac00018b7983 */ /* 0x000ea80000300800 */
[----:B------:R-:W2:Y:S04]  /*467a0*/  LDL.LU R248, [R1+0x560] ;  /* 0x0005600001f87983 */ /* 0x000ea80000300800 */
[----:B------:R-:W2:Y:S04]  /*467b0*/  LDL.LU R249, [R1+0x564] ;  /* 0x0005640001f97983 */ /* 0x000ea80000300800 */
[----:B------:R-:W2:Y:S04]  /*467c0*/  LDL.LU R250, [R1+0x568] ;  /* 0x0005680001fa7983 */ /* 0x000ea80000300800 */
[----:B------:R-:W2:Y:S01]  /*467d0*/  LDL.LU R251, [R1+0x56c] ;  /* 0x00056c0001fb7983 */ /* 0x000ea20000300800 */
[C---:B----4-:R-:W-:Y:S06]  /*467e0*/  HMMA.1688.F32.TF32 R160, R232.reuse, R102, R160 ;  /* 0x00000066e8a0723c */ /* 0x050fec00000810a0 */
[----:B---3--:R-:W-:Y:S06]  /*467f0*/  HMMA.1688.F32.TF32 R172, R232, R114, R172 ;  /* 0x00000072e8ac723c */ /* 0x008fec00000810ac */
[C---:B------:R-:W-:Y:S06]  /*46800*/  HMMA.1688.F32.TF32 R204, R228.reuse, R58, R204 ;  /* 0x0000003ae4cc723c */ /* 0x040fec00000810cc */
[C---:B------:R-:W-:Y:S06]  /*46810*/  HMMA.1688.F32.TF32 R4, R228.reuse, R74, R220 ;  /* 0x0000004ae404723c */ /* 0x040fec00000810dc */
[C---:B------:R-:W-:Y:S06]  /*46820*/  HMMA.1688.F32.TF32 R224, R228.reuse, R78, R224 ;  /* 0x0000004ee4e0723c */ /* 0x040fec00000810e0 */
[C---:B------:R-:W-:Y:S06]  /*46830*/  HMMA.1688.F32.TF32 R212, R228.reuse, R66, R212 ;  /* 0x00000042e4d4723c */ /* 0x040fec00000810d4 */
[C---:B------:R-:W-:Y:S11]  /*46840*/  HMMA.1688.F32.TF32 R216, R228.reuse, R70, R216 ;  /* 0x00000046e4d8723c */ /* 0x040ff600000810d8 */
        /* <DEDUP_REMOVED lines=8> */
[----:B------:R-:W-:Y:S04]  /*468d0*/  STL.64 [R1+0x1620], R212 ;  /* 0x001620d401007387 */ /* 0x000fe80000100a00 */
[----:B------:R-:W-:Y:S09]  /*468e0*/  STL.64 [R1+0x1628], R214 ;  /* 0x001628d601007387 */ /* 0x000ff20000100a00 */
[----:B------:R-:W-:Y:S04]  /*468f0*/  STL.64 [R1+0x1610], R4 ;  /* 0x0016100401007387 */ /* 0x000fe80000100a00 */
[----:B------:R1:W-:Y:S02]  /*46900*/  STL.64 [R1+0x1618], R6 ;  /* 0x0016180601007387 */ /* 0x0003e40000100a00 */
[----:B-1----:R-:W-:Y:S02]  /*46910*/  HMMA.1688.F32.TF32 R4, R228, R50, R196 ;  /* 0x00000032e404723c */ /* 0x002fe400000810c4 */
[----:B------:R-:W-:Y:S04]  /*46920*/  STL.64 [R1+0x1600], R204 ;  /* 0x001600cc01007387 */ /* 0x000fe80000100a00 */
[----:B------:R-:W-:Y:S04]  /*46930*/  STL.64 [R1+0x1608], R206 ;  /* 0x001608ce01007387 */ /* 0x000fe80000100a00 */
[----:B------:R-:W-:Y:S04]  /*46940*/  STL.64 [R1+0x15f0], R200 ;  /* 0x0015f0c801007387 */ /* 0x000fe80000100a00 */
[----:B------:R-:W-:Y:S01]  /*46950*/  STL.64 [R1+0x15f8], R202 ;  /* 0x0015f8ca01007387 */ /* 0x000fe20000100a00 */
[C---:B------:R-:W-:Y:S03]  /*46960*/  HMMA.1688.F32.TF32 R188, R232.reuse, R130, R188 ;  /* 0x00000082e8bc723c */ /* 0x040fe600000810bc */
[----:B------:R-:W-:Y:S03]  /*46970*/  LDS R228, [R0+UR10+0x2180] ;  /* 0x0021800a00e47984 */ /* 0x000fe60008000800 */
[C---:B------:R-:W-:Y:S01]  /*46980*/  HMMA.1688.F32.TF32 R184, R232.reuse, R126, R184 ;  /* 0x0000007ee8b8723c */ /* 0x040fe200000810b8 */
[----:B------:R-:W-:Y:S04]  /*46990*/  LDS R230, [R0+UR10+0x3180] ;  /* 0x0031800a00e67984 */ /* 0x000fe80008000800 */
[----:B------:R-:W-:Y:S04]  /*469a0*/  STL.64 [R1+0x15e0], R4 ;  /* 0x0015e00401007387 */ /* 0x000fe80000100a00 */
[----:B------:R1:W-:Y:S01]  /*469b0*/  STL.64 [R1+0x15e8], R6 ;  /* 0x0015e80601007387 */ /* 0x0003e20000100a00 */
[C---:B------:R-:W-:Y:S03]  /*469c0*/  HMMA.1688.F32.TF32 R176, R232.reuse, R118, R176 ;  /* 0x00000076e8b0723c */ /* 0x040fe600000810b0 */
[----:B------:R-:W-:Y:S03]  /*469d0*/  LDS R229, [R45+UR10+0x2180] ;  /* 0x0021800a2de57984 */ /* 0x000fe60008000800 */
[C---:B------:R-:W-:Y:S01]  /*469e0*/  HMMA.1688.F32.TF32 R164, R232.reuse, R106, R164 ;  /* 0x0000006ae8a4723c */ /* 0x040fe200000810a4 */
[----:B------:R-:W3:Y:S05]  /*469f0*/  LDS R231, [R45+UR10+0x3180] ;  /* 0x0031800a2de77984 */ /* 0x000eea0008000800 */
[----:B-1----:R-:W-:-:S15]  /*46a00*/  HMMA.1688.F32.TF32 R4, R232, R134, R192 ;  /* 0x00000086e804723c */ /* 0x002fde00000810c0 */
[----:B------:R-:W-:-:S08]  /*46a10*/  NOP ;  /* 0x0000000000007918 */ /* 0x000fd00000000000 */
        /* <DEDUP_REMOVED lines=30> */
[C---:B--2---:R-:W-:Y:S01]  /*46c00*/  HMMA.1688.F32.TF32 R136, R232.reuse, R46, R136 ;  /* 0x0000002ee888723c */ /* 0x044fe20000081088 */
        /* <DEDUP_REMOVED lines=10> */
[C---:B--2---:R-:W-:Y:S03]  /*46cb0*/  HMMA.1688.F32.TF32 R136, R232.reuse, R38, R244 ;  /* 0x00000026e888723c */ /* 0x044fe600000810f4 */
[----:B------:R1:W-:Y:S03]  /*46cc0*/  STL.64 [R1+0x14e8], R6 ;  /* 0x0014e80601007387 */ /* 0x0003e60000100a00 */
[C---:B-1----:R-:W-:Y:S08]  /*46cd0*/  HMMA.1688.F32.TF32 R4, R232.reuse, R10, R248 ;  /* 0x0000000ae804723c */ /* 0x042ff000000810f8 */
[----:B------:R-:W-:Y:S04]  /*46ce0*/  STL.64 [R1+0x14d0], R140 ;  /* 0x0014d08c01007387 */ /* 0x000fe80000100a00 */
[----:B------:R-:W-:Y:S04]  /*46cf0*/  STL.64 [R1+0x14d8], R142 ;  /* 0x0014d88e01007387 */ /* 0x000fe80000100a00 */
[----:B------:R-:W2:Y:S04]  /*46d00*/  LDL.LU R236, [R1+0xab0] ;  /* 0x000ab00001ec7983 */ /* 0x000ea80000300800 */
[----:B------:R1:W-:Y:S04]  /*46d10*/  STL.64 [R1+0x14c0], R136 ;  /* 0x0014c08801007387 */ /* 0x0003e80000100a00 */
[----:B------:R4:W-:Y:S04]  /*46d20*/  STL.64 [R1+0x14c8], R138 ;  /* 0x0014c88a01007387 */ /* 0x0009e80000100a00 */
[----:B------:R-:W-:Y:S04]  /*46d30*/  STL.64 [R1+0x14b0], R4 ;  /* 0x0014b00401007387 */ /* 0x000fe80000100a00 */
[----:B------:R3:W-:Y:S04]  /*46d40*/  STL.64 [R1+0x14b8], R6 ;  /* 0x0014b80601007387 */ /* 0x0007e80000100a00 */
[----:B------:R-:W2:Y:S04]  /*46d50*/  LDL.LU R237, [R1+0xab4] ;  /* 0x000ab40001ed7983 */ /* 0x000ea80000300800 */
[----:B------:R-:W2:Y:S04]  /*46d60*/  LDL.LU R238, [R1+0xab8] ;  /* 0x000ab80001ee7983 */ /* 0x000ea80000300800 */
[----:B------:R-:W2:Y:S04]  /*46d70*/  LDL.LU R239, [R1+0xabc] ;  /* 0x000abc0001ef7983 */ /* 0x000ea80000300800 */
[----:B-1----:R-:W2:Y:S04]  /*46d80*/  LDL.LU R136, [R1+0xbb0] ;  /* 0x000bb00001887983 */ /* 0x002ea80000300800 */
[----:B------:R-:W2:Y:S04]  /*46d90*/  LDL.LU R137, [R1+0xbb4] ;  /* 0x000bb40001897983 */ /* 0x000ea80000300800 */
[----:B----4-:R-:W2:Y:S04]  /*46da0*/  LDL.LU R138, [R1+0xbb8] ;  /* 0x000bb800018a7983 */ /* 0x010ea80000300800 */
[----:B------:R-:W2:Y:S04]  /*46db0*/  LDL.LU R139, [R1+0xbbc] ;  /* 0x000bbc00018b7983 */ /* 0x000ea80000300800 */
[----:B------:R-:W4:Y:S04]  /*46dc0*/  LDL.LU R144, [R1+0xd50] ;  /* 0x000d500001907983 */ /* 0x000f280000300800 */
[----:B------:R-:W4:Y:S04]  /*46dd0*/  LDL.LU R145, [R1+0xd54] ;  /* 0x000d540001917983 */ /* 0x000f280000300800 */
[----:B------:R-:W4:Y:S04]  /*46de0*/  LDL.LU R146, [R1+0xd58] ;  /* 0x000d580001927983 */ /* 0x000f280000300800 */
[----:B------:R-:W4:Y:S04]  /*46df0*/  LDL.LU R147, [R1+0xd5c] ;  /* 0x000d5c0001937983 */ /* 0x000f280000300800 */
[----:B------:R-:W2:Y:S04]  /*46e00*/  LDL.LU R148, [R1+0xdb0] ;  /* 0x000db00001947983 */ /* 0x000ea80000300800 */
[----:B------:R-:W2:Y:S04]  /*46e10*/  LDL.LU R149, [R1+0xdb4] ;  /* 0x000db40001957983 */ /* 0x000ea80000300800 */
[----:B------:R-:W2:Y:S04]  /*46e20*/  LDL.LU R150, [R1+0xdb8] ;  /* 0x000db80001967983 */ /* 0x000ea80000300800 */
        /* <DEDUP_REMOVED lines=77> */
[C---:B---3--:R-:W-:Y:S06]  /*47300*/  HMMA.1688.F32.TF32 R204, R232.reuse, R30, R204 ;  /* 0x0000001ee8cc723c */ /* 0x048fec00000810cc */
[C---:B--2---:R-:W-:Y:S06]  /*47310*/  HMMA.1688.F32.TF32 R208, R232.reuse, R26, R208 ;  /* 0x0000001ae8d0723c */ /* 0x044fec00000810d0 */
[----:B----4-:R-:W-:-:S15]  /*47320*/  HMMA.1688.F32.TF32 R4, R232, R14, R248 ;  /* 0x0000000ee804723c */ /* 0x010fde00000810f8 */
[----:B------:R-:W-:-:S02]  /*47330*/  NOP ;  /* 0x0000000000007918 */ /* 0x000fc40000000000 */
[----:B------:R-:W-:Y:S04]  /*47340*/  STL.64 [R1+0x14a0], R208 ;  /* 0x0014a0d001007387 */ /* 0x000fe80000100a00 */
[----:B------:R-:W-:Y:S04]  /*47350*/  STL.64 [R1+0x14a8], R210 ;  /* 0x0014a8d201007387 */ /* 0x000fe80000100a00 */
[----:B------:R-:W2:Y:S04]  /*47360*/  LDL.LU R248, [R1+0x900] ;  /* 0x0009000001f87983 */ /* 0x000ea80000300800 */
[----:B------:R-:W-:Y:S04]  /*47370*/  STL.64 [R1+0x1490], R204 ;  /* 0x001490cc01007387 */ /* 0x000fe80000100a00 */
[----:B------:R-:W-:Y:S04]  /*47380*/  STL.64 [R1+0x1498], R206 ;  /* 0x001498ce01007387 */ /* 0x000fe80000100a00 */
[----:B------:R-:W-:Y:S04]  /*47390*/  STL.64 [R1+0x1480], R4 ;  /* 0x0014800401007387 */ /* 0x000fe80000100a00 */
[----:B------:R1:W-:Y:S04]  /*473a0*/  STL.64 [R1+0x1488], R6 ;  /* 0x0014880601007387 */ /* 0x0003e80000100a00 */
[----:B------:R-:W2:Y:S04]  /*473b0*/  LDL.LU R249, [R1+0x904] ;  /* 0x0009040001f97983 */ /* 0x000ea80000300800 */
[----:B------:R-:W2:Y:S04]  /*473c0*/  LDL.LU R250, [R1+0x908] ;  /* 0x0009080001fa7983 */ /* 0x000ea80000300800 */
[----:B------:R-:W2:Y:S01]  /*473d0*/  LDL.LU R251, [R1+0x90c] ;  /* 0x00090c0001fb7983 */ /* 0x000ea20000300800 */
[C---:B------:R-:W-:Y:S06]  /*473e0*/  HMMA.1688.F32.TF32 R200, R232.reuse, R18, R200 ;  /* 0x00000012e8c8723c */ /* 0x040fec00000810c8 */
[C---:B------:R-:W-:Y:S06]  /*473f0*/  HMMA.1688.F32.TF32 R196, R232.reuse, R82, R196 ;  /* 0x00000052e8c4723c */ /* 0x040fec00000810c4 */
[C---:B-1----:R-:W-:Y:S06]  /*47400*/  HMMA.1688.F32.TF32 R4, R232.reuse, R78, R192 ;  /* 0x0000004ee804723c */ /* 0x042fec00000810c0 */
[C---:B------:R-:W-:Y:S05]  /*47410*/  HMMA.1688.F32.TF32 R188, R232.reuse, R74, R188 ;  /* 0x0000004ae8bc723c */ /* 0x040fea00000810bc */
        /* <DEDUP_REMOVED lines=19> */
[----:B------:R-:W-:Y:S03]  /*47550*/  HMMA.1688.F32.TF32 R164, R232, R50, R164 ;  /* 0x00000032e8a4723c */ /* 0x000fe600000810a4 */
[----:B------:R-:W-:Y:S03]  /*47560*/  STL.64 [R1+0x1400], R172 ;  /* 0x001400ac01007387 */ /* 0x000fe60000100a00 */
[C---:B------:R-:W-:Y:S01]  /*47570*/  HMMA.1688.F32.TF32 R160, R228.reuse, R134, R160 ;  /* 0x00000086e4a0723c */ /* 0x040fe200000810a0 */
[----:B------:R-:W-:Y:S04]  /*47580*/  STL.64 [R1+0x1408], R174 ;  /* 0x001408ae01007387 */ /* 0x000fe80000100a00 */
[----:B------:R-:W-:Y:S01]  /*47590*/  LDS R232, [R0+UR10+0x2200] ;  /* 0x0022000a00e87984 */ /* 0x000fe20008000800 */
[C---:B------:R-:W-:Y:S03]  /*475a0*/  HMMA.1688.F32.TF32 R152, R228.reuse, R126, R152 ;  /* 0x0000007ee498723c */ /* 0x040fe60000081098 */
[----:B------:R-:W-:Y:S04]  /*475b0*/  LDS R234, [R0+UR10+0x3200] ;  /* 0x0032000a00ea7984 */ /* 0x000fe80008000800 */
[----:B------:R-:W-:Y:S04]  /*475c0*/  STL.64 [R1+0x13f0], R4 ;  /* 0x0013f00401007387 */ /* 0x000fe80000100a00 */
[----:B------:R1:W-:Y:S01]  /*475d0*/  STL.64 [R1+0x13f8], R6 ;  /* 0x0013f80601007387 */ /* 0x0003e20000100a00 */
[C---:B------:R-:W-:Y:S03]  /*475e0*/  HMMA.1688.F32.TF32 R148, R228.reuse, R122, R148 ;  /* 0x0000007ae494723c */ /* 0x040fe60000081094 */
[----:B------:R-:W-:Y:S03]  /*475f0*/  LDS R233, [R45+UR10+0x2200] ;  /* 0x0022000a2de97984 */ /* 0x000fe60008000800 */
[C---:B------:R-:W-:Y:S01]  /*47600*/  HMMA.1688.F32.TF32 R140, R228.reuse, R114, R140 ;  /* 0x00000072e48c723c */ /* 0x040fe2000008108c */
[----:B------:R-:W3:Y:S05]  /*47610*/  LDS R235, [R45+UR10+0x3200] ;  /* 0x0032000a2deb7984 */ /* 0x000eea0008000800 */
        /* <DEDUP_REMOVED lines=19> */
[----:B------:R-:W-:Y:S04]  /*47750*/  STL.64 [R1+0x1370], R136 ;  /* 0x0013708801007387 */ /* 0x000fe80000100a00 */
[----:B------:R-:W-:Y:S04]  /*47760*/  STL.64 [R1+0x1378], R138 ;  /* 0x0013788a01007387 */ /* 0x000fe80000100a00 */
[----:B------:R-:W-:Y:S04]  /*47770*/  STL.64 [R1+0x4ee8], R104 ;  /* 0x004ee86801007387 */ /* 0x000fe80000100a00 */
[----:B------:R-:W-:Y:S04]  /*47780*/  STL.64 [R1+0x1360], R4 ;  /* 0x0013600401007387 */ /* 0x000fe80000100a00 */
[----:B------:R1:W-:Y:S02]  /*47790*/  STL.64 [R1+0x1368], R6 ;  /* 0x0013680601007387 */ /* 0x0003e40000100a00 */
[----:B-1----:R-:W-:Y:S06]  /*477a0*/  HMMA.1688.F32.TF32 R4, R228, R102, R240 ;  /* 0x00000066e404723c */ /* 0x002fec00000810f0 */
[----:B------:R-:W-:Y:S04]  /*477b0*/  STL.64 [R1+0x4ee0], R102 ;  /* 0x004ee06601007387 */ /* 0x000fe80000100a00 */
[----:B------:R-:W-:-:S13]  /*477c0*/  STL.64 [R1+0x4ed8], R100 ;  /* 0x004ed86401007387 */ /* 0x000fda0000100a00 */
[----:B------:R-:W-:Y:S04]  /*477d0*/  STL.64 [R1+0x1350], R4 ;  /* 0x0013500401007387 */ /* 0x000fe80000100a00 */
[----:B------:R1:W-:Y:S02]  /*477e0*/  STL.64 [R1+0x1358], R6 ;  /* 0x0013580601007387 */ /* 0x0003e40000100a00 */
[----:B-1----:R-:W-:Y:S06]  /*477f0*/  HMMA.1688.F32.TF32 R4, R228, R98, R244 ;  /* 0x00000062e404723c */ /* 0x002fec00000810f4 */
[----:B------:R-:W-:Y:S04]  /*47800*/  STL.64 [R1+0x4ed0], R98 ;  /* 0x004ed06201007387 */ /* 0x000fe80000100a00 */
[----:B------:R-:W-:-:S13]  /*47810*/  STL.64 [R1+0x4ec8], R96 ;  /* 0x004ec86001007387 */ /* 0x000fda0000100a00 */
[----:B------:R-:W-:Y:S04]  /*47820*/  STL.64 [R1+0x1340], R4 ;  /* 0x0013400401007387 */ /* 0x000fe80000100a00 */
[----:B------:R2:W-:Y:S04]  /*47830*/  STL.64 [R1+0x1348], R6 ;  /* 0x0013480601007387 */ /* 0x0005e80000100a00 */
[----:B------:R-:W4:Y:S01]  /*47840*/  LDL.LU R244, [R1+0xd80] ;  /* 0x000d800001f47983 */ /* 0x000f220000300800 */
[----:B--2---:R-:W-:-:S15]  /*47850*/  HMMA.1688.F32.TF32 R4, R228, R94, R248 ;  /* 0x0000005ee404723c */ /* 0x004fde00000810f8 */
[----:B------:R-:W-:-:S08]  /*47860*/  NOP ;  /* 0x0000000000007918 */ /* 0x000fd00000000000 */
[----:B------:R-:W-:Y:S04]  /*47870*/  STL.64 [R1+0x1330], R4 ;  /* 0x0013300401007387 */ /* 0x000fe80000100a00 */
[----:B------:R1:W-:Y:S04]  /*47880*/  STL.64 [R1+0x1338], R6 ;  /* 0x0013380601007387 */ /* 0x0003e80000100a00 */
        /* <DEDUP_REMOVED lines=75> */
[----:B------:R-:W1:Y:S04]  /*47d40*/  LDL.LU R216, [R1+0x470] ;  /* 0x0004700001d87983 */ /* 0x000e680000300800 */
[----:B------:R-:W1:Y:S04]  /*47d50*/  LDL.LU R217, [R1+0x474] ;  /* 0x0004740001d97983 */ /* 0x000e680000300800 */
[----:B------:R-:W1:Y:S04]  /*47d60*/  LDL.LU R218, [R1+0x478] ;  /* 0x0004780001da7983 */ /* 0x000e680000300800 */
[----:B------:R-:W1:Y:S04]  /*47d70*/  LDL.LU R219, [R1+0x47c] ;  /* 0x00047c0001db7983 */ /* 0x000e680000300800 */
[----:B------:R-:W2:Y:S04]  /*47d80*/  LDL.LU R200, [R1+0x430] ;  /* 0x0004300001c87983 */ /* 0x000ea80000300800 */
        /* <DEDUP_REMOVED lines=28> */
[C---:B---3--:R-:W-:Y:S06]  /*47f50*/  HMMA.1688.F32.TF32 R100, R228.reuse, R90, R224 ;  /* 0x0000005ae464723c */ /* 0x048fec00000810e0 */
[----:B-1----:R-:W-:-:S15]  /*47f60*/  HMMA.1688.F32.TF32 R4, R228, R22, R216 ;  /* 0x00000016e404723c */ /* 0x002fde00000810d8 */
[----:B------:R-:W-:-:S02]  /*47f70*/  NOP ;  /* 0x0000000000007918 */ /* 0x000fc40000000000 */
[----:B------:R-:W-:Y:S04]  /*47f80*/  STL.64 [R1+0x1320], R100 ;  /* 0x0013206401007387 */ /* 0x000fe80000100a00 */
[----:B------:R2:W-:Y:S04]  /*47f90*/  STL.64 [R1+0x1328], R102 ;  /* 0x0013286601007387 */ /* 0x0005e80000100a00 */
[----:B------:R-:W-:Y:S04]  /*47fa0*/  STL.64 [R1+0x1310], R96 ;  /* 0x0013106001007387 */ /* 0x000fe80000100a00 */
[----:B------:R1:W-:Y:S01]  /*47fb0*/  STL.64 [R1+0x1318], R98 ;  /* 0x0013186201007387 */ /* 0x0003e20000100a00 */
[C---:B--2---:R-:W-:Y:S03]  /*47fc0*/  HMMA.1688.F32.TF32 R100, R228.reuse, R46, R212 ;  /* 0x0000002ee464723c */ /* 0x044fe600000810d4 */
[----:B------:R-:W-:Y:S04]  /*47fd0*/  STL.64 [R1+0x1300], R4 ;  /* 0x0013000401007387 */ /* 0x000fe80000100a00 */
[----:B------:R2:W-:Y:S01]  /*47fe0*/  STL.64 [R1+0x1308], R6 ;  /* 0x0013080601007387 */ /* 0x0005e20000100a00 */
[C---:B-1----:R-:W-:Y:S06]  /*47ff0*/  HMMA.1688.F32.TF32 R96, R228.reuse, R34, R208 ;  /* 0x00000022e460723c */ /* 0x042fec00000810d0 */
[C---:B--2---:R-:W-:Y:S09]  /*48000*/  HMMA.1688.F32.TF32 R4, R228.reuse, R42, R204 ;  /* 0x0000002ae404723c */ /* 0x044ff200000810cc */
[----:B------:R-:W-:Y:S04]  /*48010*/  STL.64 [R1+0x12f0], R100 ;  /* 0x0012f06401007387 */ /* 0x000fe80000100a00 */
[----:B------:R1:W-:Y:S04]  /*48020*/  STL.64 [R1+0x12f8], R102 ;  /* 0x0012f86601007387 */ /* 0x0003e80000100a00 */
[----:B------:R-:W-:Y:S04]  /*48030*/  STL.64 [R1+0x12e0], R96 ;  /* 0x0012e06001007387 */ /* 0x000fe80000100a00 */
[----:B------:R2:W-:Y:S01]  /*48040*/  STL.64 [R1+0x12e8], R98 ;  /* 0x0012e86201007387 */ /* 0x0005e20000100a00 */
[C---:B-1----:R-:W-:Y:S03]  /*48050*/  HMMA.1688.F32.TF32 R100, R228.reuse, R38, R200 ;  /* 0x00000026e464723c */ /* 0x042fe600000810c8 */
[----:B------:R-:W-:Y:S04]  /*48060*/  STL.64 [R1+0x12d0], R4 ;  /* 0x0012d00401007387 */ /* 0x000fe80000100a00 */
[----:B------:R1:W-:Y:S01]  /*48070*/  STL.64 [R1+0x12d8], R6 ;  /* 0x0012d80601007387 */ /* 0x0003e20000100a00 */
[C---:B--2---:R-:W-:Y:S06]  /*48080*/  HMMA.1688.F32.TF32 R96, R228.reuse, R10, R196 ;  /* 0x0000000ae460723c */ /* 0x044fec00000810c4 */
[C---:B-1----:R-:W-:Y:S09]  /*48090*/  HMMA.1688.F32.TF32 R4, R228.reuse, R26, R192 ;  /* 0x0000001ae404723c */ /* 0x042ff200000810c0 */
        /* <DEDUP_REMOVED lines=35> */
[----:B-1----:R-:W-:Y:S01]  /*482d0*/  HMMA.1688.F32.TF32 R4, R228, R50, R144 ;  /* 0x00000032e404723c */ /* 0x002fe20000081090 */
[----:B------:R-:W-:Y:S04]  /*482e0*/  LDS R228, [R0+UR10+0x2280] ;  /* 0x0022800a00e47984 */ /* 0x000fe80008000800 */
[----:B------:R-:W-:Y:S04]  /*482f0*/  LDS R230, [R0+UR10+0x3280] ;  /* 0x0032800a00e67984 */ /* 0x000fe80008000800 */
[----:B------:R-:W-:Y:S04]  /*48300*/  STL.64 [R1+0x1200], R100 ;  /* 0x0012006401007387 */ /* 0x000fe80000100a00 */
[----:B------:R1:W-:Y:S04]  /*48310*/  STL.64 [R1+0x1208], R102 ;  /* 0x0012086601007387 */ /* 0x0003e80000100a00 */
[----:B------:R-:W-:Y:S04]  /*48320*/  STL.64 [R1+0x11f0], R96 ;  /* 0x0011f06001007387 */ /* 0x000fe80000100a00 */
[----:B------:R2:W-:Y:S01]  /*48330*/  STL.64 [R1+0x11f8], R98 ;  /* 0x0011f86201007387 */ /* 0x0005e20000100a00 */
[C---:B-1----:R-:W-:Y:S03]  /*48340*/  HMMA.1688.F32.TF32 R100, R232.reuse, R134, R140 ;  /* 0x00000086e864723c */ /* 0x042fe6000008108c */
[----:B------:R-:W-:Y:S04]  /*48350*/  STL.64 [R1+0x11e0], R4 ;  /* 0x0011e00401007387 */ /* 0x000fe80000100a00 */
[----:B------:R1:W-:Y:S01]  /*48360*/  STL.64 [R1+0x11e8], R6 ;  /* 0x0011e80601007387 */ /* 0x0003e20000100a00 */
[C---:B--2---:R-:W-:Y:S03]  /*48370*/  HMMA.1688.F32.TF32 R96, R232.reuse, R130, R136 ;  /* 0x00000082e860723c */ /* 0x044fe60000081088 */
[----:B------:R-:W-:Y:S04]  /*48380*/  LDS R229, [R45+UR10+0x2280] ;  /* 0x0022800a2de57984 */ /* 0x000fe80008000800 */
[----:B------:R-:W2:Y:S01]  /*48390*/  LDS R231, [R45+UR10+0x3280] ;  /* 0x0032800a2de77984 */ /* 0x000ea20008000800 */
[C---:B-1----:R-:W-:Y:S07]  /*483a0*/  HMMA.1688.F32.TF32 R4, R232.reuse, R126, R236 ;  /* 0x0000007ee804723c */ /* 0x042fee00000810ec */
[----:B------:R-:W-:Y:S04]  /*483b0*/  STL.64 [R1+0x11d0], R100 ;  /* 0x0011d06401007387 */ /* 0x000fe80000100a00 */
[----:B------:R1:W-:Y:S04]  /*483c0*/  STL.64 [R1+0x11d8], R102 ;  /* 0x0011d86601007387 */ /* 0x0003e80000100a00 */
[----:B------:R-:W-:Y:S04]  /*483d0*/  STL.64 [R1+0x11c0], R96 ;  /* 0x0011c06001007387 */ /* 0x000fe80000100a00 */
[----:B------:R3:W-:Y:S01]  /*483e0*/  STL.64 [R1+0x11c8], R98 ;  /* 0x0011c86201007387 */ /* 0x0007e20000100a00 */
[C---:B-1----:R-:W-:Y:S03]  /*483f0*/  HMMA.1688.F32.TF32 R100, R232.reuse, R122, R240 ;  /* 0x0000007ae864723c */ /* 0x042fe600000810f0 */
[----:B------:R-:W-:Y:S04]  /*48400*/  STL.64 [R1+0x11b0], R4 ;  /* 0x0011b00401007387 */ /* 0x000fe80000100a00 */
[----:B------:R1:W-:Y:S01]  /*48410*/  STL.64 [R1+0x11b8], R6 ;  /* 0x0011b80601007387 */ /* 0x0003e20000100a00 */
[C---:B---3--:R-:W-:Y:S06]  /*48420*/  HMMA.1688.F32.TF32 R96, R232.reuse, R118, R244 ;  /* 0x00000076e860723c */ /* 0x048fec00000810f4 */
[C---:B-1----:R-:W-:Y:S09]  /*48430*/  HMMA.1688.F32.TF32 R4, R232.reuse, R114, R248 ;  /* 0x00000072e804723c */ /* 0x042ff200000810f8 */
[----:B------:R-:W-:Y:S04]  /*48440*/  STL.64 [R1+0x11a0], R100 ;  /* 0x0011a06401007387 */ /* 0x000fe80000100a00 */
[----:B------:R-:W-:Y:S04]  /*48450*/  STL.64 [R1+0x11a8], R102 ;  /* 0x0011a86601007387 */ /* 0x000fe80000100a00 */
[----:B------:R-:W3:Y:S04]  /*48460*/  LDL.LU R244, [R1+0x2310] ;  /* 0x0023100001f47983 */ /* 0x000ee80000300800 */
[----:B------:R-:W-:Y:S04]  /*48470*/  STL.64 [R1+0x1190], R96 ;  /* 0x0011906001007387 */ /* 0x000fe80000100a00 */
[----:B------:R-:W-:Y:S04]  /*48480*/  STL.64 [R1+0x1198], R98 ;  /* 0x0011986201007387 */ /* 0x000fe80000100a00 */
[----:B------:R1:W-:Y:S04]  /*48490*/  STL.64 [R1+0x1170], R4 ;  /* 0x0011700401007387 */ /* 0x0003e80000100a00 */
[----:B------:R4:W-:Y:S04]  /*484a0*/  STL.64 [R1+0x1178], R6 ;  /* 0x0011780601007387 */ /* 0x0009e80000100a00 */
        /* <DEDUP_REMOVED lines=71> */
[----:B-1----:R-:W3:Y:S04]  /*48920*/  LDL.LU R4, [R1+0x890] ;  /* 0x0008900001047983 */ /* 0x002ee80000300800 */
[----:B------:R-:W3:Y:S04]  /*48930*/  LDL.LU R5, [R1+0x894] ;  /* 0x0008940001057983 */ /* 0x000ee80000300800 */
[----:B----4-:R-:W3:Y:S04]  /*48940*/  LDL.LU R6, [R1+0x898] ;  /* 0x0008980001067983 */ /* 0x010ee80000300800 */
[----:B------:R-:W3:Y:S04]  /*48950*/  LDL.LU R7, [R1+0x89c] ;  /* 0x00089c0001077983 */ /* 0x000ee80000300800 */
        /* <DEDUP_REMOVED lines=48> */
[----:B----4-:R-:W-:-:S15]  /*48c60*/  HMMA.1688.F32.TF32 R104, R232, R110, R104 ;  /* 0x0000006ee868723c */ /* 0x010fde0000081068 */
[----:B------:R-:W-:-:S08]  /*48c70*/  NOP ;  /* 0x0000000000007918 */ /* 0x000fd00000000000 */
[----:B------:R-:W-:Y:S04]  /*48c80*/  STL.64 [R1+0x1160], R104 ;  /* 0x0011606801007387 */ /* 0x000fe80000100a00 */
[----:B------:R1:W-:Y:S04]  /*48c90*/  STL.64 [R1+0x1168], R106 ;  /* 0x0011686a01007387 */ /* 0x0003e80000100a00 */
[----:B-1----:R-:W3:Y:S04]  /*48ca0*/  LDL.LU.64 R106, [R1+0x4ef0] ;  /* 0x004ef000016a7983 */ /* 0x002ee80000300a00 */
[----:B------:R-:W4:Y:S01]  /*48cb0*/  LDL.LU.64 R104, [R1+0x4ee8] ;  /* 0x004ee80001687983 */ /* 0x000f220000300a00 */
[----:B---3--:R-:W-:-:S15]  /*48cc0*/  HMMA.1688.F32.TF32 R100, R232, R106, R100 ;  /* 0x0000006ae864723c */ /* 0x008fde0000081064 */
[----:B------:R-:W-:-:S08]  /*48cd0*/  NOP ;  /* 0x0000000000007918 */ /* 0x000fd00000000000 */
[----:B------:R-:W-:Y:S04]  /*48ce0*/  STL.64 [R1+0x1140], R100 ;  /* 0x0011406401007387 */ /* 0x000fe80000100a00 */
[----:B------:R1:W-:Y:S04]  /*48cf0*/  STL.64 [R1+0x1148], R102 ;  /* 0x0011486601007387 */ /* 0x0003e80000100a00 */
[----:B-1----:R-:W2:Y:S04]  /*48d00*/  LDL.LU.64 R102, [R1+0x4ee0] ;  /* 0x004ee00001667983 */ /* 0x002ea80000300a00 */
[----:B------:R-:W3:Y:S01]  /*48d10*/  LDL.LU.64 R100, [R1+0x4ed8] ;  /* 0x004ed80001647983 */ /* 0x000ee20000300a00 */
[----:B--2---:R-:W-:-:S15]  /*48d20*/  HMMA.1688.F32.TF32 R96, R232, R102, R96 ;  /* 0x00000066e860723c */ /* 0x004fde0000081060 */
[----:B------:R-:W-:-:S08]  /*48d30*/  NOP ;  /* 0x0000000000007918 */ /* 0x000fd00000000000 */
[----:B------:R-:W-:Y:S04]  /*48d40*/  STL.64 [R1+0x1130], R96 ;  /* 0x0011306001007387 */ /* 0x000fe80000100a00 */
[----:B------:R1:W-:Y:S04]  /*48d50*/  STL.64 [R1+0x1138], R98 ;  /* 0x0011386201007387 */ /* 0x0003e80000100a00 */
[----:B-1----:R-:W2:Y:S01]  /*48d60*/  LDL.LU.64 R98, [R1+0x4ed0] ;  /* 0x004ed00001627983 */ /* 0x002ea20000300a00 */
[C---:B------:R-:W-:Y:S03]  /*48d70*/  HMMA.1688.F32.TF32 R220, R232.reuse, R94, R220 ;  /* 0x0000005ee8dc723c */ /* 0x040fe600000810dc */
[----:B------:R-:W3:Y:S03]  /*48d80*/  LDL.LU.64 R96, [R1+0x4ec8] ;  /* 0x004ec80001607983 */ /* 0x000ee60000300a00 */
[C---:B------:R-:W-:Y:S06]  /*48d90*/  HMMA.1688.F32.TF32 R4, R232.reuse, R90, R4 ;  /* 0x0000005ae804723c */ /* 0x040fec0000081004 */
        /* <DEDUP_REMOVED lines=12> */
[----:B------:R-:W-:Y:S06]  /*48e60*/  HMMA.1688.F32.TF32 R140, R232, R50, R140 ;  /* 0x00000032e88c723c */ /* 0x000fec000008108c */
[----:B------:R-:W-:Y:S06]  /*48e70*/  HMMA.1688.F32.TF32 R136, R228, R134, R136 ;  /* 0x00000086e488723c */ /* 0x000fec0000081088 */
[----:B--2---:R-:W-:-:S15]  /*48e80*/  HMMA.1688.F32.TF32 R224, R232, R98, R224 ;  /* 0x00000062e8e0723c */ /* 0x004fde00000810e0 */
[----:B------:R-:W-:-:S08]  /*48e90*/  NOP ;  /* 0x0000000000007918 */ /* 0x000fd00000000000 */
[----:B------:R-:W-:Y:S04]  /*48ea0*/  STL.64 [R1+0x1120], R224 ;  /* 0x001120e001007387 */ /* 0x000fe80000100a00 */
[----:B------:R1:W-:Y:S04]  /*48eb0*/  STL.64 [R1+0x1128], R226 ;  /* 0x001128e201007387 */ /* 0x0003e80000100a00 */
[----:B-1----:R-:W2:Y:S04]  /*48ec0*/  LDL.LU.64 R226, [R1+0x4ec0] ;  /* 0x004ec00001e27983 */ /* 0x002ea80000300a00 */
[----:B------:R-:W2:Y:S04]  /*48ed0*/  LDL.LU.64 R224, [R1+0x4eb8] ;  /* 0x004eb80001e07983 */ /* 0x000ea80000300a00 */
[----:B------:R-:W-:Y:S04]  /*48ee0*/  STL.64 [R1+0x1110], R220 ;  /* 0x001110dc01007387 */ /* 0x000fe80000100a00 */
[----:B------:R1:W-:Y:S04]  /*48ef0*/  STL.64 [R1+0x1118], R222 ;  /* 0x001118de01007387 */ /* 0x0003e80000100a00 */
[----:B-1----:R-:W4:Y:S04]  /*48f00*/  LDL.LU.64 R222, [R1+0x4eb0] ;  /* 0x004eb00001de7983 */ /* 0x002f280000300a00 */
[----:B------:R-:W4:Y:S04]  /*48f10*/  LDL.LU.64 R220, [R1+0x4ea8] ;  /* 0x004ea80001dc7983 */ /* 0x000f280000300a00 */
[----:B------:R-:W-:Y:S04]  /*48f20*/  STL.64 [R1+0x10f0], R4 ;  /* 0x0010f00401007387 */ /* 0x000fe80000100a00 */
[----:B------:R1:W-:Y:S02]  /*48f30*/  STL.64 [R1+0x10f8], R6 ;  /* 0x0010f80601007387 */ /* 0x0003e40000100a00 */
        /* <DEDUP_REMOVED lines=55> */
[C---:B-1----:R-:W-:Y:S08]  /*492b0*/  HMMA.1688.F32.TF32 R4, R228.reuse, R118, R248 ;  /* 0x00000076e404723c */ /* 0x042ff000000810f8 */
[----:B------:R1:W-:Y:S04]  /*492c0*/  STL.64 [R1+0xe10], R140 ;  /* 0x000e108c01007387 */ /* 0x0003e80000100a00 */
[----:B------:R3:W-:Y:S04]  /*492d0*/  STL.64 [R1+0xe18], R142 ;  /* 0x000e188e01007387 */ /* 0x0007e80000100a00 */
[----:B------:R-:W2:Y:S04]  /*492e0*/  LDL.LU R244, [R1+0xe0] ;  /* 0x0000e00001f47983 */ /* 0x000ea80000300800 */
[----:B------:R-:W-:Y:S04]  /*492f0*/  STL.64 [R1+0xe00], R136 ;  /* 0x000e008801007387 */ /* 0x000fe80000100a00 */
[----:B------:R-:W-:Y:S04]  /*49300*/  STL.64 [R1+0xe08], R138 ;  /* 0x000e088a01007387 */ /* 0x000fe80000100a00 */
[----:B------:R4:W-:Y:S04]  /*49310*/  STL.64 [R1+0xdc0], R4 ;  /* 0x000dc00401007387 */ /* 0x0009e80000100a00 */
[----:B------:R4:W-:Y:S04]  /*49320*/  STL.64 [R1+0xdc8], R6 ;  /* 0x000dc80601007387 */ /* 0x0009e80000100a00 */
        /* <DEDUP_REMOVED lines=11> */
[----:B-1----:R-:W2:Y:S04]  /*493e0*/  LDL.LU R140, [R1+0x120] ;  /* 0x00012000018c7983 */ /* 0x002ea80000300800 */
[----:B------:R-:W2:Y:S04]  /*493f0*/  LDL.LU R141, [R1+0x124] ;  /* 0x00012400018d7983 */ /* 0x000ea80000300800 */
[----:B---3--:R-:W2:Y:S04]  /*49400*/  LDL.LU R142, [R1+0x128] ;  /* 0x00012800018e7983 */ /* 0x008ea80000300800 */
        /* <DEDUP_REMOVED lines=61> */
[----:B----4-:R-:W4:Y:S04]  /*497e0*/  LDL.LU R4, [R1+0xb10] ;  /* 0x000b100001047983 */ /* 0x010f280000300800 */
        /* <DEDUP_REMOVED lines=31> */
[C---:B--2---:R-:W-:Y:S06]  /*499e0*/  HMMA.1688.F32.TF32 R160, R228.reuse, R14, R160 ;  /* 0x0000000ee4a0723c */ /* 0x044fec00000810a0 */
[C---:B---3--:R-:W-:Y:S06]  /*499f0*/  HMMA.1688.F32.TF32 R172, R228.reuse, R10, R172 ;  /* 0x0000000ae4ac723c */ /* 0x048fec00000810ac */
[C---:B------:R-:W-:Y:S06]  /*49a00*/  HMMA.1688.F32.TF32 R232, R228.reuse, R110, R232 ;  /* 0x0000006ee4e8723c */ /* 0x040fec00000810e8 */
[C---:B------:R-:W-:Y:S06]  /*49a10*/  HMMA.1688.F32.TF32 R216, R228.reuse, R114, R216 ;  /* 0x00000072e4d8723c */ /* 0x040fec00000810d8 */
[----:B------:R-:W-:-:S15]  /*49a20*/  HMMA.1688.F32.TF32 R212, R228, R102, R212 ;  /* 0x00000066e4d4723c */ /* 0x000fde00000810d4 */
[----:B------:R-:W-:-:S02]  /*49a30*/  NOP ;  /* 0x0000000000007918 */ /* 0x000fc40000000000 */
[----:B------:R-:W-:Y:S04]  /*49a40*/  STL.64 [R1+0xdb0], R216 ;  /* 0x000db0d801007387 */ /* 0x000fe80000100a00 */
[----:B------:R1:W-:Y:S04]  /*49a50*/  STL.64 [R1+0xdb8], R218 ;  /* 0x000db8da01007387 */ /* 0x0003e80000100a00 */
[----:B-1----:R-:W2:Y:S04]  /*49a60*/  LDL.LU.64 R218, [R1+0x4ea0] ;  /* 0x004ea00001da7983 */ /* 0x002ea80000300a00 */
[----:B------:R-:W2:Y:S04]  /*49a70*/  LDL.LU.64 R216, [R1+0x4e98] ;  /* 0x004e980001d87983 */ /* 0x000ea80000300a00 */
[----:B------:R-:W-:Y:S04]  /*49a80*/  STL.64 [R1+0xda0], R232 ;  /* 0x000da0e801007387 */ /* 0x000fe80000100a00 */
[----:B------:R4:W-:Y:S02]  /*49a90*/  STL.64 [R1+0xda8], R234 ;  /* 0x000da8ea01007387 */ /* 0x0009e40000100a00 */
[C---:B----4-:R-:W-:Y:S06]  /*49aa0*/  HMMA.1688.F32.TF32 R232, R228.reuse, R106, R4 ;  /* 0x0000006ae4e8723c */ /* 0x050fec0000081004 */
[----:B------:R-:W-:-:S15]  /*49ab0*/  HMMA.1688.F32.TF32 R4, R228, R98, R208 ;  /* 0x00000062e404723c */ /* 0x000fde00000810d0 */
[----:B------:R-:W-:-:S02]  /*49ac0*/  NOP ;  /* 0x0000000000007918 */ /* 0x000fc40000000000 */
[----:B------:R-:W-:Y:S04]  /*49ad0*/  STL.64 [R1+0xd90], R232 ;  /* 0x000d90e801007387 */ /* 0x000fe80000100a00 */
[----:B------:R-:W-:Y:S04]  /*49ae0*/  STL.64 [R1+0xd98], R234 ;  /* 0x000d98ea01007387 */ /* 0x000fe80000100a00 */
[----:B------:R-:W-:Y:S04]  /*49af0*/  STL.64 [R1+0xd80], R212 ;  /* 0x000d80d401007387 */ /* 0x000fe80000100a00 */
[----:B------:R-:W-:Y:S04]  /*49b00*/  STL.64 [R1+0xd88], R214 ;  /* 0x000d88d601007387 */ /* 0x000fe80000100a00 */
[----:B------:R-:W-:Y:S04]  /*49b10*/  STL.64 [R1+0xd70], R4 ;  /* 0x000d700401007387 */ /* 0x000fe80000100a00 */
[----:B------:R1:W-:Y:S01]  /*49b20*/  STL.64 [R1+0xd78], R6 ;  /* 0x000d780601007387 */ /* 0x0003e20000100a00 */
[C---:B------:R-:W-:Y:S03]  /*49b30*/  HMMA.1688.F32.TF32 R200, R228.reuse, R90, R200 ;  /* 0x0000005ae4c8723c */ /* 0x040fe600000810c8 */
[----:B------:R-:W-:Y:S03]  /*49b40*/  LDS R232, [R0+UR10+0x2300] ;  /* 0x0023000a00e87984 */ /* 0x000fe60008000800 */
[C---:B------:R-:W-:Y:S01]  /*49b50*/  HMMA.1688.F32.TF32 R196, R228.reuse, R86, R196 ;  /* 0x00000056e4c4723c */ /* 0x040fe200000810c4 */
[----:B------:R-:W-:Y:S04]  /*49b60*/  LDS R234, [R0+UR10+0x3300] ;  /* 0x0033000a00ea7984 */ /* 0x000fe80008000800 */
[----:B------:R-:W-:Y:S01]  /*49b70*/  LDS R233, [R45+UR10+0x2300] ;  /* 0x0023000a2de97984 */ /* 0x000fe20008000800 */
[----:B-1----:R-:W-:Y:S03]  /*49b80*/  HMMA.1688.F32.TF32 R4, R228, R94, R204 ;  /* 0x0000005ee404723c */ /* 0x002fe600000810cc */
[----:B------:R-:W1:-:S15]  /*49b90*/  LDS R235, [R45+UR10+0x3300] ;  /* 0x0033000a2deb7984 */ /* 0x000e5e0008000800 */
[----:B------:R-:W-:-:S05]  /*49ba0*/  NOP ;  /* 0x0000000000007918 */ /* 0x000fca0000000000 */
[----:B------:R-:W-:Y:S04]  /*49bb0*/  STL.64 [R1+0xd60], R4 ;  /* 0x000d600401007387 */ /* 0x000fe80000100a00 */
[----:B------:R3:W-:Y:S02]  /*49bc0*/  STL.64 [R1+0xd68], R6 ;  /* 0x000d680601007387 */ /* 0x0007e40000100a00 */
[C---:B---3--:R-:W-:Y:S02]  /*49bd0*/  HMMA.1688.F32.TF32 R4, R228.reuse, R22, R192 ;  /* 0x00000016e404723c */ /* 0x048fe400000810c0 */
        /* <DEDUP_REMOVED lines=11> */
[C---:B------:R-:W-:Y:S03]  /*49c90*/  HMMA.1688.F32.TF32 R176, R228.reuse, R38, R176 ;  /* 0x00000026e4b0723c */ /* 0x040fe600000810b0 */
[----:B------:R-:W-:Y:S04]  /*49ca0*/  STL.64 [R1+0xcd0], R184 ;  /* 0x000cd0b801007387 */ /* 0x000fe80000100a00 */
        /* <DEDUP_REMOVED lines=31> */
[----:B------:R3:W-:Y:S04]  /*49ea0*/  STL.64 [R1+0xb28], R142 ;  /* 0x000b288e01007387 */ /* 0x0007e80000100a00 */
[----:B------:R-:W-:Y:S04]  /*49eb0*/  STL.64 [R1+0xb10], R136 ;  /* 0x000b108801007387 */ /* 0x000fe80000100a00 */
[----:B------:R4:W-:Y:S01]  /*49ec0*/  STL.64 [R1+0xb18], R138 ;  /* 0x000b188a01007387 */ /* 0x0009e20000100a00 */
[C---:B---3--:R-:W-:Y:S08]  /*49ed0*/  HMMA.1688.F32.TF32 R140, R228.reuse, R58, R240 ;  /* 0x0000003ae48c723c */ /* 0x048ff000000810f0 */
[----:B------:R-:W-:Y:S01]  /*49ee0*/  STL.64 [R1+0xac0], R4 ;  /* 0x000ac00401007387 */ /* 0x000fe20000100a00 */
[C---:B----4-:R-:W-:Y:S03]  /*49ef0*/  HMMA.1688.F32.TF32 R136, R228.reuse, R54, R244 ;  /* 0x00000036e488723c */ /* 0x050fe600000810f4 */
[----:B------:R3:W-:Y:S03]  /*49f00*/  STL.64 [R1+0xac8], R6 ;  /* 0x000ac80601007387 */ /* 0x0007e60000100a00 */
[----:B---3--:R-:W-:Y:S08]  /*49f10*/  HMMA.1688.F32.TF32 R4, R228, R50, R248 ;  /* 0x00000032e404723c */ /* 0x008ff000000810f8 */
[----:B------:R-:W-:Y:S04]  /*49f20*/  STL.64 [R1+0xab0], R140 ;  /* 0x000ab08c01007387 */ /* 0x000fe80000100a00 */
[----:B------:R-:W-:Y:S04]  /*49f30*/  STL.64 [R1+0xab8], R142 ;  /* 0x000ab88e01007387 */ /* 0x000fe80000100a00 */
[----:B------:R-:W3:Y:S04]  /*49f40*/  LDL.LU R148, [R1] ;  /* 0x0000000001947983 */ /* 0x000ee80000300800 */
[----:B------:R4:W-:Y:S01]  /*49f50*/  STL.64 [R1+0xa80], R136 ;  /* 0x000a808801007387 */ /* 0x0009e20000100a00 */
[----:B------:R-:W-:-:S03]  /*49f60*/  IMAD.MOV.U32 R150, RZ, RZ, R89 ;  /* 0x000000ffff967224 */ /* 0x000fc600078e0059 */
[----:B------:R1:W-:Y:S01]  /*49f70*/  STL.64 [R1+0xa88], R138 ;  /* 0x000a888a01007387 */ /* 0x0003e20000100a00 */
[----:B------:R-:W-:-:S03]  /*49f80*/  IMAD.MOV.U32 R151, RZ, RZ, R88 ;  /* 0x000000ffff977224 */ /* 0x000fc600078e0058 */
[----:B------:R-:W-:Y:S04]  /*49f90*/  LDS R228, [R0+UR10+0x2380] ;  /* 0x0023800a00e47984 */ /* 0x000fe80008000800 */
        /* <DEDUP_REMOVED lines=23> */
[----:B-1----:R-:W4:Y:S04]  /*4a110*/  LDL.LU R138, [R1+0x88] ;  /* 0x00008800018a7983 */ /* 0x002f280000300800 */
        /* <DEDUP_REMOVED lines=73> */
[----:B---3--:R-:W-:-:S03]  /*4a5b0*/  IMAD.MOV.U32 R158, RZ, RZ, R88 ;  /* 0x000000ffff9e7224 */ /* 0x008fc600078e0058 */
[----:B------:R-:W3:Y:S01]  /*4a5c0*/  LDL.LU R156, [R1+0x20] ;  /* 0x00002000019c7983 */ /* 0x000ee20000300800 */
[----:B------:R-:W-:-:S03]  /*4a5d0*/  IMAD.MOV.U32 R159, RZ, RZ, R89 ;  /* 0x000000ffff9f7224 */ /* 0x000fc600078e0059 */
[----:B------:R-:W3:Y:S04]  /*4a5e0*/  LDL.LU R157, [R1+0x24] ;  /* 0x00002400019d7983 */ /* 0x000ee80000300800 */
[----:B------:R-:W3:Y:S04]  /*4a5f0*/  LDL.LU R88, [R1+0x4e8c] ;  /* 0x004e8c0001587983 */ /* 0x000ee80000300800 */
[----:B------:R-:W3:Y:S01]  /*4a600*/  LDL.LU R89, [R1+0x4e88] ;  /* 0x004e880001597983 */ /* 0x000ee20000300800 */
[C---:B----4-:R-:W-:Y:S03]  /*4a610*/  HMMA.1688.F32.TF32 R136, R232.reuse, R42, R136 ;  /* 0x0000002ae888723c */ /* 0x050fe60000081088 */
[----:B------:R-:W-:Y:S04]  /*4a620*/  LDS R230, [R0+UR10+0x3380] ;  /* 0x0033800a00e67984 */ /* 0x000fe80008000800 */
[----:B------:R-:W-:Y:S01]  /*4a630*/  LDS R229, [R45+UR10+0x2380] ;  /* 0x0023800a2de57984 */ /* 0x000fe20008000800 */
[C---:B------:R-:W-:Y:S03]  /*4a640*/  HMMA.1688.F32.TF32 R140, R232.reuse, R34, R140 ;  /* 0x00000022e88c723c */ /* 0x040fe6000008108c */
[----:B------:R-:W1:Y:S03]  /*4a650*/  LDS R231, [R45+UR10+0x3380] ;  /* 0x0033800a2de77984 */ /* 0x000e660008000800 */
        /* <DEDUP_REMOVED lines=11> */
[----:B------:R-:W-:-:S15]  /*4a710*/  HMMA.1688.F32.TF32 R204, R232, R126, R204 ;  /* 0x0000007ee8cc723c */ /* 0x000fde00000810cc */
[----:B------:R-:W-:-:S02]  /*4a720*/  NOP ;  /* 0x0000000000007918 */ /* 0x000fc40000000000 */
[----:B------:R-:W-:Y:S04]  /*4a730*/  STL.64 [R1+0x2650], R212 ;  /* 0x002650d401007387 */ /* 0x000fe80000100a00 */
[----:B------:R4:W-:Y:S01]  /*4a740*/  STL.64 [R1+0x2658], R214 ;  /* 0x002658d601007387 */ /* 0x0009e20000100a00 */
[C---:B------:R-:W-:Y:S03]  /*4a750*/  HMMA.1688.F32.TF32 R188, R232.reuse, R110, R188 ;  /* 0x0000006ee8bc723c */ /* 0x040fe600000810bc */
[----:B----4-:R-:W4:Y:S04]  /*4a760*/  LDL.LU.64 R214, [R1+0x4e80] ;  /* 0x004e800001d67983 */ /* 0x010f280000300a00 */
[----:B------:R-:W4:Y:S04]  /*4a770*/  LDL.LU.64 R212, [R1+0x4e78] ;  /* 0x004e780001d47983 */ /* 0x000f280000300a00 */
[----:B------:R-:W-:Y:S04]  /*4a780*/  STL.64 [R1+0x2640], R208 ;  /* 0x002640d001007387 */ /* 0x000fe80000100a00 */
[----:B------:R1:W-:Y:S01]  /*4a790*/  STL.64 [R1+0x2648], R210 ;  /* 0x002648d201007387 */ /* 0x0003e20000100a00 */
[C---:B------:R-:W-:Y:S03]  /*4a7a0*/  HMMA.1688.F32.TF32 R172, R232.reuse, R94, R172 ;  /* 0x0000005ee8ac723c */ /* 0x040fe600000810ac */
[----:B-1----:R-:W4:Y:S04]  /*4a7b0*/  LDL.LU.64 R210, [R1+0x4e70] ;  /* 0x004e700001d27983 */ /* 0x002f280000300a00 */
[----:B------:R-:W4:Y:S04]  /*4a7c0*/  LDL.LU.64 R208, [R1+0x4e68] ;  /* 0x004e680001d07983 */ /* 0x000f280000300a00 */
[----:B------:R-:W-:Y:S04]  /*4a7d0*/  STL.64 [R1+0x2630], R204 ;  /* 0x002630cc01007387 */ /* 0x000fe80000100a00 */
[----:B------:R1:W-:Y:S04]  /*4a7e0*/  STL.64 [R1+0x2638], R206 ;  /* 0x002638ce01007387 */ /* 0x0003e80000100a00 */
        /* <DEDUP_REMOVED lines=29> */
[----:B------:R1:W-:Y:S01]  /*4a9c0*/  STL.64 [R1+0x2458], R178 ;  /* 0x002458b201007387 */ /* 0x0003e20000100a00 */
[C---:B--2---:R-:W-:Y:S03]  /*4a9d0*/  HMMA.1688.F32.TF32 R4, R232.reuse, R10, R4 ;  /* 0x0000000ae804723c */ /* 0x044fe60000081004 */
[----:B-1----:R-:W2:Y:S04]  /*4a9e0*/  LDL.LU.64 R178, [R1+0x4df0] ;  /* 0x004df00001b27983 */ /* 0x002ea80000300a00 */
[----:B------:R-:W2:Y:S04]  /*4a9f0*/  LDL.LU.64 R176, [R1+0x4de8] ;  /* 0x004de80001b07983 */ /* 0x000ea80000300a00 */
[----:B------:R-:W-:Y:S04]  /*4aa00*/  STL.64 [R1+0x2440], R172 ;  /* 0x002440ac01007387 */ /* 0x000fe80000100a00 */
[----:B------:R1:W-:Y:S04]  /*4aa10*/  STL.64 [R1+0x2448], R174 ;  /* 0x002448ae01007387 */ /* 0x0003e80000100a00 */
[----:B-1----:R-:W4:Y:S04]  /*4aa20*/  LDL.LU.64 R174, [R1+0x4de0] ;  /* 0x004de00001ae7983 */ /* 0x002f280000300a00 */
[----:B------:R-:W4:Y:S04]  /*4aa30*/  LDL.LU.64 R172, [R1+0x4dd8] ;  /* 0x004dd80001ac7983 */ /* 0x000f280000300a00 */
[----:B------:R-:W-:Y:S04]  /*4aa40*/  STL.64 [R1+0x2430], R168 ;  /* 0x002430a801007387 */ /* 0x000fe80000100a00 */
[----:B------:R1:W-:Y:S01]  /*4aa50*/  STL.64 [R1+0x2438], R170 ;  /* 0x002438aa01007387 */ /* 0x0003e20000100a00 */
[C---:B------:R-:W-:Y:S03]  /*4aa60*/  HMMA.1688.F32.TF32 R240, R232.reuse, R26, R240 ;  /* 0x0000001ae8f0723c */ /* 0x040fe600000810f0 */
[----:B-1----:R-:W2:Y:S04]  /*4aa70*/  LDL.LU.64 R170, [R1+0x4dd0] ;  /* 0x004dd00001aa7983 */ /* 0x002ea80000300a00 */
[----:B------:R-:W2:Y:S04]  /*4aa80*/  LDL.LU.64 R168, [R1+0x4dc8] ;  /* 0x004dc80001a87983 */ /* 0x000ea80000300a00 */
[----:B------:R-:W-:Y:S04]  /*4aa90*/  STL.64 [R1+0x2420], R164 ;  /* 0x002420a401007387 */ /* 0x000fe80000100a00 */
[----:B------:R1:W-:Y:S01]  /*4aaa0*/  STL.64 [R1+0x2428], R166 ;  /* 0x002428a601007387 */ /* 0x0003e20000100a00 */
[C---:B------:R-:W-:Y:S03]  /*4aab0*/  HMMA.1688.F32.TF32 R244, R232.reuse, R30, R244 ;  /* 0x0000001ee8f4723c */ /* 0x040fe600000810f4 */
        /* <DEDUP_REMOVED lines=8> */
[----:B------:R1:W-:Y:S04]  /*4ab40*/  STL.64 [R1+0x2408], R146 ;  /* 0x0024089201007387 */ /* 0x0003e80000100a00 */
[----:B-1----:R-:W4:Y:S04]  /*4ab50*/  LDL.LU.64 R146, [R1+0x4da0] ;  /* 0x004da00001927983 */ /* 0x002f280000300a00 */
[----:B------:R-:W4:Y:S04]  /*4ab60*/  LDL.LU.64 R144, [R1+0x4d98] ;  /* 0x004d980001907983 */ /* 0x000f280000300a00 */
        /* <DEDUP_REMOVED lines=12> */
[----:B------:R1:W-:Y:S04]  /*4ac30*/  STL.64 [R1+0x23c0], R4 ;  /* 0x0023c00401007387 */ /* 0x0003e80000100a00 */
[----:B------:R3:W-:Y:S04]  /*4ac40*/  STL.64 [R1+0x23c8], R6 ;  /* 0x0023c80601007387 */ /* 0x0007e80000100a00 */
[----:B-1----:R-:W4:Y:S04]  /*4ac50*/  LDL.LU R4, [R1+0x8b0] ;  /* 0x0008b00001047983 */ /* 0x002f280000300800 */
[----:B------:R-:W4:Y:S04]  /*4ac60*/  LDL.LU R5, [R1+0x8b4] ;  /* 0x0008b40001057983 */ /* 0x000f280000300800 */
[----:B---3--:R-:W3:Y:S04]  /*4ac70*/  LDL.LU R6, [R1+0x8b8] ;  /* 0x0008b80001067983 */ /* 0x008ee80000300800 */
[----:B------:R-:W3:Y:S04]  /*4ac80*/  LDL.LU R7, [R1+0x8bc] ;  /* 0x0008bc0001077983 */ /* 0x000ee80000300800 */
        /* <DEDUP_REMOVED lines=10> */
[----:B-1----:R-:W3:Y:S04]  /*4ad30*/  LDL.LU.64 R250, [R1+0x4d40] ;  /* 0x004d400001fa7983 */ /* 0x002ee80000300a00 */
[----:B------:R-:W3:Y:S01]  /*4ad40*/  LDL.LU.64 R248, [R1+0x4d38] ;  /* 0x004d380001f87983 */ /* 0x000ee20000300a00 */
[----:B------:R-:W-:-:S15]  /*4ad50*/  HMMA.1688.F32.TF32 R156, R232, R18, R156 ;  /* 0x00000012e89c723c */ /* 0x000fde000008109c */
[----:B------:R-:W-:-:S08]  /*4ad60*/  NOP ;  /* 0x0000000000007918 */ /* 0x000fd00000000000 */
[----:B------:R-:W-:Y:S04]  /*4ad70*/  STL.64 [R1+0x2380], R156 ;  /* 0x0023809c01007387 */ /* 0x000fe80000100a00 */
[----:B------:R1:W-:Y:S02]  /*4ad80*/  STL.64 [R1+0x2388], R158 ;  /* 0x0023889e01007387 */ /* 0x0003e40000100a00 */
[C---:B-1----:R-:W-:Y:S06]  /*4ad90*/  HMMA.1688.F32.TF32 R156, R232.reuse, R82, R152 ;  /* 0x00000052e89c723c */ /* 0x042fec0000081098 */
[----:B------:R-:W-:-:S15]  /*4ada0*/  HMMA.1688.F32.TF32 R152, R232, R78, R148 ;  /* 0x0000004ee898723c */ /* 0x000fde0000081094 */
[----:B------:R-:W-:-:S02]  /*4adb0*/  NOP ;  /* 0x0000000000007918 */ /* 0x000fc40000000000 */
[----:B------:R-:W-:Y:S04]  /*4adc0*/  STL.64 [R1+0x2370], R156 ;  /* 0x0023709c01007387 */ /* 0x000fe80000100a00 */
[----:B------:R-:W-:Y:S01]  /*4add0*/  STL.64 [R1+0x2378], R158 ;  /* 0x0023789e01007387 */ /* 0x000fe20000100a00 */
[----:B---3--:R-:W-:Y:S03]  /*4ade0*/  HMMA.1688.F32.TF32 R148, R232, R74, R248 ;  /* 0x0000004ae894723c */ /* 0x008fe600000810f8 */
[----:B------:R-:W3:Y:S04]  /*4adf0*/  LDL.LU R248, [R1+0x910] ;  /* 0x0009100001f87983 */ /* 0x000ee80000300800 */
[----:B------:R-:W-:Y:S04]  /*4ae00*/  STL.64 [R1+0x2360], R152 ;  /* 0x0023609801007387 */ /* 0x000fe80000100a00 */
[----:B------:R-:W-:-:S12]  /*4ae10*/  STL.64 [R1+0x2368], R154 ;  /* 0x0023689a01007387 */ /* 0x000fd80000100a00 */
[----:B------:R-:W-:Y:S04]  /*4ae20*/  STL.64 [R1+0x2340], R148 ;  /* 0x0023409401007387 */ /* 0x000fe80000100a00 */
[----:B------:R4:W-:Y:S04]  /*4ae30*/  STL.64 [R1+0x2348], R150 ;  /* 0x0023489601007387 */ /* 0x0009e80000100a00 */
[----:B------:R-:W3:Y:S04]  /*4ae40*/  LDL.LU R249, [R1+0x914] ;  /* 0x0009140001f97983 */ /* 0x000ee80000300800 */
[----:B------:R-:W3:Y:S01]  /*4ae50*/  LDL.LU R250, [R1+0x918] ;  /* 0x0009180001fa7983 */ /* 0x000ee20000300800 */
[----:B----4-:R-:W-:Y:S03]  /*4ae60*/  HMMA.1688.F32.TF32 R148, R232, R70, R244 ;  /* 0x00000046e894723c */ /* 0x010fe600000810f4 */
[----:B------:R-:W3:Y:S04]  /*4ae70*/  LDL.LU R251, [R1+0x91c] ;  /* 0x00091c0001fb7983 */ /* 0x000ee80000300800 */
[----:B------:R-:W4:-:S15]  /*4ae80*/  LDL.LU R244, [R1+0x990] ;  /* 0x0009900001f47983 */ /* 0x000f1e0000300800 */
[----:B------:R-:W-:-:S01]  /*4ae90*/  NOP ;  /* 0x0000000000007918 */ /* 0x000fc20000000000 */
[----:B------:R-:W-:Y:S04]  /*4aea0*/  STL.64 [R1+0x22d0], R148 ;  /* 0x0022d09401007387 */ /* 0x000fe80000100a00 */
[----:B------:R2:W-:Y:S04]  /*4aeb0*/  STL.64 [R1+0x22d8], R150 ;  /* 0x0022d89601007387 */ /* 0x0005e80000100a00 */
[----:B------:R-:W4:Y:S04]  /*4aec0*/  LDL.LU R245, [R1+0x994] ;  /* 0x0009940001f57983 */ /* 0x000f280000300800 */
[----:B------:R-:W4:Y:S01]  /*4aed0*/  LDL.LU R246, [R1+0x998] ;  /* 0x0009980001f67983 */ /* 0x000f220000300800 */
[----:B--2---:R-:W-:Y:S03]  /*4aee0*/  HMMA.1688.F32.TF32 R148, R232, R66, R240 ;  /* 0x00000042e894723c */ /* 0x004fe600000810f0 */
[----:B------:R-:W4:Y:S04]  /*4aef0*/  LDL.LU R247, [R1+0x99c] ;  /* 0x00099c0001f77983 */ /* 0x000f280000300800 */
[----:B------:R-:W2:-:S15]  /*4af00*/  LDL.LU R152, [R1+0x2700] ;  /* 0x0027000001987983 */ /* 0x000e9e0000300800 */
[----:B------:R-:W-:-:S01]  /*4af10*/  NOP ;  /* 0x0000000000007918 */ /* 0x000fc20000000000 */
[----:B------:R1:W-:Y:S04]  /*4af20*/  STL.64 [R1+0x22c0], R148 ;  /* 0x0022c09401007387 */ /* 0x0003e80000100a00 */
[----:B------:R1:W-:Y:S04]  /*4af30*/  STL.64 [R1+0x22c8], R150 ;  /* 0x0022c89601007387 */ /* 0x0003e80000100a00 */
[----:B------:R-:W2:Y:S04]  /*4af40*/  LDL.LU R153, [R1+0x2704] ;  /* 0x0027040001997983 */ /* 0x000ea80000300800 */
[----:B------:R-:W2:Y:S04]  /*4af50*/  LDL.LU R154, [R1+0x2708] ;  /* 0x00270800019a7983 */ /* 0x000ea80000300800 */
[----:B------:R-:W2:Y:S04]  /*4af60*/  LDL.LU R155, [R1+0x270c] ;  /* 0x00270c00019b7983 */ /* 0x000ea80000300800 */
[----:B------:R-:W3:Y:S04]  /*4af70*/  LDL.LU R156, [R1+0x2a90] ;  /* 0x002a9000019c7983 */ /* 0x000ee80000300800 */
[----:B------:R-:W3:Y:S04]  /*4af80*/  LDL.LU R157, [R1+0x2a94] ;  /* 0x002a9400019d7983 */ /* 0x000ee80000300800 */
[----:B------:R-:W3:Y:S04]  /*4af90*/  LDL.LU R158, [R1+0x2a98] ;  /* 0x002a9800019e7983 */ /* 0x000ee80000300800 */
[----:B------:R-:W3:Y:S04]  /*4afa0*/  LDL.LU R159, [R1+0x2a9c] ;  /* 0x002a9c00019f7983 */ /* 0x000ee80000300800 */
[----:B-1----:R-:W4:Y:S04]  /*4afb0*/  LDL.LU R148, [R1+0x2570] ;  /* 0x0025700001947983 */ /* 0x002f280000300800 */
[----:B------:R-:W4:Y:S04]  /*4afc0*/  LDL.LU R149, [R1+0x2574] ;  /* 0x0025740001957983 */ /* 0x000f280000300800 */
[----:B------:R-:W4:Y:S04]  /*4afd0*/  LDL.LU R150, [R1+0x2578] ;  /* 0x0025780001967983 */ /* 0x000f280000300800 */
[----:B------:R-:W4:Y:S01]  /*4afe0*/  LDL.LU R151, [R1+0x257c] ;  /* 0x00257c0001977983 */ /* 0x000f220000300800 */
[C---:B------:R-:W-:Y:S03]  /*4aff0*/  HMMA.1688.F32.TF32 R236, R232.reuse, R62, R236 ;  /* 0x0000003ee8ec723c */ /* 0x040fe600000810ec */
[----:B------:R-:W4:Y:S03]  /*4b000*/  LDL.LU R240, [R1+0xa10] ;  /* 0x000a100001f07983 */ /* 0x000f260000300800 */
[C---:B------:R-:W-:Y:S01]  /*4b010*/  HMMA.1688.F32.TF32 R136, R232.reuse, R58, R136 ;  /* 0x0000003ae888723c */ /* 0x040fe20000081088 */
[----:B------:R-:W4:Y:S04]  /*4b020*/  LDL.LU R241, [R1+0xa14] ;  /* 0x000a140001f17983 */ /* 0x000f280000300800 */
[----:B------:R-:W4:Y:S01]  /*4b030*/  LDL.LU R242, [R1+0xa18] ;  /* 0x000a180001f27983 */ /* 0x000f220000300800 */
[C---:B------:R-:W-:Y:S03]  /*4b040*/  HMMA.1688.F32.TF32 R140, R232.reuse, R54, R140 ;  /* 0x00000036e88c723c */ /* 0x040fe6000008108c */
[----:B------:R-:W4:Y:S03]  /*4b050*/  LDL.LU R243, [R1+0xa1c] ;  /* 0x000a1c0001f37983 */ /* 0x000f260000300800 */
[----:B------:R-:W-:Y:S05]  /*4b060*/  HMMA.1688.F32.TF32 R144, R232, R50, R144 ;  /* 0x00000032e890723c */ /* 0x000fea0000081090 */
[----:B------:R1:W-:Y:S04]  /*4b070*/  STL.64 [R1+0x22b0], R236 ;  /* 0x0022b0ec01007387 */ /* 0x0003e80000100a00 */
[----:B------:R1:W-:Y:S04]  /*4b080*/  STL.64 [R1+0x22b8], R238 ;  /* 0x0022b8ee01007387 */ /* 0x0003e80000100a00 */
[----:B-1----:R-:W4:Y:S04]  /*4b090*/  LDL.LU R236, [R1+0xaa0] ;  /* 0x000aa00001ec7983 */ /* 0x002f280000300800 */
[----:B------:R-:W4:Y:S04]  /*4b0a0*/  LDL.LU R237, [R1+0xaa4] ;  /* 0x000aa40001ed7983 */ /* 0x000f280000300800 */
[----:B------:R-:W4:Y:S04]  /*4b0b0*/  LDL.LU R238, [R1+0xaa8] ;  /* 0x000aa80001ee7983 */ /* 0x000f280000300800 */
[----:B------:R-:W4:Y:S04]  /*4b0c0*/  LDL.LU R239, [R1+0xaac] ;  /* 0x000aac0001ef7983 */ /* 0x000f280000300800 */
        /* <DEDUP_REMOVED lines=12> */
[----:B------:R-:W4:Y:S04]  /*4b190*/  LDL.LU R232, [R1+0x2500] ;  /* 0x0025000001e87983 */ /* 0x000f280000300800 */
[----:B------:R1:W-:Y:S04]  /*4b1a0*/  STL.64 [R1+0x2280], R144 ;  /* 0x0022809001007387 */ /* 0x0003e80000100a00 */
[----:B------:R1:W-:Y:S04]  /*4b1b0*/  STL.64 [R1+0x2288], R146 ;  /* 0x0022889201007387 */ /* 0x0003e80000100a00 */
[----:B------:R-:W4:Y:S04]  /*4b1c0*/  LDL.LU R233, [R1+0x2504] ;  /* 0x0025040001e97983 */ /* 0x000f280000300800 */
[----:B------:R-:W4:Y:S04]  /*4b1d0*/  LDL.LU R234, [R1+0x2508] ;  /* 0x0025080001ea7983 */ /* 0x000f280000300800 */
[----:B------:R-:W4:Y:S04]  /*4b1e0*/  LDL.LU R235, [R1+0x250c] ;  /* 0x00250c0001eb7983 */ /* 0x000f280000300800 */
[----:B-1----:R-:W4:Y:S04]  /*4b1f0*/  LDL.LU R144, [R1+0x2490] ;  /* 0x0024900001907983 */ /* 0x002f280000300800 */
[----:B------:R-:W4:Y:S04]  /*4b200*/  LDL.LU R145, [R1+0x2494] ;  /* 0x0024940001917983 */ /* 0x000f280000300800 */
[----:B------:R-:W4:Y:S04]  /*4b210*/  LDL.LU R146, [R1+0x2498] ;  /* 0x0024980001927983 */ /* 0x000f280000300800 */
[----:B------:R-:W4:Y:S01]  /*4b220*/  LDL.LU R147, [R1+0x249c] ;  /* 0x00249c0001937983 */ /* 0x000f220000300800 */
[C---:B--2---:R-:W-:Y:S06]  /*4b230*/  HMMA.1688.F32.TF32 R152, R228.reuse, R130, R152 ;  /* 0x00000082e498723c */ /* 0x044fec0000081098 */
[C---:B---3--:R-:W-:Y:S06]  /*4b240*/  HMMA.1688.F32.TF32 R156, R228.reuse, R134, R156 ;  /* 0x00000086e49c723c */ /* 0x048fec000008109c */
[----:B----4-:R-:W-:-:S15]  /*4b250*/  HMMA.1688.F32.TF32 R148, R228, R126, R148 ;  /* 0x0000007ee494723c */ /* 0x010fde0000081094 */
[----:B------:R-:W-:-:S02]  /*4b260*/  NOP ;  /* 0x0000000000007918 */ /* 0x000fc40000000000 */
[----:B------:R-:W-:Y:S04]  /*4b270*/  STL.64 [R1+0x28a0], R156 ;  /* 0x0028a09c01007387 */ /* 0x000fe80000100a00 */
[----:B------:R1:W-:Y:S04]  /*4b280*/  STL.64 [R1+0x28a8], R158 ;  /* 0x0028a89e01007387 */ /* 0x0003e80000100a00 */
[----:B-1----:R-:W2:Y:S04]  /*4b290*/  LDL.LU.64 R158, [R1+0x4d30] ;  /* 0x004d3000019e7983 */ /* 0x002ea80000300a00 */
[----:B------:R-:W2:Y:S04]  /*4b2a0*/  LDL.LU.64 R156, [R1+0x4d28] ;  /* 0x004d2800019c7983 */ /* 0x000ea80000300a00 */
[----:B------:R-:W-:Y:S04]  /*4b2b0*/  STL.64 [R1+0x2890], R152 ;  /* 0x0028909801007387 */ /* 0x000fe80000100a00 */
[----:B------:R1:W-:Y:S04]  /*4b2c0*/  STL.64 [R1+0x2898], R154 ;  /* 0x0028989a01007387 */ /* 0x0003e80000100a00 */
[----:B-1----:R-:W3:Y:S04]  /*4b2d0*/  LDL.LU.64 R154, [R1+0x4d20] ;  /* 0x004d2000019a7983 */ /* 0x002ee80000300a00 */
[----:B------:R-:W3:Y:S04]  /*4b2e0*/  LDL.LU.64 R152, [R1+0x4d18] ;  /* 0x004d180001987983 */ /* 0x000ee80000300a00 */
[----:B------:R-:W-:Y:S04]  /*4b2f0*/  STL.64 [R1+0x2880], R148 ;  /* 0x0028809401007387 */ /* 0x000fe80000100a00 */
[----:B------:R1:W-:Y:S04]  /*4b300*/  STL.64 [R1+0x2888], R150 ;  /* 0x0028889601007387 */ /* 0x0003e80000100a00 */
[----:B-1----:R-:W4:Y:S04]  /*4b310*/  LDL.LU.64 R150, [R1+0x4d10] ;  /* 0x004d100001967983 */ /* 0x002f280000300a00 */
[----:B------:R-:W4:Y:S01]  /*4b320*/  LDL.LU.64 R148, [R1+0x4d08] ;  /* 0x004d080001947983 */ /* 0x000f220000300a00 */
[C---:B------:R-:W-:Y:S06]  /*4b330*/  HMMA.1688.F32.TF32 R136, R228.reuse, R110, R136 ;  /* 0x0000006ee488723c */ /* 0x040fec0000081088 */
        /* <DEDUP_REMOVED lines=8> */
[----:B------:R-:W-:Y:S04]  /*4b3c0*/  STL.64 [R1+0x2868], R234 ;  /* 0x002868ea01007387 */ /* 0x000fe80000100a00 */
[----:B------:R-:W-:Y:S04]  /*4b3d0*/  STL.64 [R1+0x2850], R144 ;  /* 0x0028509001007387 */ /* 0x000fe80000100a00 */
[----:B------:R-:W-:Y:S04]  /*4b3e0*/  STL.64 [R1+0x2858], R146 ;  /* 0x0028589201007387 */ /* 0x000fe80000100a00 */
[----:B------:R-:W-:Y:S04]  /*4b3f0*/  STL.64 [R1+0x2840], R136 ;  /* 0x0028408801007387 */ /* 0x000fe80000100a00 */
[----:B------:R1:W-:Y:S04]  /*4b400*/  STL.64 [R1+0x2848], R138 ;  /* 0x0028488a01007387 */ /* 0x0003e80000100a00 */
        /* <DEDUP_REMOVED lines=8> */
[----:B------:R1:W-:Y:S02]  /*4b490*/  STL.64 [R1+0x2818], R142 ;  /* 0x0028188e01007387 */ /* 0x0003e40000100a00 */
[----:B-1----:R-:W-:-:S15]  /*4b4a0*/  HMMA.1688.F32.TF32 R140, R228, R94, R248 ;  /* 0x0000005ee48c723c */ /* 0x002fde00000810f8 */
[----:B------:R-:W-:-:S08]  /*4b4b0*/  NOP ;  /* 0x0000000000007918 */ /* 0x000fd00000000000 */
[----:B------:R-:W-:Y:S04]  /*4b4c0*/  STL.64 [R1+0x2800], R140 ;  /* 0x0028008c01007387 */ /* 0x000fe80000100a00 */
[----:B------:R-:W-:Y:S04]  /*4b4d0*/  STL.64 [R1+0x2808], R142 ;  /* 0x0028088e01007387 */ /* 0x000fe80000100a00 */
[----:B------:R-:W-:Y:S04]  /*4b4e0*/  STL.64 [R1+0x27f0], R4 ;  /* 0x0027f00401007387 */ /* 0x000fe80000100a00 */
[----:B------:R2:W-:Y:S02]  /*4b4f0*/  STL.64 [R1+0x27f8], R6 ;  /* 0x0027f80601007387 */ /* 0x0005e40000100a00 */
[C---:B--2---:R-:W-:Y:S06]  /*4b500*/  HMMA.1688.F32.TF32 R4, R228.reuse, R46, R156 ;  /* 0x0000002ee404723c */ /* 0x044fec000008109c */
[C---:B---3--:R-:W-:Y:S06]  /*4b510*/  HMMA.1688.F32.TF32 R140, R228.reuse, R22, R152 ;  /* 0x00000016e48c723c */ /* 0x048fec0000081098 */
[----:B----4-:R-:W-:-:S15]  /*4b520*/  HMMA.1688.F32.TF32 R144, R228, R86, R148 ;  /* 0x00000056e490723c */ /* 0x010fde0000081094 */
[----:B------:R-:W-:-:S08]  /*4b530*/  NOP ;  /* 0x0000000000007918 */ /* 0x000fd00000000000 */
        /* <DEDUP_REMOVED lines=27> */
[----:B------:R1:W-:Y:S04]  /*4b6f0*/  STL.64 [R1+0x2710], R144 ;  /* 0x0027109001007387 */ /* 0x0003e80000100a00 */
[----:B------:R2:W-:Y:S04]  /*4b700*/  STL.64 [R1+0x2718], R146 ;  /* 0x0027189201007387 */ /* 0x0005e80000100a00 */
[----:B------:R-:W3:Y:S04]  /*4b710*/  LDL.LU R248, [R1+0xa70] ;  /* 0x000a700001f87983 */ /* 0x000ee80000300800 */
[----:B------:R4:W-:Y:S04]  /*4b720*/  STL.64 [R1+0x26f0], R140 ;  /* 0x0026f08c01007387 */ /* 0x0009e80000100a00 */
[----:B------:R4:W-:Y:S04]  /*4b730*/  STL.64 [R1+0x26f8], R142 ;  /* 0x0026f88e01007387 */ /* 0x0009e80000100a00 */
        /* <DEDUP_REMOVED lines=9> */
[----:B-1----:R-:W3:Y:S04]  /*4b7d0*/  LDL.LU R144, [R1+0xbe0] ;  /* 0x000be00001907983 */ /* 0x002ee80000300800 */
[----:B------:R-:W3:Y:S04]  /*4b7e0*/  LDL.LU R145, [R1+0xbe4] ;  /* 0x000be40001917983 */ /* 0x000ee80000300800 */
[----:B--2---:R-:W3:Y:S04]  /*4b7f0*/  LDL.LU R146, [R1+0xbe8] ;  /* 0x000be80001927983 */ /* 0x004ee80000300800 */
[----:B------:R-:W3:Y:S04]  /*4b800*/  LDL.LU R147, [R1+0xbec] ;  /* 0x000bec0001937983 */ /* 0x000ee80000300800 */
        /* <DEDUP_REMOVED lines=40> */
[----:B----4-:R-:W4:Y:S04]  /*4ba90*/  LDL.LU R140, [R1+0xb50] ;  /* 0x000b5000018c7983 */ /* 0x010f280000300800 */
[----:B------:R-:W4:Y:S04]  /*4baa0*/  LDL.LU R141, [R1+0xb54] ;  /* 0x000b5400018d7983 */ /* 0x000f280000300800 */
[----:B------:R-:W4:Y:S04]  /*4bab0*/  LDL.LU R142, [R1+0xb58] ;  /* 0x000b5800018e7983 */ /* 0x000f280000300800 */
[----:B------:R-:W4:Y:S04]  /*4bac0*/  LDL.LU R143, [R1+0xb5c] ;  /* 0x000b5c00018f7983 */ /* 0x000f280000300800 */
[----:B------:R-:W4:Y:S04]  /*4bad0*/  LDL.LU R4, [R1+0xa90] ;  /* 0x000a900001047983 */ /* 0x000f280000300800 */
[----:B------:R-:W4:Y:S04]  /*4bae0*/  LDL.LU R5, [R1+0xa94] ;  /* 0x000a940001057983 */ /* 0x000f280000300800 */
[----:B------:R-:W4:Y:S04]  /*4baf0*/  LDL.LU R6, [R1+0xa98] ;  /* 0x000a980001067983 */ /* 0x000f280000300800 */
[----:B------:R-:W4:Y:S01]  /*4bb00*/  LDL.LU R7, [R1+0xa9c] ;  /* 0x000a9c0001077983 */ /* 0x000f220000300800 */
[C---:B------:R-:W-:Y:S06]  /*4bb10*/  HMMA.1688.F32.TF32 R184, R228.reuse, R78, R196 ;  /* 0x0000004ee4b8723c */ /* 0x040fec00000810c4 */
[C---:B------:R-:W-:Y:S06]  /*4bb20*/  HMMA.1688.F32.TF32 R180, R228.reuse, R74, R200 ;  /* 0x0000004ae4b4723c */ /* 0x040fec00000810c8 */
[----:B------:R-:W-:Y:S01]  /*4bb30*/  HMMA.1688.F32.TF32 R188, R228, R70, R204 ;  /* 0x00000046e4bc723c */ /* 0x000fe200000810cc */
[----:B------:R-:W-:-:S02]  /*4bb40*/  LOP3.LUT R80, R0, 0x40, RZ, 0x3c, !PT ;  /* 0x0000004000507812 */ /* 0x000fc400078e3cff */
[----:B------:R-:W-:-:S03]  /*4bb50*/  LOP3.LUT R81, R0, 0x60, RZ, 0x3c, !PT ;  /* 0x0000006000517812 */ /* 0x000fc600078e3cff */
[----:B------:R-:W-:Y:S04]  /*4bb60*/  LDS R136, [R80+UR10+0x2000] ;  /* 0x0020000a50887984 */ /* 0x000fe80008000800 */
[----:B------:R-:W-:Y:S04]  /*4bb70*/  LDS R138, [R80+UR10+0x3000] ;  /* 0x0030000a508a7984 */ /* 0x000fe80008000800 */
[----:B------:R-:W-:Y:S04]  /*4bb80*/  STL.64 [R1+0x26d0], R184 ;  /* 0x0026d0b801007387 */ /* 0x000fe80000100a00 */
[----:B------:R1:W-:Y:S04]  /*4bb90*/  STL.64 [R1+0x26d8], R186 ;  /* 0x0026d8ba01007387 */ /* 0x0003e80000100a00 */
[----:B------:R-:W-:Y:S04]  /*4bba0*/  STL.64 [R1+0x26c0], R180 ;  /* 0x0026c0b401007387 */ /* 0x000fe80000100a00 */
[----:B------:R1:W-:Y:S02]  /*4bbb0*/  STL.64 [R1+0x26c8], R182 ;  /* 0x0026c8b601007387 */ /* 0x0003e40000100a00 */
[C---:B-1----:R-:W-:Y:S02]  /*4bbc0*/  HMMA.1688.F32.TF32 R184, R228.reuse, R66, R208 ;  /* 0x00000042e4b8723c */ /* 0x042fe400000810d0 */
[----:B------:R-:W-:Y:S04]  /*4bbd0*/  LDS R137, [R81+UR10+0x2000] ;  /* 0x0020000a51897984 */ /* 0x000fe80008000800 */
[----:B------:R-:W3:Y:S01]  /*4bbe0*/  LDS R139, [R81+UR10+0x3000] ;  /* 0x0030000a518b7984 */ /* 0x000ee20008000800 */
[C---:B------:R-:W-:Y:S03]  /*4bbf0*/  HMMA.1688.F32.TF32 R180, R228.reuse, R62, R212 ;  /* 0x0000003ee4b4723c */ /* 0x040fe600000810d4 */
[----:B------:R-:W-:Y:S04]  /*4bc00*/  STL.64 [R1+0x26b0], R188 ;  /* 0x0026b0bc01007387 */ /* 0x000fe80000100a00 */
[----:B------:R1:W-:Y:S04]  /*4bc10*/  STL.64 [R1+0x26b8], R190 ;  /* 0x0026b8be01007387 */ /* 0x0003e80000100a00 */
[----:B------:R-:W-:Y:S04]  /*4bc20*/  LDS R244, [R80+UR10+0x2080] ;  /* 0x0020800a50f47984 */ /* 0x000fe80008000800 */
[----:B------:R-:W-:Y:S01]  /*4bc30*/  LDS R246, [R80+UR10+0x3080] ;  /* 0x0030800a50f67984 */ /* 0x000fe20008000800 */
[C---:B-1----:R-:W-:Y:S03]  /*4bc40*/  HMMA.1688.F32.TF32 R188, R228.reuse, R58, R216 ;  /* 0x0000003ae4bc723c */ /* 0x042fe600000810d8 */
[----:B------:R-:W-:Y:S04]  /*4bc50*/  STL.64 [R1+0x26a0], R184 ;  /* 0x0026a0b801007387 */ /* 0x000fe80000100a00 */
[----:B------:R1:W-:Y:S04]  /*4bc60*/  STL.64 [R1+0x26a8], R186 ;  /* 0x0026a8ba01007387 */ /* 0x0003e80000100a00 */
[----:B------:R-:W-:Y:S04]  /*4bc70*/  STL.64 [R1+0x2690], R180 ;  /* 0x002690b401007387 */ /* 0x000fe80000100a00 */
[----:B------:R1:W-:Y:S02]  /*4bc80*/  STL.64 [R1+0x2698], R182 ;  /* 0x002698b601007387 */ /* 0x0003e40000100a00 */
[C---:B-1----:R-:W-:Y:S02]  /*4bc90*/  HMMA.1688.F32.TF32 R184, R228.reuse, R54, R220 ;  /* 0x00000036e4b8723c */ /* 0x042fe400000810dc */
[----:B------:R-:W-:Y:S04]  /*4bca0*/  LDS R245, [R81+UR10+0x2080] ;  /* 0x0020800a51f57984 */ /* 0x000fe80008000800 */
[----:B------:R-:W1:Y:S01]  /*4bcb0*/  LDS R247, [R81+UR10+0x3080] ;  /* 0x0030800a51f77984 */ /* 0x000e620008000800 */
[----:B------:R-:W-:Y:S03]  /*4bcc0*/  HMMA.1688.F32.TF32 R180, R228, R50, R224 ;  /* 0x00000032e4b4723c */ /* 0x000fe600000810e0 */
[----:B------:R-:W-:Y:S04]  /*4bcd0*/  STL.64 [R1+0x2680], R188 ;  /* 0x002680bc01007387 */ /* 0x000fe80000100a00 */
[----:B------:R-:W-:Y:S04]  /*4bce0*/  STL.64 [R1+0x2688], R190 ;  /* 0x002688be01007387 */ /* 0x000fe80000100a00 */
[----:B------:R-:W-:Y:S04]  /*4bcf0*/  LDS R228, [R80+UR10+0x2100] ;  /* 0x0021000a50e47984 */ /* 0x000fe80008000800 */
[----:B------:R-:W-:Y:S04]  /*4bd00*/  LDS R230, [R80+UR10+0x3100] ;  /* 0x0031000a50e67984 */ /* 0x000fe80008000800 */
[----:B------:R-:W-:Y:S04]  /*4bd10*/  STL.64 [R1+0x2670], R184 ;  /* 0x002670b801007387 */ /* 0x000fe80000100a00 */
[----:B------:R-:W-:Y:S04]  /*4bd20*/  STL.64 [R1+0x2678], R186 ;  /* 0x002678ba01007387 */ /* 0x000fe80000100a00 */
[----:B------:R-:W-:Y:S04]  /*4bd30*/  STL.64 [R1+0x2660], R180 ;  /* 0x002660b401007387 */ /* 0x000fe80000100a00 */
[----:B------:R2:W-:Y:S01]  /*4bd40*/  STL.64 [R1+0x2668], R182 ;  /* 0x002668b601007387 */ /* 0x0005e20000100a00 */
[----:B---3--:R-:W-:Y:S03]  /*4bd50*/  HMMA.1688.F32.TF32 R144, R136, R98, R144 ;  /* 0x000000628890723c */ /* 0x008fe60000081090 */
[----:B------:R-:W-:Y:S04]  /*4bd60*/  LDS R229, [R81+UR10+0x2100] ;  /* 0x0021000a51e57984 */ /* 0x000fe80008000800 */
[----:B------:R-:W3:-:S15]  /*4bd70*/  LDS R231, [R81+UR10+0x3100] ;  /* 0x0031000a51e77984 */ /* 0x000ede0008000800 */
[----:B------:R-:W-:-:S02]  /*4bd80*/  NOP ;  /* 0x0000000000007918 */ /* 0x000fc40000000000 */
[----:B------:R-:W-:Y:S02]  /*4bd90*/  IMAD.MOV.U32 R45, RZ, RZ, R145 ;  /* 0x000000ffff2d7224 */ /* 0x000fe400078e0091 */
[----:B------:R-:W-:Y:S01]  /*4bda0*/  IMAD.MOV.U32 R44, RZ, RZ, R144 ;  /* 0x000000ffff2c7224 */ /* 0x000fe200078e0090 */
[C---:B--2---:R-:W-:Y:S06]  /*4bdb0*/  HMMA.1688.F32.TF32 R180, R136.reuse, R134, R176 ;  /* 0x0000008688b4723c */ /* 0x044fec00000810b0 */
[C---:B------:R-:W-:Y:S06]  /*4bdc0*/  HMMA.1688.F32.TF32 R176, R136.reuse, R130, R172 ;  /* 0x0000008288b0723c */ /* 0x040fec00000810ac */
[C---:B------:R-:W-:Y:S06]  /*4bdd0*/  HMMA.1688.F32.TF32 R172, R136.reuse, R126, R168 ;  /* 0x0000007e88ac723c */ /* 0x040fec00000810a8 */
[C---:B------:R-:W-:Y:S06]  /*4bde0*/  HMMA.1688.F32.TF32 R168, R136.reuse, R122, R164 ;  /* 0x0000007a88a8723c */ /* 0x040fec00000810a4 */
[C---:B------:R-:W-:Y:S06]  /*4bdf0*/  HMMA.1688.F32.TF32 R164, R136.reuse, R118, R160 ;  /* 0x0000007688a4723c */ /* 0x040fec00000810a0 */
[C---:B------:R-:W-:Y:S06]  /*4be00*/  HMMA.1688.F32.TF32 R160, R136.reuse, R114, R156 ;  /* 0x0000007288a0723c */ /* 0x040fec000008109c */
[C---:B------:R-:W-:Y:S06]  /*4be10*/  HMMA.1688.F32.TF32 R156, R136.reuse, R110, R152 ;  /* 0x0000006e889c723c */ /* 0x040fec0000081098 */
[C---:B------:R-:W-:Y:S06]  /*4be20*/  HMMA.1688.F32.TF32 R152, R136.reuse, R106, R148 ;  /* 0x0000006a8898723c */ /* 0x040fec0000081094 */
[C---:B------:R-:W-:Y:S01]  /*4be30*/  HMMA.1688.F32.TF32 R148, R136.reuse, R102, R232 ;  /* 0x000000668894723c */ /* 0x040fe200000810e8 */
[----:B------:R-:W-:Y:S04]  /*4be40*/  STL.64 [R1+0x100], R180 ;  /* 0x000100b401007387 */ /* 0x000fe80000100a00 */
[----:B------:R-:W-:Y:S01]  /*4be50*/  STL.64 [R1+0x108], R182 ;  /* 0x000108b601007387 */ /* 0x000fe20000100a00 */
[C---:B----4-:R-:W-:Y:S03]  /*4be60*/  HMMA.1688.F32.TF32 R140, R136.reuse, R94, R140 ;  /* 0x0000005e888c723c */ /* 0x050fe6000008108c */
        /* <DEDUP_REMOVED lines=17> */
[----:B------:R-:W-:Y:S01]  /*4bf80*/  STL [R1+0x4c34], R45 ;  /* 0x004c342d01007387 */ /* 0x000fe20000100800 */
[C---:B--2---:R-:W-:Y:S03]  /*4bf90*/  HMMA.1688.F32.TF32 R148, R136.reuse, R90, R236 ;  /* 0x0000005a8894723c */ /* 0x044fe600000810ec */
[----:B------:R-:W-:Y:S04]  /*4bfa0*/  STL [R1+0x4c30], R44 ;  /* 0x004c302c01007387 */ /* 0x000fe80000100800 */
[----:B------:R-:W-:Y:S01]  /*4bfb0*/  STL.64 [R1+0x260], R140 ;  /* 0x0002608c01007387 */ /* 0x000fe20000100a00 */
[C---:B----4-:R-:W-:Y:S03]  /*4bfc0*/  HMMA.1688.F32.TF32 R144, R136.reuse, R86, R240 ;  /* 0x000000568890723c */ /* 0x050fe600000810f0 */
[----:B------:R2:W-:Y:S03]  /*4bfd0*/  STL.64 [R1+0x268], R142 ;  /* 0x0002688e01007387 */ /* 0x0005e60000100a00 */
[C---:B------:R-:W-:Y:S06]  /*4bfe0*/  HMMA.1688.F32.TF32 R4, R136.reuse, R46, R4 ;  /* 0x0000002e8804723c */ /* 0x040fec0000081004 */
[----:B--2---:R-:W-:Y:S03]  /*4bff0*/  HMMA.1688.F32.TF32 R140, R136, R22, R248 ;  /* 0x00000016888c723c */ /* 0x004fe600000810f8 */
[----:B------:R2:W-:Y:S04]  /*4c000*/  STL.64 [R1+0x250], R148 ;  /* 0x0002509401007387 */ /* 0x0005e80000100a00 */
[----:B------:R4:W-:Y:S04]  /*4c010*/  STL.64 [R1+0x258], R150 ;  /* 0x0002589601007387 */ /* 0x0009e80000100a00 */
[----:B------:R-:W-:Y:S04]  /*4c020*/  STL.64 [R1+0x240], R144 ;  /* 0x0002409001007387 */ /* 0x000fe80000100a00 */
[----:B------:R-:W-:Y:S08]  /*4c030*/  STL.64 [R1+0x248], R146 ;  /* 0x0002489201007387 */ /* 0x000ff00000100a00 */
[----:B------:R1:W-:Y:S04]  /*4c040*/  STL.64 [R1+0x230], R140 ;  /* 0x0002308c01007387 */ /* 0x0003e80000100a00 */
[----:B------:R3:W-:Y:S04]  /*4c050*/  STL.64 [R1+0x238], R142 ;  /* 0x0002388e01007387 */ /* 0x0007e80000100a00 */
[----:B------:R3:W-:Y:S04]  /*4c060*/  STL [R1+0x220], R4 ;  /* 0x0002200401007387 */ /* 0x0007e80000100800 */
[----:B------:R3:W-:Y:S04]  /*4c070*/  STL [R1+0x22c], R7 ;  /* 0x00022c0701007387 */ /* 0x0007e80000100800 */
        /* <DEDUP_REMOVED lines=26> */
[----:B----4-:R-:W2:Y:S04]  /*4c220*/  LDL.LU R150, [R1+0xb78] ;  /* 0x000b780001967983 */ /* 0x010ea80000300800 */
[----:B------:R-:W2:Y:S04]  /*4c230*/  LDL.LU R151, [R1+0xb7c] ;  /* 0x000b7c0001977983 */ /* 0x000ea80000300800 */
        /* <DEDUP_REMOVED lines=11> */
[----:B------:R-:W4:Y:S01]  /*4c2f0*/  LDL.LU R239, [R1+0xc3c] ;  /* 0x000c3c0001ef7983 */ /* 0x000f220000300800 */
[----:B------:R-:W-:-:S02]  /*4c300*/  IMAD.MOV.U32 R45, RZ, RZ, R5 ;  /* 0x000000ffff2d7224 */ /* 0x000fc400078e0005 */
[----:B------:R-:W-:Y:S01]  /*4c310*/  IMAD.MOV.U32 R44, RZ, RZ, R6 ;  /* 0x000000ffff2c7224 */ /* 0x000fe200078e0006 */
        /* <DEDUP_REMOVED lines=8> */
[----:B------:R-:W-:Y:S04]  /*4c3a0*/  STL [R1+0x4c3c], R45 ;  /* 0x004c3c2d01007387 */ /* 0x000fe80000100800 */
[----:B------:R1:W-:Y:S01]  /*4c3b0*/  STL [R1+0x4c38], R44 ;  /* 0x004c382c01007387 */ /* 0x0003e20000100800 */
[C---:B------:R-:W-:Y:S06]  /*4c3c0*/  HMMA.1688.F32.TF32 R152, R136.reuse, R10, R152 ;  /* 0x0000000a8898723c */ /* 0x040fec0000081098 */
[C---:B------:R-:W-:Y:S06]  /*4c3d0*/  HMMA.1688.F32.TF32 R160, R136.reuse, R42, R160 ;  /* 0x0000002a88a0723c */ /* 0x040fec00000810a0 */
[C---:B------:R-:W-:Y:S06]  /*4c3e0*/  HMMA.1688.F32.TF32 R164, R136.reuse, R34, R164 ;  /* 0x0000002288a4723c */ /* 0x040fec00000810a4 */
[----:B------:R-:W-:-:S12]  /*4c3f0*/  HMMA.1688.F32.TF32 R156, R136, R38, R156 ;  /* 0x00000026889c723c */ /* 0x000fd8000008109c */
[----:B-1----:R-:W-:Y:S01]  /*4c400*/  IMAD.MOV.U32 R44, RZ, RZ, R160 ;  /* 0x000000ffff2c7224 */ /* 0x002fe200078e00a0 */
[----:B------:R-:W-:Y:S04]  /*4c410*/  STL [R1+0x204], R161 ;  /* 0x000204a101007387 */ /* 0x000fe80000100800 */
[----:B------:R-:W-:Y:S04]  /*4c420*/  STL.64 [R1+0x210], R164 ;  /* 0x000210a401007387 */ /* 0x000fe80000100a00 */
[----:B------:R-:W-:Y:S04]  /*4c430*/  STL.64 [R1+0x218], R166 ;  /* 0x000218a601007387 */ /* 0x000fe80000100a00 */
[----:B------:R-:W-:Y:S04]  /*4c440*/  STL.64 [R1+0x208], R162 ;  /* 0x000208a201007387 */ /* 0x000fe80000100a00 */
[----:B------:R1:W-:Y:S01]  /*4c450*/  STL [R1+0x4c40], R44 ;  /* 0x004c402c01007387 */ /* 0x0003e20000100800 */
[----:B------:R-:W-:-:S03]  /*4c460*/  IMAD.MOV.U32 R45, RZ, RZ, R159 ;  /* 0x000000ffff2d7224 */ /* 0x000fc600078e009f */
[----:B------:R-:W-:Y:S04]  /*4c470*/  STL.64 [R1+0x1f0], R156 ;  /* 0x0001f09c01007387 */ /* 0x000fe80000100a00 */
[----:B------:R-:W-:Y:S01]  /*4c480*/  STL [R1+0x1f8], R158 ;  /* 0x0001f89e01007387 */ /* 0x000fe20000100800 */
[----:B-1----:R-:W-:-:S03]  /*4c490*/  IMAD.MOV.U32 R44, RZ, RZ, R154 ;  /* 0x000000ffff2c7224 */ /* 0x002fc600078e009a */
[----:B------:R-:W-:Y:S04]  /*4c4a0*/  STL [R1+0x4c44], R45 ;  /* 0x004c442d01007387 */ /* 0x000fe80000100800 */
[----:B------:R-:W-:Y:S04]  /*4c4b0*/  STL.64 [R1+0x1e0], R152 ;  /* 0x0001e09801007387 */ /* 0x000fe80000100a00 */
[----:B------:R2:W-:Y:S02]  /*4c4c0*/  STL [R1+0x1ec], R155 ;  /* 0x0001ec9b01007387 */ /* 0x0005e40000100800 */
[C---:B--2---:R-:W-:Y:S06]  /*4c4d0*/  HMMA.1688.F32.TF32 R152, R136.reuse, R26, R148 ;  /* 0x0000001a8898723c */ /* 0x044fec0000081094 */
[C---:B------:R-:W-:Y:S06]  /*4c4e0*/  HMMA.1688.F32.TF32 R148, R136.reuse, R30, R232 ;  /* 0x0000001e8894723c */ /* 0x040fec00000810e8 */
[C---:B---3--:R-:W-:Y:S06]  /*4c4f0*/  HMMA.1688.F32.TF32 R144, R136.reuse, R14, R144 ;  /* 0x0000000e8890723c */ /* 0x048fec0000081090 */
[----:B----4-:R-:W-:Y:S01]  /*4c500*/  HMMA.1688.F32.TF32 R140, R136, R18, R140 ;  /* 0x00000012888c723c */ /* 0x010fe2000008108c */
[----:B------:R1:W-:Y:S04]  /*4c510*/  STL [R1+0x4c48], R44 ;  /* 0x004c482c01007387 */ /* 0x0003e80000100800 */
[----:B------:R-:W-:Y:S04]  /*4c520*/  STL.64 [R1+0x1d0], R152 ;  /* 0x0001d09801007387 */ /* 0x000fe80000100a00 */
[----:B------:R-:W-:Y:S03]  /*4c530*/  STL.64 [R1+0x1d8], R154 ;  /* 0x0001d89a01007387 */ /* 0x000fe60000100a00 */
[----:B-1----:R-:W-:-:S02]  /*4c540*/  IMAD.MOV.U32 R44, RZ, RZ, R148 ;  /* 0x000000ffff2c7224 */ /* 0x002fc400078e0094 */
[----:B------:R-:W-:Y:S01]  /*4c550*/  IMAD.MOV.U32 R45, RZ, RZ, R151 ;  /* 0x000000ffff2d7224 */ /* 0x000fe200078e0097 */
[----:B------:R-:W-:Y:S04]  /*4c560*/  STL [R1+0x1c4], R149 ;  /* 0x0001c49501007387 */ /* 0x000fe80000100800 */
[----:B------:R-:W-:Y:S04]  /*4c570*/  STL [R1+0x1c8], R150 ;  /* 0x0001c89601007387 */ /* 0x000fe80000100800 */
[----:B------:R1:W-:Y:S04]  /*4c580*/  STL [R1+0x4c50], R44 ;  /* 0x004c502c01007387 */ /* 0x0003e80000100800 */
[----:B------:R2:W-:Y:S04]  /*4c590*/  STL [R1+0x4c4c], R45 ;  /* 0x004c4c2d01007387 */ /* 0x0005e80000100800 */
[----:B------:R-:W-:Y:S01]  /*4c5a0*/  STL.64 [R1+0x1b0], R144 ;  /* 0x0001b09001007387 */ /* 0x000fe20000100a00 */
[----:B-1----:R-:W-:-:S03]  /*4c5b0*/  IMAD.MOV.U32 R44, RZ, RZ, R142 ;  /* 0x000000ffff2c7224 */ /* 0x002fc600078e008e */
[----:B------:R1:W-:Y:S01]  /*4c5c0*/  STL.64 [R1+0x1b8], R146 ;  /* 0x0001b89201007387 */ /* 0x0003e20000100a00 */
[----:B--2---:R-:W-:-:S03]  /*4c5d0*/  IMAD.MOV.U32 R45, RZ, RZ, R143 ;  /* 0x000000ffff2d7224 */ /* 0x004fc600078e008f */
[----:B------:R2:W-:Y:S01]  /*4c5e0*/  STL.64 [R1+0x1a0], R140 ;  /* 0x0001a08c01007387 */ /* 0x0005e20000100a00 */
[C---:B-1----:R-:W-:Y:S06]  /*4c5f0*/  HMMA.1688.F32.TF32 R144, R136.reuse, R82, R236 ;  /* 0x000000528890723c */ /* 0x042fec00000810ec */
[C---:B--2---:R-:W-:Y:S01]  /*4c600*/  HMMA.1688.F32.TF32 R140, R136.reuse, R78, R240 ;  /* 0x0000004e888c723c */ /* 0x044fe200000810f0 */
[----:B------:R1:W-:Y:S04]  /*4c610*/  STL [R1+0x4c58], R44 ;  /* 0x004c582c01007387 */ /* 0x0003e80000100800 */
[----:B------:R2:W-:Y:S01]  /*4c620*/  STL [R1+0x4c54], R45 ;  /* 0x004c542d01007387 */ /* 0x0005e20000100800 */
[----:B------:R-:W-:Y:S11]  /*4c630*/  HMMA.1688.F32.TF32 R4, R136, R70, R4 ;  /* 0x000000468804723c */ /* 0x000ff60000081004 */
[----:B------:R-:W-:Y:S04]  /*4c640*/  STL.64 [R1+0x190], R144 ;  /* 0x0001909001007387 */ /* 0x000fe80000100a00 */
[----:B------:R-:W-:Y:S03]  /*4c650*/  STL.64 [R1+0x198], R146 ;  /* 0x0001989201007387 */ /* 0x000fe60000100a00 */
[----:B-1----:R-:W-:Y:S01]  /*4c660*/  IMAD.MOV.U32 R44, RZ, RZ, R140 ;  /* 0x000000ffff2c7224 */ /* 0x002fe200078e008c */
[----:B------:R1:W-:Y:S01]  /*4c670*/  STL.64 [R1+0x118], R142 ;  /* 0x0001188e01007387 */ /* 0x0003e20000100a00 */
[----:B--2---:R-:W-:-:S02]  /*4c680*/  IMAD.MOV.U32 R45, RZ, RZ, R141 ;  /* 0x000000ffff2d7224 */ /* 0x004fc400078e008d */
[----:B-1----:R-:W-:Y:S01]  /*4c690*/  HMMA.1688.F32.TF32 R140, R136, R74, R248 ;  /* 0x0000004a888c723c */ /* 0x002fe200000810f8 */
[----:B------:R-:W-:Y:S04]  /*4c6a0*/  STL [R1+0x4c60], R44 ;  /* 0x004c602c01007387 */ /* 0x000fe80000100800 */
[----:B------:R-:W-:-:S15]  /*4c6b0*/  STL [R1+0x4c5c], R45 ;  /* 0x004c5c2d01007387 */ /* 0x000fde0000100800 */
[----:B------:R-:W-:-:S03]  /*4c6c0*/  NOP ;  /* 0x0000000000007918 */ /* 0x000fc60000000000 */
[----:B------:R1:W-:Y:S04]  /*4c6d0*/  STL.64 [R1+0x60], R140 ;  /* 0x0000608c01007387 */ /* 0x0003e80000100a00 */
[----:B------:R2:W-:Y:S04]  /*4c6e0*/  STL.64 [R1+0x68], R142 ;  /* 0x0000688e01007387 */ /* 0x0005e80000100a00 */
[----:B------:R3:W-:Y:S04]  /*4c6f0*/  STL.64 [R1+0x50], R4 ;  /* 0x0000500401007387 */ /* 0x0007e80000100a00 */
[----:B------:R-:W4:Y:S04]  /*4c700*/  LDL.LU R236, [R1+0x2320] ;  /* 0x0023200001ec7983 */ /* 0x000f280000300800 */
[----:B------:R-:W4:Y:S04]  /*4c710*/  LDL.LU R237, [R1+0x2324] ;  /* 0x0023240001ed7983 */ /* 0x000f280000300800 */
[----:B------:R-:W4:Y:S04]  /*4c720*/  LDL.LU R238, [R1+0x2328] ;  /* 0x0023280001ee7983 */ /* 0x000f280000300800 */
[----:B------:R-:W4:Y:S04]  /*4c730*/  LDL.LU R239, [R1+0x232c] ;  /* 0x00232c0001ef7983 */ /* 0x000f280000300800 */
[----:B-1----:R-:W4:Y:S04]  /*4c740*/  LDL.LU R140, [R1+0x24d0] ;  /* 0x0024d000018c7983 */ /* 0x002f280000300800 */
[----:B------:R-:W4:Y:S04]  /*4c750*/  LDL.LU R141, [R1+0x24d4] ;  /* 0x0024d400018d7983 */ /* 0x000f280000300800 */
[----:B--2---:R-:W4:Y:S04]  /*4c760*/  LDL.LU R142, [R1+0x24d8] ;  /* 0x0024d800018e7983 */ /* 0x004f280000300800 */
        /* <DEDUP_REMOVED lines=53> */
[----:B------:R-:W-:-:S03]  /*4cac0*/  IMAD.MOV.U32 R44, RZ, RZ, R6 ;  /* 0x000000ffff2c7224 */ /* 0x000fc600078e0006 */
[----:B---3--:R-:W3:Y:S01]  /*4cad0*/  LDL.LU R4, [R1+0xe90] ;  /* 0x000e900001047983 */ /* 0x008ee20000300800 */
[----:B------:R-:W-:-:S03]  /*4cae0*/  IMAD.MOV.U32 R45, RZ, RZ, R7 ;  /* 0x000000ffff2d7224 */ /* 0x000fc600078e0007 */
[----:B------:R-:W3:Y:S04]  /*4caf0*/  LDL.LU R5, [R1+0xe94] ;  /* 0x000e940001057983 */ /* 0x000ee80000300800 */
[----:B------:R-:W3:Y:S04]  /*4cb00*/  LDL.LU R6, [R1+0xe98] ;  /* 0x000e980001067983 */ /* 0x000ee80000300800 */
[----:B------:R-:W3:Y:S04]  /*4cb10*/  LDL.LU R7, [R1+0xe9c] ;  /* 0x000e9c0001077983 */ /* 0x000ee80000300800 */
[----:B------:R-:W3:Y:S04]  /*4cb20*/  LDL.LU R240, [R1+0xf00] ;  /* 0x000f000001f07983 */ /* 0x000ee80000300800 */
[----:B------:R-:W3:Y:S04]  /*4cb30*/  LDL.LU R241, [R1+0xf04] ;  /* 0x000f040001f17983 */ /* 0x000ee80000300800 */
[----:B------:R-:W3:Y:S04]  /*4cb40*/  LDL.LU R242, [R1+0xf08] ;  /* 0x000f080001f27983 */ /* 0x000ee80000300800 */
[----:B------:R-:W3:Y:S04]  /*4cb50*/  LDL.LU R243, [R1+0xf0c] ;  /* 0x000f0c0001f37983 */ /* 0x000ee80000300800 */
[----:B------:R1:W-:Y:S04]  /*4cb60*/  STL [R1+0x4c68], R44 ;  /* 0x004c682c01007387 */ /* 0x0003e80000100800 */
[----:B------:R1:W-:Y:S01]  /*4cb70*/  STL [R1+0x4c64], R45 ;  /* 0x004c642d01007387 */ /* 0x0003e20000100800 */
[C---:B----4-:R-:W-:Y:S06]  /*4cb80*/  HMMA.1688.F32.TF32 R140, R244.reuse, R106, R140 ;  /* 0x0000006af48c723c */ /* 0x050fec000008108c */
[C---:B--2---:R-:W-:Y:S06]  /*4cb90*/  HMMA.1688.F32.TF32 R148, R244.reuse, R118, R148 ;  /* 0x00000076f494723c */ /* 0x044fec0000081094 */
[----:B------:R-:W-:Y:S06]  /*4cba0*/  HMMA.1688.F32.TF32 R152, R244, R122, R152 ;  /* 0x0000007af498723c */ /* 0x000fec0000081098 */
[C---:B------:R-:W-:Y:S06]  /*4cbb0*/  HMMA.1688.F32.TF32 R172, R136.reuse, R54, R172 ;  /* 0x0000003688ac723c */ /* 0x040fec00000810ac */
[C---:B------:R-:W-:Y:S06]  /*4cbc0*/  HMMA.1688.F32.TF32 R180, R136.reuse, R62, R180 ;  /* 0x0000003e88b4723c */ /* 0x040fec00000810b4 */
[C---:B------:R-:W-:Y:S06]  /*4cbd0*/  HMMA.1688.F32.TF32 R184, R136.reuse, R66, R184 ;  /* 0x0000004288b8723c */ /* 0x040fec00000810b8 */
[----:B------:R-:W-:-:S12]  /*4cbe0*/  HMMA.1688.F32.TF32 R176, R136, R58, R176 ;  /* 0x0000003a88b0723c */ /* 0x000fd800000810b0 */
[----:B-1----:R-:W-:Y:S01]  /*4cbf0*/  IMAD.MOV.U32 R44, RZ, RZ, R180 ;  /* 0x000000ffff2c7224 */ /* 0x002fe200078e00b4 */
[----:B------:R-:W-:Y:S01]  /*4cc00*/  HMMA.1688.F32.TF32 R136, R136, R50, R168 ;  /* 0x000000328888723c */ /* 0x000fe200000810a8 */
[----:B------:R-:W-:-:S03]  /*4cc10*/  IMAD.MOV.U32 R45, RZ, RZ, R181 ;  /* 0x000000ffff2d7224 */ /* 0x000fc600078e00b5 */
[----:B------:R-:W-:Y:S04]  /*4cc20*/  STL.64 [R1+0x40], R184 ;  /* 0x000040b801007387 */ /* 0x000fe80000100a00 */
[----:B------:R-:W-:Y:S04]  /*4cc30*/  STL.64 [R1+0x48], R186 ;  /* 0x000048ba01007387 */ /* 0x000fe80000100a00 */
[----:B------:R-:W-:Y:S01]  /*4cc40*/  STL.64 [R1+0x38], R182 ;  /* 0x000038b601007387 */ /* 0x000fe20000100a00 */
[C---:B------:R-:W-:Y:S03]  /*4cc50*/  HMMA.1688.F32.TF32 R164, R244.reuse, R134, R164 ;  /* 0x00000086f4a4723c */ /* 0x040fe600000810a4 */
[----:B------:R-:W-:Y:S04]  /*4cc60*/  STL [R1+0x4c70], R44 ;  /* 0x004c702c01007387 */ /* 0x000fe80000100800 */
[----:B------:R-:W-:Y:S01]  /*4cc70*/  STL [R1+0x4c6c], R45 ;  /* 0x004c6c2d01007387 */ /* 0x000fe20000100800 */
[C---:B------:R-:W-:Y:S03]  /*4cc80*/  HMMA.1688.F32.TF32 R160, R244.reuse, R130, R160 ;  /* 0x00000082f4a0723c */ /* 0x040fe600000810a0 */
[----:B------:R-:W-:Y:S04]  /*4cc90*/  STL.64 [R1+0x20], R176 ;  /* 0x000020b001007387 */ /* 0x000fe80000100a00 */
[----:B------:R-:W-:Y:S04]  /*4cca0*/  STL.64 [R1+0x28], R178 ;  /* 0x000028b201007387 */ /* 0x000fe80000100a00 */
[----:B------:R-:W-:Y:S04]  /*4ccb0*/  STL.64 [R1+0x10], R172 ;  /* 0x000010ac01007387 */ /* 0x000fe80000100a00 */
[----:B------:R-:W-:Y:S04]  /*4ccc0*/  STL.64 [R1], R136 ;  /* 0x0000008801007387 */ /* 0x000fe80000100a00 */
        /* <DEDUP_REMOVED lines=12> */
[----:B------:R-:W-:Y:S04]  /*4cd90*/  STL.64 [R1+0x2b0], R148 ;  /* 0x0002b09401007387 */ /* 0x000fe80000100a00 */
[----:B------:R-:W-:Y:S01]  /*4cda0*/  STL.64 [R1+0x2b8], R150 ;  /* 0x0002b89601007387 */ /* 0x000fe20000100a00 */
[C---:B------:R-:W-:Y:S08]  /*4cdb0*/  HMMA.1688.F32.TF32 R248, R244.reuse, R98, R248 ;  /* 0x00000062f4f8723c */ /* 0x040ff000000810f8 */
[----:B------:R-:W-:Y:S04]  /*4cdc0*/  STL.64 [R1+0x2a0], R136 ;  /* 0x0002a08801007387 */ /* 0x000fe80000100a00 */
[----:B------:R1:W-:Y:S02]  /*4cdd0*/  STL.64 [R1+0x2a8], R138 ;  /* 0x0002a88a01007387 */ /* 0x0003e40000100a00 */
[C---:B-1----:R-:W-:Y:S02]  /*4cde0*/  HMMA.1688.F32.TF32 R136, R244.reuse, R102, R236 ;  /* 0x00000066f488723c */ /* 0x042fe400000810ec */
[----:B------:R-:W-:Y:S04]  /*4cdf0*/  STL.64 [R1+0x290], R144 ;  /* 0x0002909001007387 */ /* 0x000fe80000100a00 */
[----:B------:R-:W-:Y:S04]  /*4ce00*/  STL.64 [R1+0x298], R146 ;  /* 0x0002989201007387 */ /* 0x000fe80000100a00 */
[----:B------:R-:W-:Y:S04]  /*4ce10*/  STL.64 [R1+0x280], R140 ;  /* 0x0002808c01007387 */ /* 0x000fe80000100a00 */
[----:B------:R-:W-:Y:S04]  /*4ce20*/  STL.64 [R1+0x288], R142 ;  /* 0x0002888e01007387 */ /* 0x000fe80000100a00 */
[----:B------:R-:W-:Y:S01]  /*4ce30*/  STL [R1+0x4b9c], R248 ;  /* 0x004b9cf801007387 */ /* 0x000fe20000100800 */
[C---:B---3--:R-:W-:Y:S04]  /*4ce40*/  HMMA.1688.F32.TF32 R4, R244.reuse, R90, R4 ;  /* 0x0000005af404723c */ /* 0x048fe80000081004 */
[----:B------:R-:W-:Y:S04]  /*4ce50*/  STL.64 [R1+0x270], R136 ;  /* 0x0002708801007387 */ /* 0x000fe80000100a00 */
[----:B------:R1:W-:Y:S02]  /*4ce60*/  STL.64 [R1+0x278], R138 ;  /* 0x0002788a01007387 */ /* 0x0003e40000100a00 */
[----:B-1----:R-:W-:Y:S02]  /*4ce70*/  HMMA.1688.F32.TF32 R136, R244, R94, R240 ;  /* 0x0000005ef488723c */ /* 0x002fe400000810f0 */
[----:B------:R-:W-:Y:S04]  /*4ce80*/  STL [R1+0x4b98], R249 ;  /* 0x004b98f901007387 */ /* 0x000fe80000100800 */
[----:B------:R-:W-:Y:S04]  /*4ce90*/  STL [R1+0x4b94], R250 ;  /* 0x004b94fa01007387 */ /* 0x000fe80000100800 */
[----:B------:R-:W-:Y:S04]  /*4cea0*/  STL [R1+0x4b90], R251 ;  /* 0x004b90fb01007387 */ /* 0x000fe80000100800 */
[----:B------:R-:W2:Y:S09]  /*4ceb0*/  LDL.LU R144, [R1+0xf80] ;  /* 0x000f800001907983 */ /* 0x000eb20000300800 */
[----:B------:R-:W-:Y:S04]  /*4cec0*/  STL.64 [R1+0x600], R136 ;  /* 0x0006008801007387 */ /* 0x000fe80000100a00 */
[----:B------:R-:W-:Y:S04]  /*4ced0*/  STL.64 [R1+0x608], R138 ;  /* 0x0006088a01007387 */ /* 0x000fe80000100a00 */
[----:B------:R1:W-:Y:S04]  /*4cee0*/  STL.64 [R1+0x5f0], R4 ;  /* 0x0005f00401007387 */ /* 0x0003e80000100a00 */
[----:B------:R3:W-:Y:S04]  /*4cef0*/  STL.64 [R1+0x5f8], R6 ;  /* 0x0005f80601007387 */ /* 0x0007e80000100a00 */
        /* <DEDUP_REMOVED lines=20> */
[----:B------:R-:W4:Y:S01]  /*4d040*/  LDL.LU R165, [R1+0xee4] ;  /* 0x000ee40001a57983 */ /* 0x000f220000300800 */
[----:B------:R-:W-:-:S03]  /*4d050*/  IMAD.MOV.U32 R44, RZ, RZ, R174 ;  /* 0x000000ffff2c7224 */ /* 0x000fc600078e00ae */
[----:B------:R-:W4:Y:S01]  /*4d060*/  LDL.LU R166, [R1+0xee8] ;  /* 0x000ee80001a67983 */ /* 0x000f220000300800 */
[----:B------:R-:W-:-:S03]  /*4d070*/  IMAD.MOV.U32 R45, RZ, RZ, R175 ;  /* 0x000000ffff2d7224 */ /* 0x000fc600078e00af */
        /* <DEDUP_REMOVED lines=21> */
[----:B-1----:R-:W2:Y:S04]  /*4d1d0*/  LDL.LU R4, [R1+0xe40] ;  /* 0x000e400001047983 */ /* 0x002ea80000300800 */
[----:B------:R-:W2:Y:S04]  /*4d1e0*/  LDL.LU R5, [R1+0xe44] ;  /* 0x000e440001057983 */ /* 0x000ea80000300800 */
[----:B---3--:R-:W3:Y:S04]  /*4d1f0*/  LDL.LU R6, [R1+0xe48] ;  /* 0x000e480001067983 */ /* 0x008ee80000300800 */
        /* <DEDUP_REMOVED lines=28> */
[----:B------:R-:W3:Y:S01]  /*4d3c0*/  LDL.LU R143, [R1+0xfac] ;  /* 0x000fac00018f7983 */ /* 0x000ee20000300800 */
[C---:B----4-:R-:W-:Y:S06]  /*4d3d0*/  HMMA.1688.F32.TF32 R136, R244.reuse, R22, R240 ;  /* 0x00000016f488723c */ /* 0x050fec00000810f0 */
[C---:B--2---:R-:W-:Y:S06]  /*4d3e0*/  HMMA.1688.F32.TF32 R200, R244.reuse, R86, R236 ;  /* 0x00000056f4c8723c */ /* 0x044fec00000810ec */
[----:B---3--:R-:W-:-:S15]  /*4d3f0*/  HMMA.1688.F32.TF32 R4, R244, R46, R4 ;  /* 0x0000002ef404723c */ /* 0x008fde0000081004 */
[----:B------:R-:W-:-:S02]  /*4d400*/  NOP ;  /* 0x0000000000007918 */ /* 0x000fc40000000000 */
[----:B------:R-:W-:Y:S04]  /*4d410*/  STL.64 [R1+0x5e0], R200 ;  /* 0x0005e0c801007387 */ /* 0x000fe80000100a00 */
[----:B------:R-:W-:Y:S04]  /*4d420*/  STL.64 [R1+0x5e8], R202 ;  /* 0x0005e8ca01007387 */ /* 0x000fe80000100a00 */
        /* <DEDUP_REMOVED lines=12> */
[----:B-1----:R-:W4:Y:S04]  /*4d4f0*/  LDL.LU R4, [R1+0x2c30] ;  /* 0x002c300001047983 */ /* 0x002f280000300800 */
[----:B------:R-:W4:Y:S04]  /*4d500*/  LDL.LU R5, [R1+0x2c34] ;  /* 0x002c340001057983 */ /* 0x000f280000300800 */
[----:B---3--:R-:W3:Y:S04]  /*4d510*/  LDL.LU R6, [R1+0x2c38] ;  /* 0x002c380001067983 */ /* 0x008ee80000300800 */
[----:B------:R-:W3:Y:S01]  /*4d520*/  LDL.LU R7, [R1+0x2c3c] ;  /* 0x002c3c0001077983 */ /* 0x000ee20000300800 */
[C---:B------:R-:W-:Y:S06]  /*4d530*/  HMMA.1688.F32.TF32 R136, R244.reuse, R34, R196 ;  /* 0x00000022f488723c */ /* 0x040fec00000810c4 */
        /* <DEDUP_REMOVED lines=41> */
[----:B------:R1:W-:Y:S04]  /*4d7d0*/  STL.64 [R1+0x4f8], R138 ;  /* 0x0004f88a01007387 */ /* 0x0003e80000100a00 */
[----:B------:R-:W-:Y:S04]  /*4d7e0*/  LDS R153, [R81+UR10+0x2180] ;  /* 0x0021800a51997984 */ /* 0x000fe80008000800 */
[----:B------:R-:W3:Y:S01]  /*4d7f0*/  LDS R155, [R81+UR10+0x3180] ;  /* 0x0031800a519b7984 */ /* 0x000ee20008000800 */
[----:B-1----:R-:W-:Y:S03]  /*4d800*/  HMMA.1688.F32.TF32 R136, R244, R54, R140 ;  /* 0x00000036f488723c */ /* 0x002fe6000008108c */
[----:B------:R-:W-:Y:S04]  /*4d810*/  STL.64 [R1+0x4e0], R148 ;  /* 0x0004e09401007387 */ /* 0x000fe80000100a00 */
[----:B------:R-:W-:-:S15]  /*4d820*/  STL.64 [R1+0x4e8], R150 ;  /* 0x0004e89601007387 */ /* 0x000fde0000100a00 */
[----:B------:R-:W-:-:S02]  /*4d830*/  NOP ;  /* 0x0000000000007918 */ /* 0x000fc40000000000 */
[----:B------:R-:W-:Y:S02]  /*4d840*/  IMAD.MOV.U32 R248, RZ, RZ, R136 ;  /* 0x000000fffff87224 */ /* 0x000fe400078e0088 */
[----:B------:R-:W-:Y:S02]  /*4d850*/  IMAD.MOV.U32 R249, RZ, RZ, R137 ;  /* 0x000000fffff97224 */ /* 0x000fe400078e0089 */
[----:B------:R-:W-:Y:S02]  /*4d860*/  IMAD.MOV.U32 R250, RZ, RZ, R138 ;  /* 0x000000fffffa7224 */ /* 0x000fe400078e008a */
[----:B------:R-:W-:Y:S01]  /*4d870*/  IMAD.MOV.U32 R251, RZ, RZ, R139 ;  /* 0x000000fffffb7224 */ /* 0x000fe200078e008b */
[----:B------:R1:W-:Y:S04]  /*4d880*/  STL.64 [R1+0x4d0], R144 ;  /* 0x0004d09001007387 */ /* 0x0003e80000100a00 */
[----:B------:R1:W-:Y:S04]  /*4d890*/  STL.64 [R1+0x4d8], R146 ;  /* 0x0004d89201007387 */ /* 0x0003e80000100a00 */
[----:B------:R-:W-:Y:S04]  /*4d8a0*/  STL.64 [R1+0x4ba8], R250 ;  /* 0x004ba8fa01007387 */ /* 0x000fe80000100a00 */
[----:B------:R-:W-:Y:S01]  /*4d8b0*/  STL.64 [R1+0x4ba0], R248 ;  /* 0x004ba0f801007387 */ /* 0x000fe20000100a00 */
[----:B--2---:R-:W-:Y:S06]  /*4d8c0*/  HMMA.1688.F32.TF32 R244, R244, R50, R236 ;  /* 0x00000032f4f4723c */ /* 0x004fec00000810ec */
[C---:B----4-:R-:W-:Y:S06]  /*4d8d0*/  HMMA.1688.F32.TF32 R136, R228.reuse, R134, R240 ;  /* 0x00000086e488723c */ /* 0x050fec00000810f0 */
[C---:B---3--:R-:W-:Y:S11]  /*4d8e0*/  HMMA.1688.F32.TF32 R4, R228.reuse, R130, R4 ;  /* 0x00000082e404723c */ /* 0x048ff60000081004 */
[----:B------:R-:W-:Y:S04]  /*4d8f0*/  STL.64 [R1+0x4bb8], R246 ;  /* 0x004bb8f601007387 */ /* 0x000fe80000100a00 */
[----:B------:R-:W-:Y:S04]  /*4d900*/  STL.64 [R1+0x4bb0], R244 ;  /* 0x004bb0f401007387 */ /* 0x000fe80000100a00 */
[----:B------:R-:W2:Y:S04]  /*4d910*/  LDL.LU R236, [R1+0x20e0] ;  /* 0x0020e00001ec7983 */ /* 0x000ea80000300800 */
[----:B------:R3:W-:Y:S04]  /*4d920*/  STL.64 [R1+0x4b0], R136 ;  /* 0x0004b08801007387 */ /* 0x0007e80000100a00 */
[----:B------:R4:W-:Y:S04]  /*4d930*/  STL.64 [R1+0x4b8], R138 ;  /* 0x0004b88a01007387 */ /* 0x0009e80000100a00 */
        /* <DEDUP_REMOVED lines=69> */
[----:B---3--:R-:W3:Y:S04]  /*4dd90*/  LDL.LU R136, [R1+0x2b80] ;  /* 0x002b800001887983 */ /* 0x008ee80000300800 */
[----:B------:R-:W3:Y:S04]  /*4dda0*/  LDL.LU R137, [R1+0x2b84] ;  /* 0x002b840001897983 */ /* 0x000ee80000300800 */
[----:B----4-:R-:W3:Y:S04]  /*4ddb0*/  LDL.LU R138, [R1+0x2b88] ;  /* 0x002b8800018a7983 */ /* 0x010ee80000300800 */
        /* <DEDUP_REMOVED lines=38> */
[C---:B------:R-:W-:Y:S06]  /*4e020*/  HMMA.1688.F32.TF32 R216, R228.reuse, R110, R216 ;  /* 0x0000006ee4d8723c */ /* 0x040fec00000810d8 */
[C---:B---3--:R-:W-:Y:S06]  /*4e030*/  HMMA.1688.F32.TF32 R244, R228.reuse, R122, R136 ;  /* 0x0000007ae4f4723c */ /* 0x048fec0000081088 */
[C---:B------:R-:W-:Y:S06]  /*4e040*/  HMMA.1688.F32.TF32 R136, R228.reuse, R114, R220 ;  /* 0x00000072e488723c */ /* 0x040fec00000810dc */
        /* <DEDUP_REMOVED lines=11> */
[C---:B-1----:R-:W-:Y:S02]  /*4e100*/  HMMA.1688.F32.TF32 R136, R228.reuse, R102, R4 ;  /* 0x00000066e488723c */ /* 0x042fe40000081004 */
[----:B------:R-:W-:Y:S04]  /*4e110*/  STL.64 [R1+0x450], R216 ;  /* 0x000450d801007387 */ /* 0x000fe80000100a00 */
[----:B------:R-:W-:Y:S04]  /*4e120*/  STL.64 [R1+0x458], R218 ;  /* 0x000458da01007387 */ /* 0x000fe80000100a00 */
[----:B------:R-:W2:Y:S04]  /*4e130*/  LDL.LU R4, [R1+0x2100] ;  /* 0x0021000001047983 */ /* 0x000ea80000300800 */
[----:B------:R-:W-:Y:S04]  /*4e140*/  STL.64 [R1+0x440], R212 ;  /* 0x000440d401007387 */ /* 0x000fe80000100a00 */
[----:B------:R-:W-:Y:S05]  /*4e150*/  STL.64 [R1+0x448], R214 ;  /* 0x000448d601007387 */ /* 0x000fea0000100a00 */
[----:B------:R-:W-:Y:S04]  /*4e160*/  STL.64 [R1+0x430], R136 ;  /* 0x0004308801007387 */ /* 0x000fe80000100a00 */
[----:B------:R1:W-:Y:S01]  /*4e170*/  STL.64 [R1+0x438], R138 ;  /* 0x0004388a01007387 */ /* 0x0003e20000100a00 */
[C---:B------:R-:W-:Y:S03]  /*4e180*/  HMMA.1688.F32.TF32 R204, R228.reuse, R94, R204 ;  /* 0x0000005ee4cc723c */ /* 0x040fe600000810cc */
[----:B------:R-:W2:Y:S04]  /*4e190*/  LDL.LU R5, [R1+0x2104] ;  /* 0x0021040001057983 */ /* 0x000ea80000300800 */
[----:B------:R-:W2:Y:S01]  /*4e1a0*/  LDL.LU R6, [R1+0x2108] ;  /* 0x0021080001067983 */ /* 0x000ea20000300800 */
[C---:B-1----:R-:W-:Y:S03]  /*4e1b0*/  HMMA.1688.F32.TF32 R136, R228.reuse, R98, R208 ;  /* 0x00000062e488723c */ /* 0x042fe600000810d0 */
[----:B------:R-:W2:Y:S03]  /*4e1c0*/  LDL.LU R7, [R1+0x210c] ;  /* 0x00210c0001077983 */ /* 0x000ea60000300800 */
[----:B------:R-:W-:-:S15]  /*4e1d0*/  HMMA.1688.F32.TF32 R200, R228, R90, R200 ;  /* 0x0000005ae4c8723c */ /* 0x000fde00000810c8 */
[----:B------:R-:W-:-:S02]  /*4e1e0*/  NOP ;  /* 0x0000000000007918 */ /* 0x000fc40000000000 */
        /* <DEDUP_REMOVED lines=48> */
[----:B------:R1:W-:Y:S04]  /*4e4f0*/  STL.64 [R1+0x320], R144 ;  /* 0x0003209001007387 */ /* 0x0003e80000100a00 */
[----:B------:R3:W-:Y:S04]  /*4e500*/  STL.64 [R1+0x328], R146 ;  /* 0x0003289201007387 */ /* 0x0007e80000100a00 */
[----:B------:R4:W-:Y:S04]  /*4e510*/  STL.64 [R1+0x310], R140 ;  /* 0x0003108c01007387 */ /* 0x0009e80000100a00 */
[----:B------:R4:W-:Y:S04]  /*4e520*/  STL.64 [R1+0x318], R142 ;  /* 0x0003188e01007387 */ /* 0x0009e80000100a00 */
[----:B------:R-:W2:Y:S05]  /*4e530*/  LDL.LU R232, [R1+0x2120] ;  /* 0x0021200001e87983 */ /* 0x000eaa0000300800 */
[----:B------:R-:W-:Y:S04]  /*4e540*/  STL.64 [R1+0x300], R136 ;  /* 0x0003008801007387 */ /* 0x000fe80000100a00 */
[----:B------:R2:W-:Y:S04]  /*4e550*/  STL.64 [R1+0x308], R138 ;  /* 0x0003088a01007387 */ /* 0x0005e80000100a00 */
[----:B------:R-:W2:Y:S04]  /*4e560*/  LDL.LU R233, [R1+0x2124] ;  /* 0x0021240001e97983 */ /* 0x000ea80000300800 */
[----:B------:R-:W2:Y:S04]  /*4e570*/  LDL.LU R234, [R1+0x2128] ;  /* 0x0021280001ea7983 */ /* 0x000ea80000300800 */
[----:B------:R-:W2:Y:S04]  /*4e580*/  LDL.LU R235, [R1+0x212c] ;  /* 0x00212c0001eb7983 */ /* 0x000ea80000300800 */
[----:B-1----:R-:W2:Y:S04]  /*4e590*/  LDL.LU R144, [R1+0x2110] ;  /* 0x0021100001907983 */ /* 0x002ea80000300800 */
[----:B------:R-:W2:Y:S04]  /*4e5a0*/  LDL.LU R145, [R1+0x2114] ;  /* 0x0021140001917983 */ /* 0x000ea80000300800 */
[----:B---3--:R-:W3:Y:S04]  /*4e5b0*/  LDL.LU R146, [R1+0x2118] ;  /* 0x0021180001927983 */ /* 0x008ee80000300800 */
[----:B------:R-:W3:Y:S01]  /*4e5c0*/  LDL.LU R147, [R1+0x211c] ;  /* 0x00211c0001937983 */ /* 0x000ee20000300800 */
[----:B------:R-:W-:-:S15]  /*4e5d0*/  HMMA.1688.F32.TF32 R240, R228, R62, R240 ;  /* 0x0000003ee4f0723c */ /* 0x000fde00000810f0 */
[----:B------:R-:W-:-:S08]  /*4e5e0*/  NOP ;  /* 0x0000000000007918 */ /* 0x000fd00000000000 */
[----:B------:R-:W-:Y:S04]  /*4e5f0*/  STL.64 [R1+0x4a70], R242 ;  /* 0x004a70f201007387 */ /* 0x000fe80000100a00 */
[----:B------:R-:W-:Y:S04]  /*4e600*/  STL.64 [R1+0x4a68], R240 ;  /* 0x004a68f001007387 */ /* 0x000fe80000100a00 */
        /* <DEDUP_REMOVED lines=20> */
[C---:B--2---:R-:W-:Y:S03]  /*4e750*/  HMMA.1688.F32.TF32 R236, R228.reuse, R58, R4 ;  /* 0x0000003ae4ec723c */ /* 0x044fe60000081004 */
[----:B------:R-:W2:Y:S04]  /*4e760*/  LDL.LU R4, [R1+0x2b70] ;  /* 0x002b700001047983 */ /* 0x000ea80000300800 */
[----:B------:R-:W2:Y:S04]  /*4e770*/  LDL.LU R5, [R1+0x2b74] ;  /* 0x002b740001057983 */ /* 0x000ea80000300800 */
[----:B------:R-:W2:Y:S04]  /*4e780*/  LDL.LU R6, [R1+0x2b78] ;  /* 0x002b780001067983 */ /* 0x000ea80000300800 */
[----:B------:R-:W2:Y:S08]  /*4e790*/  LDL.LU R7, [R1+0x2b7c] ;  /* 0x002b7c0001077983 */ /* 0x000eb00000300800 */
[----:B------:R-:W-:Y:S04]  /*4e7a0*/  STL.64 [R1+0x4a80], R238 ;  /* 0x004a80ee01007387 */ /* 0x000fe80000100a00 */
[----:B------:R-:W-:Y:S01]  /*4e7b0*/  STL.64 [R1+0x4a78], R236 ;  /* 0x004a78ec01007387 */ /* 0x000fe20000100a00 */
[C---:B------:R-:W-:Y:S06]  /*4e7c0*/  HMMA.1688.F32.TF32 R232, R228.reuse, R54, R232 ;  /* 0x00000036e4e8723c */ /* 0x040fec00000810e8 */
[----:B---3--:R-:W-:-:S15]  /*4e7d0*/  HMMA.1688.F32.TF32 R228, R228, R50, R144 ;  /* 0x00000032e4e4723c */ /* 0x008fde0000081090 */
[----:B------:R-:W-:-:S02]  /*4e7e0*/  NOP ;  /* 0x0000000000007918 */ /* 0x000fc40000000000 */
[----:B------:R-:W-:Y:S04]  /*4e7f0*/  STL.64 [R1+0x4a90], R234 ;  /* 0x004a90ea01007387 */ /* 0x000fe80000100a00 */
[----:B------:R-:W-:Y:S04]  /*4e800*/  STL.64 [R1+0x4a88], R232 ;  /* 0x004a88e801007387 */ /* 0x000fe80000100a00 */
[----:B------:R-:W3:Y:S04]  /*4e810*/  LDL.LU R144, [R1+0x2b20] ;  /* 0x002b200001907983 */ /* 0x000ee80000300800 */
[----:B------:R-:W3:Y:S04]  /*4e820*/  LDL.LU R145, [R1+0x2b24] ;  /* 0x002b240001917983 */ /* 0x000ee80000300800 */
[----:B------:R-:W3:Y:S04]  /*4e830*/  LDL.LU R146, [R1+0x2b28] ;  /* 0x002b280001927983 */ /* 0x000ee80000300800 */
[----:B------:R-:W3:Y:S04]  /*4e840*/  LDL.LU R147, [R1+0x2b2c] ;  /* 0x002b2c0001937983 */ /* 0x000ee80000300800 */
[----:B------:R-:W-:Y:S04]  /*4e850*/  STL.64 [R1+0x4aa0], R230 ;  /* 0x004aa0e601007387 */ /* 0x000fe80000100a00 */
[----:B------:R-:W-:Y:S01]  /*4e860*/  STL.64 [R1+0x4a98], R228 ;  /* 0x004a98e401007387 */ /* 0x000fe20000100a00 */
[C---:B----4-:R-:W-:Y:S03]  /*4e870*/  HMMA.1688.F32.TF32 R224, R152.reuse, R134, R140 ;  /* 0x0000008698e0723c */ /* 0x050fe6000008108c */
[----:B------:R-:W4:Y:S04]  /*4e880*/  LDL.LU R140, [R1+0x2ac0] ;  /* 0x002ac000018c7983 */ /* 0x000f280000300800 */
[----:B------:R-:W4:Y:S04]  /*4e890*/  LDL.LU R141, [R1+0x2ac4] ;  /* 0x002ac400018d7983 */ /* 0x000f280000300800 */
[----:B------:R-:W4:Y:S04]  /*4e8a0*/  LDL.LU R142, [R1+0x2ac8] ;  /* 0x002ac800018e7983 */ /* 0x000f280000300800 */
[----:B------:R-:W4:Y:S01]  /*4e8b0*/  LDL.LU R143, [R1+0x2acc] ;  /* 0x002acc00018f7983 */ /* 0x000f220000300800 */
[C---:B------:R-:W-:Y:S06]  /*4e8c0*/  HMMA.1688.F32.TF32 R212, R152.reuse, R122, R156 ;  /* 0x0000007a98d4723c */ /* 0x040fec000008109c */
[C---:B------:R-:W-:Y:S06]  /*4e8d0*/  HMMA.1688.F32.TF32 R220, R152.reuse, R130, R164 ;  /* 0x0000008298dc723c */ /* 0x040fec00000810a4 */
[C---:B------:R-:W-:Y:S01]  /*4e8e0*/  HMMA.1688.F32.TF32 R216, R152.reuse, R126, R160 ;  /* 0x0000007e98d8723c */ /* 0x040fe200000810a0 */
[----:B------:R-:W-:Y:S05]  /*4e8f0*/  STL.64 [R1+0x4ab0], R226 ;  /* 0x004ab0e201007387 */ /* 0x000fea0000100a00 */
[C---:B------:R-:W-:Y:S01]  /*4e900*/  HMMA.1688.F32.TF32 R208, R152.reuse, R118, R148 ;  /* 0x0000007698d0723c */ /* 0x040fe20000081094 */
[----:B------:R-:W-:Y:S10]  /*4e910*/  STL.64 [R1+0x4aa8], R224 ;  /* 0x004aa8e001007387 */ /* 0x000ff40000100a00 */
[----:B------:R-:W-:Y:S04]  /*4e920*/  STL.64 [R1+0x4ac0], R222 ;  /* 0x004ac0de01007387 */ /* 0x000fe80000100a00 */
[----:B------:R-:W-:Y:S04]  /*4e930*/  STL.64 [R1+0x4ab8], R220 ;  /* 0x004ab8dc01007387 */ /* 0x000fe80000100a00 */
[----:B------:R-:W-:Y:S04]  /*4e940*/  STL.64 [R1+0x4ad0], R218 ;  /* 0x004ad0da01007387 */ /* 0x000fe80000100a00 */
[----:B------:R-:W-:Y:S01]  /*4e950*/  STL.64 [R1+0x4ac8], R216 ;  /* 0x004ac8d801007387 */ /* 0x000fe20000100a00 */
[C---:B--2---:R-:W-:Y:S03]  /*4e960*/  HMMA.1688.F32.TF32 R204, R152.reuse, R114, R4 ;  /* 0x0000007298cc723c */ /* 0x044fe60000081004 */
[----:B------:R-:W-:Y:S04]  /*4e970*/  STL.64 [R1+0x4ae0], R214 ;  /* 0x004ae0d601007387 */ /* 0x000fe80000100a00 */
[----:B------:R-:W-:Y:S04]  /*4e980*/  STL.64 [R1+0x4ad8], R212 ;  /* 0x004ad8d401007387 */ /* 0x000fe80000100a00 */
[----:B------:R-:W-:Y:S04]  /*4e990*/  STL.64 [R1+0x4af0], R210 ;  /* 0x004af0d201007387 */ /* 0x000fe80000100a00 */
[----:B------:R-:W-:Y:S04]  /*4e9a0*/  STL.64 [R1+0x4ae8], R208 ;  /* 0x004ae8d001007387 */ /* 0x000fe80000100a00 */
[----:B------:R-:W2:Y:S04]  /*4e9b0*/  LDL.LU R4, [R1+0x2760] ;  /* 0x0027600001047983 */ /* 0x000ea80000300800 */
[----:B------:R-:W2:Y:S04]  /*4e9c0*/  LDL.LU R5, [R1+0x2764] ;  /* 0x0027640001057983 */ /* 0x000ea80000300800 */
[----:B------:R-:W2:Y:S04]  /*4e9d0*/  LDL.LU R6, [R1+0x2768] ;  /* 0x0027680001067983 */ /* 0x000ea80000300800 */
[----:B------:R-:W2:Y:S04]  /*4e9e0*/  LDL.LU R7, [R1+0x276c] ;  /* 0x00276c0001077983 */ /* 0x000ea80000300800 */
[----:B------:R-:W-:Y:S04]  /*4e9f0*/  STL [R1+0x49c0], R204 ;  /* 0x0049c0cc01007387 */ /* 0x000fe80000100800 */
[----:B------:R-:W-:Y:S04]  /*4ea00*/  STL [R1+0x49bc], R205 ;  /* 0x0049bccd01007387 */ /* 0x000fe80000100800 */
[----:B------:R-:W-:Y:S04]  /*4ea10*/  STL [R1+0x49b8], R206 ;  /* 0x0049b8ce01007387 */ /* 0x000fe80000100800 */
[----:B------:R-:W-:Y:S04]  /*4ea20*/  STL [R1+0x49b4], R207 ;  /* 0x0049b4cf01007387 */ /* 0x000fe80000100800 */
[----:B------:R-:W2:Y:S04]  /*4ea30*/  LDL.LU R148, [R1+0x25c0] ;  /* 0x0025c00001947983 */ /* 0x000ea80000300800 */
[----:B------:R-:W2:Y:S04]  /*4ea40*/  LDL.LU R149, [R1+0x25c4] ;  /* 0x0025c40001957983 */ /* 0x000ea80000300800 */
[----:B------:R-:W2:Y:S04]  /*4ea50*/  LDL.LU R150, [R1+0x25c8] ;  /* 0x0025c80001967983 */ /* 0x000ea80000300800 */
[----:B------:R-:W2:Y:S01]  /*4ea60*/  LDL.LU R151, [R1+0x25cc] ;  /* 0x0025cc0001977983 */ /* 0x000ea20000300800 */
[----:B---3--:R-:W-:-:S15]  /*4ea70*/  HMMA.1688.F32.TF32 R136, R152, R110, R144 ;  /* 0x0000006e9888723c */ /* 0x008fde0000081090 */
[----:B------:R-:W-:-:S08]  /*4ea80*/  NOP ;  /* 0x0000000000007918 */ /* 0x000fd00000000000 */
[----:B------:R-:W-:Y:S04]  /*4ea90*/  STL [R1+0x49ac], R136 ;  /* 0x0049ac8801007387 */ /* 0x000fe80000100800 */
[----:B------:R-:W-:Y:S04]  /*4eaa0*/  STL [R1+0x49a8], R137 ;  /* 0x0049a88901007387 */ /* 0x000fe80000100800 */
[----:B------:R-:W-:Y:S04]  /*4eab0*/  STL [R1+0x49a4], R138 ;  /* 0x0049a48a01007387 */ /* 0x000fe80000100800 */
[----:B------:R-:W-:Y:S04]  /*4eac0*/  STL [R1+0x49a0], R139 ;  /* 0x0049a08b01007387 */ /* 0x000fe80000100800 */
        /* <DEDUP_REMOVED lines=12> */
[----:B----4-:R-:W-:-:S15]  /*4eb90*/  HMMA.1688.F32.TF32 R140, R152, R106, R140 ;  /* 0x0000006a988c723c */ /* 0x010fde000008108c */
[----:B------:R-:W-:-:S08]  /*4eba0*/  NOP ;  /* 0x0000000000007918 */ /* 0x000fd00000000000 */
[----:B------:R-:W-:Y:S04]  /*4ebb0*/  STL [R1+0x499c], R140 ;  /* 0x00499c8c01007387 */ /* 0x000fe80000100800 */
[----:B------:R-:W-:Y:S04]  /*4ebc0*/  STL [R1+0x4998], R141 ;  /* 0x0049988d01007387 */ /* 0x000fe80000100800 */
[----:B------:R-:W-:Y:S04]  /*4ebd0*/  STL [R1+0x4994], R142 ;  /* 0x0049948e01007387 */ /* 0x000fe80000100800 */
[----:B------:R3:W-:Y:S01]  /*4ebe0*/  STL [R1+0x4990], R143 ;  /* 0x0049908f01007387 */ /* 0x0007e20000100800 */
[C---:B--2---:R-:W-:Y:S03]  /*4ebf0*/  HMMA.1688.F32.TF32 R144, R152.reuse, R102, R4 ;  /* 0x000000669890723c */ /* 0x044fe60000081004 */
[----:B------:R-:W2:Y:S04]  /*4ec00*/  LDL.LU R4, [R1+0x2030] ;  /* 0x0020300001047983 */ /* 0x000ea80000300800 */
[----:B------:R-:W2:Y:S04]  /*4ec10*/  LDL.LU R5, [R1+0x2034] ;  /* 0x0020340001057983 */ /* 0x000ea80000300800 */
[----:B------:R-:W2:Y:S04]  /*4ec20*/  LDL.LU R6, [R1+0x2038] ;  /* 0x0020380001067983 */ /* 0x000ea80000300800 */
[----:B------:R-:W2:Y:S08]  /*4ec30*/  LDL.LU R7, [R1+0x203c] ;  /* 0x00203c0001077983 */ /* 0x000eb00000300800 */
[----:B------:R-:W-:Y:S04]  /*4ec40*/  STL [R1+0x49cc], R144 ;  /* 0x0049cc9001007387 */ /* 0x000fe80000100800 */
[----:B------:R-:W-:Y:S01]  /*4ec50*/  STL [R1+0x49c8], R145 ;  /* 0x0049c89101007387 */ /* 0x000fe20000100800 */
[C---:B------:R-:W-:Y:S03]  /*4ec60*/  HMMA.1688.F32.TF32 R148, R152.reuse, R98, R148 ;  /* 0x000000629894723c */ /* 0x040fe60000081094 */
[----:B------:R-:W-:Y:S04]  /*4ec70*/  STL [R1+0x49c4], R146 ;  /* 0x0049c49201007387 */ /* 0x000fe80000100800 */
[----:B------:R1:W-:Y:S04]  /*4ec80*/  STL [R1+0x49b0], R147 ;  /* 0x0049b09301007387 */ /* 0x0003e80000100800 */
[----:B------:R-:W4:Y:S04]  /*4ec90*/  LDL.LU R172, [R1+0x2020] ;  /* 0x0020200001ac7983 */ /* 0x000f280000300800 */
[----:B------:R-:W4:Y:S04]  /*4eca0*/  LDL.LU R173, [R1+0x2024] ;  /* 0x0020240001ad7983 */ /* 0x000f280000300800 */
[----:B------:R-:W4:Y:S04]  /*4ecb0*/  LDL.LU R174, [R1+0x2028] ;  /* 0x0020280001ae7983 */ /* 0x000f280000300800 */
[----:B------:R-:W4:Y:S04]  /*4ecc0*/  LDL.LU R175, [R1+0x202c] ;  /* 0x00202c0001af7983 */ /* 0x000f280000300800 */
[----:B------:R2:W-:Y:S04]  /*4ecd0*/  STL [R1+0x498c], R148 ;  /* 0x00498c9401007387 */ /* 0x0005e80000100800 */
[----:B------:R2:W-:Y:S04]  /*4ece0*/  STL [R1+0x4988], R149 ;  /* 0x0049889501007387 */ /* 0x0005e80000100800 */
[----:B------:R2:W-:Y:S04]  /*4ecf0*/  STL [R1+0x4984], R150 ;  /* 0x0049849601007387 */ /* 0x0005e80000100800 */
[----:B------:R2:W-:Y:S01]  /*4ed00*/  STL [R1+0x4980], R151 ;  /* 0x0049809701007387 */ /* 0x0005e20000100800 */
[C---:B---3--:R-:W-:Y:S06]  /*4ed10*/  HMMA.1688.F32.TF32 R140, R152.reuse, R90, R164 ;  /* 0x0000005a988c723c */ /* 0x048fec00000810a4 */
[C---:B-1----:R-:W-:Y:S06]  /*4ed20*/  HMMA.1688.F32.TF32 R144, R152.reuse, R94, R168 ;  /* 0x0000005e9890723c */ /* 0x042fec00000810a8 */
[----:B------:R-:W-:-:S15]  /*4ed30*/  HMMA.1688.F32.TF32 R136, R152, R86, R160 ;  /* 0x000000569888723c */ /* 0x000fde00000810a0 */
[----:B------:R-:W-:-:S02]  /*4ed40*/  NOP ;  /* 0x0000000000007918 */ /* 0x000fc40000000000 */
[----:B------:R-:W-:Y:S04]  /*4ed50*/  STL.64 [R1+0x180], R144 ;  /* 0x0001809001007387 */ /* 0x000fe80000100a00 */
[----:B------:R-:W-:Y:S04]  /*4ed60*/  STL.64 [R1+0x188], R146 ;  /* 0x0001889201007387 */ /* 0x000fe80000100a00 */
[----:B------:R-:W3:Y:S04]  /*4ed70*/  LDL.LU R160, [R1+0x2010] ;  /* 0x0020100001a07983 */ /* 0x000ee80000300800 */
[----:B------:R-:W-:Y:S04]  /*4ed80*/  STL.64 [R1+0x170], R140 ;  /* 0x0001708c01007387 */ /* 0x000fe80000100a00 */
[----:B------:R-:W-:Y:S04]  /*4ed90*/  STL.64 [R1+0x178], R142 ;  /* 0x0001788e01007387 */ /* 0x000fe80000100a00 */
[----:B------:R-:W-:Y:S04]  /*4eda0*/  STL.64 [R1+0x160], R136 ;  /* 0x0001608801007387 */ /* 0x000fe80000100a00 */
[----:B------:R4:W-:Y:S04]  /*4edb0*/  STL.64 [R1+0x168], R138 ;  /* 0x0001688a01007387 */ /* 0x0009e80000100a00 */
[----:B------:R-:W3:Y:S04]  /*4edc0*/  LDL.LU R161, [R1+0x2014] ;  /* 0x0020140001a17983 */ /* 0x000ee80000300800 */
[----:B------:R-:W3:Y:S04]  /*4edd0*/  LDL.LU R162, [R1+0x2018] ;  /* 0x0020180001a27983 */ /* 0x000ee80000300800 */
[----:B------:R-:W3:Y:S04]  /*4ede0*/  LDL.LU R163, [R1+0x201c] ;  /* 0x00201c0001a37983 */ /* 0x000ee80000300800 */
[----:B------:R-:W3:Y:S04]  /*4edf0*/  LDL.LU R168, [R1+0x2000] ;  /* 0x0020000001a87983 */ /* 0x000ee80000300800 */
[----:B------:R-:W3:Y:S04]  /*4ee00*/  LDL.LU R169, [R1+0x2004] ;  /* 0x0020040001a97983 */ /* 0x000ee80000300800 */
[----:B------:R-:W3:Y:S04]  /*4ee10*/  LDL.LU R170, [R1+0x2008] ;  /* 0x0020080001aa7983 */ /* 0x000ee80000300800 */
[----:B------:R-:W3:Y:S01]  /*4ee20*/  LDL.LU R171, [R1+0x200c] ;  /* 0x00200c0001ab7983 */ /* 0x000ee20000300800 */
[----:B--2---:R-:W-:-:S15]  /*4ee30*/  HMMA.1688.F32.TF32 R4, R152, R22, R4 ;  /* 0x000000169804723c */ /* 0x004fde0000081004 */
[----:B------:R-:W-:-:S09]  /*4ee40*/  NOP ;  /* 0x0000000000007918 */ /* 0x000fd20000000000 */
[----:B------:R-:W-:Y:S02]  /*4ee50*/  IMAD.MOV.U32 R148, RZ, RZ, R4 ;  /* 0x000000ffff947224 */ /* 0x000fe400078e0004 */
[----:B------:R-:W-:Y:S01]  /*4ee60*/  IMAD.MOV.U32 R149, RZ, RZ, R5 ;  /* 0x000000ffff957224 */ /* 0x000fe200078e0005 */
[----:B------:R-:W2:Y:S01]  /*4ee70*/  LDL.LU R4, [R1+0x1ff0] ;  /* 0x001ff00001047983 */ /* 0x000ea20000300800 */
[----:B------:R-:W-:Y:S02]  /*4ee80*/  IMAD.MOV.U32 R150, RZ, RZ, R6 ;  /* 0x000000ffff967224 */ /* 0x000fe400078e0006 */
[----:B------:R-:W-:Y:S01]  /*4ee90*/  IMAD.MOV.U32 R151, RZ, RZ, R7 ;  /* 0x000000ffff977224 */ /* 0x000fe200078e0007 */
[----:B------:R-:W2:Y:S04]  /*4eea0*/  LDL.LU R5, [R1+0x1ff4] ;  /* 0x001ff40001057983 */ /* 0x000ea80000300800 */
[----:B------:R-:W2:Y:S04]  /*4eeb0*/  LDL.LU R6, [R1+0x1ff8] ;  /* 0x001ff80001067983 */ /* 0x000ea80000300800 */
[----:B------:R-:W2:Y:S04]  /*4eec0*/  LDL.LU R7, [R1+0x1ffc] ;  /* 0x001ffc0001077983 */ /* 0x000ea80000300800 */
[----:B------:R-:W2:Y:S04]  /*4eed0*/  LDL.LU R164, [R1+0x1fe0] ;  /* 0x001fe00001a47983 */ /* 0x000ea80000300800 */
[----:B------:R-:W2:Y:S04]  /*4eee0*/  LDL.LU R165, [R1+0x1fe4] ;  /* 0x001fe40001a57983 */ /* 0x000ea80000300800 */
[----:B------:R-:W2:Y:S04]  /*4eef0*/  LDL.LU R166, [R1+0x1fe8] ;  /* 0x001fe80001a67983 */ /* 0x000ea80000300800 */
[----:B------:R-:W2:Y:S01]  /*4ef00*/  LDL.LU R167, [R1+0x1fec] ;  /* 0x001fec0001a77983 */ /* 0x000ea20000300800 */
[----:B----4-:R-:W-:Y:S03]  /*4ef10*/  HMMA.1688.F32.TF32 R136, R152, R46, R172 ;  /* 0x0000002e9888723c */ /* 0x010fe600000810ac */
[----:B------:R-:W-:Y:S04]  /*4ef20*/  STL [R1+0x49dc], R151 ;  /* 0x0049dc9701007387 */ /* 0x000fe80000100800 */
[----:B------:R-:W-:-:S15]  /*4ef30*/  STL [R1+0x49d8], R150 ;  /* 0x0049d89601007387 */ /* 0x000fde0000100800 */
[----:B------:R-:W-:-:S02]  /*4ef40*/  NOP ;  /* 0x0000000000007918 */ /* 0x000fc40000000000 */
        /* <DEDUP_REMOVED lines=8> */
[----:B------:R-:W-:Y:S04]  /*4efd0*/  STL [R1+0x49e4], R141 ;  /* 0x0049e48d01007387 */ /* 0x000fe80000100800 */
[----:B------:R-:W-:Y:S01]  /*4efe0*/  STL [R1+0x49e0], R140 ;  /* 0x0049e08c01007387 */ /* 0x000fe20000100800 */
[----:B---3--:R-:W-:Y:S03]  /*4eff0*/  HMMA.1688.F32.TF32 R136, R152, R34, R160 ;  /* 0x000000229888723c */ /* 0x008fe600000810a0 */
[----:B------:R-:W3:-:S15]  /*4f000*/  LDL.LU R160, [R1+0x1fd0] ;  /* 0x001fd00001a07983 */ /* 0x000ede0000300800 */
[----:B------:R-:W-:-:S05]  /*4f010*/  NOP ;  /* 0x0000000000007918 */ /* 0x000fca0000000000 */
[----:B------:R-:W-:Y:S04]  /*4f020*/  STL.64 [R1+0x130], R136 ;  /* 0x0001308801007387 */ /* 0x000fe80000100a00 */
[----:B------:R1:W-:Y:S04]  /*4f030*/  STL.64 [R1+0x138], R138 ;  /* 0x0001388a01007387 */ /* 0x0003e80000100a00 */
[----:B------:R-:W3:Y:S04]  /*4f040*/  LDL.LU R161, [R1+0x1fd4] ;  /* 0x001fd40001a17983 */ /* 0x000ee80000300800 */
[----:B------:R-:W3:Y:S04]  /*4f050*/  LDL.LU R162, [R1+0x1fd8] ;  /* 0x001fd80001a27983 */ /* 0x000ee80000300800 */
[----:B------:R-:W3:Y:S01]  /*4f060*/  LDL.LU R163, [R1+0x1fdc] ;  /* 0x001fdc0001a37983 */ /* 0x000ee20000300800 */
[C---:B-1----:R-:W-:Y:S06]  /*4f070*/  HMMA.1688.F32.TF32 R136, R152.reuse, R42, R168 ;  /* 0x0000002a9888723c */ /* 0x042fec00000810a8 */
[----:B--2---:R-:W-:-:S15]  /*4f080*/  HMMA.1688.F32.TF32 R4, R152, R38, R4 ;  /* 0x000000269804723c */ /* 0x004fde0000081004 */
[----:B------:R-:W-:-:S03]  /*4f090*/  NOP ;  /* 0x0000000000007918 */ /* 0x000fc60000000000 */
        /* <DEDUP_REMOVED lines=9> */
[----:B------:R1:W-:Y:S04]  /*4f130*/  STL.64 [R1+0x610], R4 ;  /* 0x0006100401007387 */ /* 0x0003e80000100a00 */
[----:B------:R4:W-:Y:S04]  /*4f140*/  STL.64 [R1+0x618], R6 ;  /* 0x0006180601007387 */ /* 0x0009e80000100a00 */
[----:B------:R-:W2:Y:S04]  /*4f150*/  LDL.LU R169, [R1+0x1fc4] ;  /* 0x001fc40001a97983 */ /* 0x000ea80000300800 */
[----:B------:R-:W2:Y:S04]  /*4f160*/  LDL.LU R170, [R1+0x1fc8] ;  /* 0x001fc80001aa7983 */ /* 0x000ea80000300800 */
[----:B------:R-:W2:Y:S04]  /*4f170*/  LDL.LU R171, [R1+0x1fcc] ;  /* 0x001fcc0001ab7983 */ /* 0x000ea80000300800 */
[----:B-1----:R-:W2:Y:S04]  /*4f180*/  LDL.LU R4, [R1+0x1fb0] ;  /* 0x001fb00001047983 */ /* 0x002ea80000300800 */
[----:B------:R-:W2:Y:S04]  /*4f190*/  LDL.LU R5, [R1+0x1fb4] ;  /* 0x001fb40001057983 */ /* 0x000ea80000300800 */
[----:B----4-:R-:W4:Y:S04]  /*4f1a0*/  LDL.LU R6, [R1+0x1fb8] ;  /* 0x001fb80001067983 */ /* 0x010f280000300800 */
[----:B------:R-:W4:Y:S01]  /*4f1b0*/  LDL.LU R7, [R1+0x1fbc] ;  /* 0x001fbc0001077983 */ /* 0x000f220000300800 */
[----:B------:R-:W-:Y:S03]  /*4f1c0*/  HMMA.1688.F32.TF32 R136, R152, R10, R164 ;  /* 0x0000000a9888723c */ /* 0x000fe600000810a4 */
[----:B------:R-:W4:Y:S04]  /*4f1d0*/  LDL.LU R164, [R1+0x1fa0] ;  /* 0x001fa00001a47983 */ /* 0x000f280000300800 */
[----:B------:R-:W4:Y:S04]  /*4f1e0*/  LDL.LU R165, [R1+0x1fa4] ;  /* 0x001fa40001a57983 */ /* 0x000f280000300800 */
[----:B------:R-:W4:Y:S04]  /*4f1f0*/  LDL.LU R166, [R1+0x1fa8] ;  /* 0x001fa80001a67983 */ /* 0x000f280000300800 */
[----:B------:R-:W4:Y:S09]  /*4f200*/  LDL.LU R167, [R1+0x1fac] ;  /* 0x001fac0001a77983 */ /* 0x000f320000300800 */
[----:B------:R-:W-:-:S02]  /*4f210*/  IMAD.MOV.U32 R140, RZ, RZ, R136 ;  /* 0x000000ffff8c7224 */ /* 0x000fc400078e0088 */
[----:B------:R-:W-:Y:S02]  /*4f220*/  IMAD.MOV.U32 R141, RZ, RZ, R137 ;  /* 0x000000ffff8d7224 */ /* 0x000fe400078e0089 */
[----:B------:R-:W-:Y:S02]  /*4f230*/  IMAD.MOV.U32 R143, RZ, RZ, R138 ;  /* 0x000000ffff8f7224 */ /* 0x000fe400078e008a */
[----:B------:R-:W-:Y:S01]  /*4f240*/  IMAD.MOV.U32 R142, RZ, RZ, R139 ;  /* 0x000000ffff8e7224 */ /* 0x000fe200078e008b */
[----:B------:R-:W-:Y:S04]  /*4f250*/  STL [R1+0x4a0c], R140 ;  /* 0x004a0c8c01007387 */ /* 0x000fe80000100800 */
[----:B------:R-:W-:Y:S04]  /*4f260*/  STL [R1+0x4a08], R141 ;  /* 0x004a088d01007387 */ /* 0x000fe80000100800 */
[----:B------:R-:W-:Y:S04]  /*4f270*/  STL [R1+0x4a04], R143 ;  /* 0x004a048f01007387 */ /* 0x000fe80000100800 */
[----:B------:R1:W-:Y:S01]  /*4f280*/  STL [R1+0x4a00], R142 ;  /* 0x004a008e01007387 */ /* 0x0003e20000100800 */
[----:B---3--:R-:W-:Y:S03]  /*4f290*/  HMMA.1688.F32.TF32 R136, R152, R26, R160 ;  /* 0x0000001a9888723c */ /* 0x008fe600000810a0 */
[----:B------:R-:W3:Y:S04]  /*4f2a0*/  LDL.LU R160, [R1+0x1f90] ;  /* 0x001f900001a07983 */ /* 0x000ee80000300800 */
[----:B------:R-:W3:Y:S04]  /*4f2b0*/  LDL.LU R161, [R1+0x1f94] ;  /* 0x001f940001a17983 */ /* 0x000ee80000300800 */
[----:B------:R-:W3:Y:S04]  /*4f2c0*/  LDL.LU R162, [R1+0x1f98] ;  /* 0x001f980001a27983 */ /* 0x000ee80000300800 */
[----:B------:R-:W3:Y:S09]  /*4f2d0*/  LDL.LU R163, [R1+0x1f9c] ;  /* 0x001f9c0001a37983 */ /* 0x000ef20000300800 */
[----:B------:R-:W-:-:S02]  /*4f2e0*/  IMAD.MOV.U32 R151, RZ, RZ, R136 ;  /* 0x000000ffff977224 */ /* 0x000fc400078e0088 */
[----:B------:R-:W-:Y:S02]  /*4f2f0*/  IMAD.MOV.U32 R150, RZ, RZ, R137 ;  /* 0x000000ffff967224 */ /* 0x000fe400078e0089 */
[----:B------:R-:W-:Y:S02]  /*4f300*/  IMAD.MOV.U32 R149, RZ, RZ, R138 ;  /* 0x000000ffff957224 */ /* 0x000fe400078e008a */
[----:B------:R-:W-:-:S05]  /*4f310*/  IMAD.MOV.U32 R148, RZ, RZ, R139 ;  /* 0x000000ffff947224 */ /* 0x000fca00078e008b */
[----:B------:R-:W-:Y:S04]  /*4f320*/  STL [R1+0x4a1c], R148 ;  /* 0x004a1c9401007387 */ /* 0x000fe80000100800 */
[----:B------:R-:W-:Y:S01]  /*4f330*/  STL [R1+0x4a18], R149 ;  /* 0x004a189501007387 */ /* 0x000fe20000100800 */
[C---:B--2---:R-:W-:Y:S06]  /*4f340*/  HMMA.1688.F32.TF32 R136, R152.reuse, R30, R168 ;  /* 0x0000001e9888723c */ /* 0x044fec00000810a8 */
[----:B----4-:R-:W-:Y:S01]  /*4f350*/  HMMA.1688.F32.TF32 R4, R152, R14, R4 ;  /* 0x0000000e9804723c */ /* 0x010fe20000081004 */
[----:B------:R-:W-:Y:S04]  /*4f360*/  STL [R1+0x4a14], R150 ;  /* 0x004a149601007387 */ /* 0x000fe80000100800 */
[----:B------:R-:W-:-:S13]  /*4f370*/  STL [R1+0x4a10], R151 ;  /* 0x004a109701007387 */ /* 0x000fda0000100800 */
[----:B-1----:R-:W-:Y:S02]  /*4f380*/  IMAD.MOV.U32 R142, RZ, RZ, R137 ;  /* 0x000000ffff8e7224 */ /* 0x002fe400078e0089 */
[----:B------:R-:W-:Y:S01]  /*4f390*/  IMAD.MOV.U32 R143, RZ, RZ, R136 ;  /* 0x000000ffff8f7224 */ /* 0x000fe200078e0088 */
[----:B------:R1:W-:Y:S04]  /*4f3a0*/  STL.64 [R1+0x648], R138 ;  /* 0x0006488a01007387 */ /* 0x0003e80000100a00 */
[----:B------:R2:W-:Y:S04]  /*4f3b0*/  STL [R1+0x4a24], R142 ;  /* 0x004a248e01007387 */ /* 0x0005e80000100800 */
[----:B------:R4:W-:Y:S01]  /*4f3c0*/  STL [R1+0x4a20], R143 ;  /* 0x004a208f01007387 */ /* 0x0009e20000100800 */
[----:B-1----:R-:W-:Y:S01]  /*4f3d0*/  HMMA.1688.F32.TF32 R136, R152, R18, R164 ;  /* 0x000000129888723c */ /* 0x002fe200000810a4 */
[----:B------:R-:W-:-:S02]  /*4f3e0*/  IMAD.MOV.U32 R150, RZ, RZ, R4 ;  /* 0x000000ffff967224 */ /* 0x000fc400078e0004 */
[----:B------:R-:W-:Y:S01]  /*4f3f0*/  IMAD.MOV.U32 R141, RZ, RZ, R7 ;  /* 0x000000ffff8d7224 */ /* 0x000fe200078e0007 */
[----:B------:R-:W3:Y:S01]  /*4f400*/  LDL.LU R4, [R1+0x1f80] ;  /* 0x001f800001047983 */ /* 0x000ee20000300800 */
[----:B------:R-:W-:Y:S02]  /*4f410*/  IMAD.MOV.U32 R151, RZ, RZ, R5 ;  /* 0x000000ffff977224 */ /* 0x000fe400078e0005 */
[----:B------:R-:W-:Y:S01]  /*4f420*/  IMAD.MOV.U32 R140, RZ, RZ, R6 ;  /* 0x000000ffff8c7224 */ /* 0x000fe200078e0006 */
[----:B------:R-:W3:Y:S04]  /*4f430*/  LDL.LU R5, [R1+0x1f84] ;  /* 0x001f840001057983 */ /* 0x000ee80000300800 */
[----:B------:R-:W3:Y:S04]  /*4f440*/  LDL.LU R6, [R1+0x1f88] ;  /* 0x001f880001067983 */ /* 0x000ee80000300800 */
[----:B------:R-:W3:Y:S04]  /*4f450*/  LDL.LU R7, [R1+0x1f8c] ;  /* 0x001f8c0001077983 */ /* 0x000ee80000300800 */
[----:B------:R1:W-:Y:S04]  /*4f460*/  STL [R1+0x4a34], R141 ;  /* 0x004a348d01007387 */ /* 0x0003e80000100800 */
[----:B------:R1:W-:Y:S04]  /*4f470*/  STL [R1+0x4a30], R140 ;  /* 0x004a308c01007387 */ /* 0x0003e80000100800 */
[----:B------:R1:W-:Y:S04]  /*4f480*/  STL [R1+0x4a2c], R150 ;  /* 0x004a2c9601007387 */ /* 0x0003e80000100800 */
[----:B------:R1:W-:Y:S04]  /*4f490*/  STL [R1+0x4a28], R151 ;  /* 0x004a289701007387 */ /* 0x0003e80000100800 */
[----:B------:R-:W3:Y:S04]  /*4f4a0*/  LDL.LU R172, [R1+0x1f70] ;  /* 0x001f700001ac7983 */ /* 0x000ee80000300800 */
[----:B------:R-:W3:Y:S04]  /*4f4b0*/  LDL.LU R173, [R1+0x1f74] ;  /* 0x001f740001ad7983 */ /* 0x000ee80000300800 */
[----:B------:R-:W3:Y:S04]  /*4f4c0*/  LDL.LU R174, [R1+0x1f78] ;  /* 0x001f780001ae7983 */ /* 0x000ee80000300800 */
[----:B------:R-:W3:Y:S01]  /*4f4d0*/  LDL.LU R175, [R1+0x1f7c] ;  /* 0x001f7c0001af7983 */ /* 0x000ee20000300800 */
[----:B------:R-:W-:-:S02]  /*4f4e0*/  IMAD.MOV.U32 R149, RZ, RZ, R139 ;  /* 0x000000ffff957224 */ /* 0x000fc400078e008b */
[----:B------:R-:W-:Y:S02]  /*4f4f0*/  IMAD.MOV.U32 R148, RZ, RZ, R138 ;  /* 0x000000ffff947224 */ /* 0x000fe400078e008a */
[----:B--2---:R-:W-:Y:S02]  /*4f500*/  IMAD.MOV.U32 R142, RZ, RZ, R136 ;  /* 0x000000ffff8e7224 */ /* 0x004fe400078e0088 */
[----:B----4-:R-:W-:Y:S01]  /*4f510*/  IMAD.MOV.U32 R143, RZ, RZ, R137 ;  /* 0x000000ffff8f7224 */ /* 0x010fe200078e0089 */
[----:B------:R2:W-:Y:S04]  /*4f520*/  STL [R1+0x4a44], R149 ;  /* 0x004a449501007387 */ /* 0x0005e80000100800 */
[----:B------:R4:W-:Y:S04]  /*4f530*/  STL [R1+0x4a40], R148 ;  /* 0x004a409401007387 */ /* 0x0009e80000100800 */
[----:B------:R4:W-:Y:S04]  /*4f540*/  STL [R1+0x4a3c], R142 ;  /* 0x004a3c8e01007387 */ /* 0x0009e80000100800 */
[----:B------:R4:W-:Y:S04]  /*4f550*/  STL [R1+0x4a38], R143 ;  /* 0x004a388f01007387 */ /* 0x0009e80000100800 */
        /* <DEDUP_REMOVED lines=17> */
[----:B------:R4:W-:Y:S04]  /*4f670*/  STL [R1+0x4a54], R204 ;  /* 0x004a54cc01007387 */ /* 0x0009e80000100800 */
[----:B------:R4:W-:Y:S04]  /*4f680*/  STL [R1+0x4a50], R146 ;  /* 0x004a509201007387 */ /* 0x0009e80000100800 */
[----:B------:R4:W-:Y:S04]  /*4f690*/  STL [R1+0x4a4c], R145 ;  /* 0x004a4c9101007387 */ /* 0x0009e80000100800 */
[----:B------:R4:W-:Y:S01]  /*4f6a0*/  STL [R1+0x4a48], R144 ;  /* 0x004a489001007387 */ /* 0x0009e20000100800 */
[C---:B------:R-:W-:Y:S06]  /*4f6b0*/  HMMA.1688.F32.TF32 R4, R152.reuse, R78, R4 ;  /* 0x0000004e9804723c */ /* 0x040fec0000081004 */
[----:B------:R-:W-:-:S15]  /*4f6c0*/  HMMA.1688.F32.TF32 R136, R152, R74, R172 ;  /* 0x0000004a9888723c */ /* 0x000fde00000810ac */
[----:B------:R-:W-:-:S03]  /*4f6d0*/  NOP ;  /* 0x0000000000007918 */ /* 0x000fc60000000000 */
[----:B-1----:R-:W-:Y:S02]  /*4f6e0*/  IMAD.MOV.U32 R141, RZ, RZ, R4 ;  /* 0x000000ffff8d7224 */ /* 0x002fe400078e0004 */
[----:B------:R-:W-:Y:S01]  /*4f6f0*/  IMAD.MOV.U32 R140, RZ, RZ, R5 ;  /* 0x000000ffff8c7224 */ /* 0x000fe200078e0005 */
[----:B------:R-:W3:Y:S01]  /*4f700*/  LDL.LU R4, [R1+0x1f30] ;  /* 0x001f300001047983 */ /* 0x000ee20000300800 */
[----:B------:R-:W-:Y:S02]  /*4f710*/  IMAD.MOV.U32 R150, RZ, RZ, R6 ;  /* 0x000000ffff967224 */ /* 0x000fe400078e0006 */
[----:B------:R-:W-:Y:S01]  /*4f720*/  IMAD.MOV.U32 R151, RZ, RZ, R7 ;  /* 0x000000ffff977224 */ /* 0x000fe200078e0007 */
[----:B------:R-:W3:Y:S04]  /*4f730*/  LDL.LU R5, [R1+0x1f34] ;  /* 0x001f340001057983 */ /* 0x000ee80000300800 */
[----:B------:R-:W3:Y:S04]  /*4f740*/  LDL.LU R6, [R1+0x1f38] ;  /* 0x001f380001067983 */ /* 0x000ee80000300800 */
[----:B------:R-:W3:Y:S01]  /*4f750*/  LDL.LU R7, [R1+0x1f3c] ;  /* 0x001f3c0001077983 */ /* 0x000ee20000300800 */
[----:B--2---:R-:W-:-:S02]  /*4f760*/  IMAD.MOV.U32 R149, RZ, RZ, R136 ;  /* 0x000000ffff957224 */ /* 0x004fc400078e0088 */
[----:B----4-:R-:W-:Y:S02]  /*4f770*/  IMAD.MOV.U32 R148, RZ, RZ, R137 ;  /* 0x000000ffff947224 */ /* 0x010fe400078e0089 */
[----:B------:R-:W-:Y:S02]  /*4f780*/  IMAD.MOV.U32 R142, RZ, RZ, R138 ;  /* 0x000000ffff8e7224 */ /* 0x000fe400078e008a */
[----:B------:R-:W-:Y:S02]  /*4f790*/  IMAD.MOV.U32 R143, RZ, RZ, R139 ;  /* 0x000000ffff8f7224 */ /* 0x000fe400078e008b */
[----:B------:R-:W-:-:S15]  /*4f7a0*/  HMMA.1688.F32.TF32 R136, R152, R70, R168 ;  /* 0x000000469888723c */ /* 0x000fde00000810a8 */
[----:B------:R-:W-:-:S09]  /*4f7b0*/  NOP ;  /* 0x0000000000007918 */ /* 0x000fd20000000000 */
[----:B------:R-:W-:Y:S02]  /*4f7c0*/  IMAD.MOV.U32 R204, RZ, RZ, R136 ;  /* 0x000000ffffcc7224 */ /* 0x000fe400078e0088 */
[----:B------:R-:W-:Y:S02]  /*4f7d0*/  IMAD.MOV.U32 R146, RZ, RZ, R137 ;  /* 0x000000ffff927224 */ /* 0x000fe400078e0089 */
[----:B------:R-:W-:Y:S02]  /*4f7e0*/  IMAD.MOV.U32 R145, RZ, RZ, R138 ;  /* 0x000000ffff917224 */ /* 0x000fe400078e008a */
[----:B------:R-:W-:Y:S02]  /*4f7f0*/  IMAD.MOV.U32 R144, RZ, RZ, R139 ;  /* 0x000000ffff907224 */ /* 0x000fe400078e008b */
[----:B------:R-:W-:Y:S01]  /*4f800*/  HMMA.1688.F32.TF32 R136, R152, R66, R164 ;  /* 0x000000429888723c */ /* 0x000fe200000810a4 */
[----:B------:R-:W-:-:S15]  /*4f810*/  STL [R1+0x4a64], R151 ;  /* 0x004a649701007387 */ /* 0x000fde0000100800 */
[----:B------:R-:W-:-:S08]  /*4f820*/  NOP ;  /* 0x0000000000007918 */ /* 0x000fd00000000000 */
[----:B------:R-:W-:Y:S02]  /*4f830*/  IMAD.MOV.U32 R205, RZ, RZ, R136 ;  /* 0x000000ffffcd7224 */ /* 0x000fe400078e0088 */
[----:B------:R-:W-:Y:S02]  /*4f840*/  IMAD.MOV.U32 R206, RZ, RZ, R137 ;  /* 0x000000ffffce7224 */ /* 0x000fe400078e0089 */
[----:B------:R-:W-:Y:S02]  /*4f850*/  IMAD.MOV.U32 R207, RZ, RZ, R138 ;  /* 0x000000ffffcf7224 */ /* 0x000fe400078e008a */
[----:B------:R-:W-:Y:S01]  /*4f860*/  IMAD.MOV.U32 R147, RZ, RZ, R139 ;  /* 0x000000ffff937224 */ /* 0x000fe200078e008b */
[----:B------:R-:W-:Y:S04]  /*4f870*/  STL [R1+0x4a60], R150 ;  /* 0x004a609601007387 */ /* 0x000fe80000100800 */
[----:B------:R1:W-:Y:S04]  /*4f880*/  STL [R1+0x4a5c], R140 ;  /* 0x004a5c8c01007387 */ /* 0x0003e80000100800 */
[----:B------:R2:W-:Y:S04]  /*4f890*/  STL [R1+0x4a58], R141 ;  /* 0x004a588d01007387 */ /* 0x0005e80000100800 */
[----:B------:R-:W-:Y:S04]  /*4f8a0*/  STL.64 [R1+0x4b10], R146 ;  /* 0x004b109201007387 */ /* 0x000fe80000100a00 */
[----:B------:R4:W-:Y:S04]  /*4f8b0*/  STL.64 [R1+0x4b08], R144 ;  /* 0x004b089001007387 */ /* 0x0009e80000100a00 */
[----:B------:R-:W-:Y:S04]  /*4f8c0*/  STL.64 [R1+0x4b00], R206 ;  /* 0x004b00ce01007387 */ /* 0x000fe80000100a00 */
[----:B------:R-:W-:Y:S04]  /*4f8d0*/  STL.64 [R1+0x4af8], R204 ;  /* 0x004af8cc01007387 */ /* 0x000fe80000100a00 */
[----:B------:R-:W-:Y:S01]  /*4f8e0*/  STL.64 [R1+0x4b30], R142 ;  /* 0x004b308e01007387 */ /* 0x000fe20000100a00 */
[----:B---3--:R-:W-:-:S15]  /*4f8f0*/  HMMA.1688.F32.TF32 R136, R152, R62, R160 ;  /* 0x0000003e9888723c */ /* 0x008fde00000810a0 */
[----:B------:R-:W-:-:S09]  /*4f900*/  NOP ;  /* 0x0000000000007918 */ /* 0x000fd20000000000 */
[----:B-1----:R-:W-:Y:S02]  /*4f910*/  IMAD.MOV.U32 R140, RZ, RZ, R138 ;  /* 0x000000ffff8c7224 */ /* 0x002fe400078e008a */
[----:B--2---:R-:W-:Y:S02]  /*4f920*/  IMAD.MOV.U32 R141, RZ, RZ, R139 ;  /* 0x000000ffff8d7224 */ /* 0x004fe400078e008b */
[----:B------:R-:W-:Y:S02]  /*4f930*/  IMAD.MOV.U32 R151, RZ, RZ, R136 ;  /* 0x000000ffff977224 */ /* 0x000fe400078e0088 */
[----:B------:R-:W-:Y:S01]  /*4f940*/  IMAD.MOV.U32 R150, RZ, RZ, R137 ;  /* 0x000000ffff967224 */ /* 0x000fe200078e0089 */
[----:B------:R-:W-:Y:S04]  /*4f950*/  STL.64 [R1+0x4b28], R140 ;  /* 0x004b288c01007387 */ /* 0x000fe80000100a00 */
[----:B------:R-:W-:Y:S04]  /*4f960*/  STL.64 [R1+0x4b20], R150 ;  /* 0x004b209601007387 */ /* 0x000fe80000100a00 */
[----:B------:R-:W-:Y:S04]  /*4f970*/  STL.64 [R1+0x4b18], R148 ;  /* 0x004b189401007387 */ /* 0x000fe80000100a00 */
        /* <DEDUP_REMOVED lines=82> */
[----:B------:R-:W-:Y:S03]  /*4fea0*/  HMMA.1688.F32.TF32 R4, R152, R58, R4 ;  /* 0x0000003a9804723c */ /* 0x000fe60000081004 */
[----:B------:R-:W3:Y:S04]  /*4feb0*/  LDL.LU R182, [R1+0x1ee8] ;  /* 0x001ee80001b67983 */ /* 0x000ee80000300800 */
[----:B------:R-:W3:Y:S04]  /*4fec0*/  LDL.LU R183, [R1+0x1eec] ;  /* 0x001eec0001b77983 */ /* 0x000ee80000300800 */
[----:B------:R-:W3:Y:S04]  /*4fed0*/  LDL.LU R164, [R1+0x1ea0] ;  /* 0x001ea00001a47983 */ /* 0x000ee80000300800 */
[----:B------:R-:W3:Y:S04]  /*4fee0*/  LDL.LU R165, [R1+0x1ea4] ;  /* 0x001ea40001a57983 */ /* 0x000ee80000300800 */
[----:B------:R-:W3:Y:S04]  /*4fef0*/  LDL.LU R166, [R1+0x1ea8] ;  /* 0x001ea80001a67983 */ /* 0x000ee80000300800 */
[----:B------:R-:W3:Y:S01]  /*4ff00*/  LDL.LU R167, [R1+0x1eac] ;  /* 0x001eac0001a77983 */ /* 0x000ee20000300800 */
[----:B------:R-:W-:-:S02]  /*4ff10*/  IMAD.MOV.U32 R136, RZ, RZ, R4 ;  /* 0x000000ffff887224 */ /* 0x000fc400078e0004 */
[----:B------:R-:W-:Y:S01]  /*4ff20*/  IMAD.MOV.U32 R137, RZ, RZ, R5 ;  /* 0x000000ffff897224 */ /* 0x000fe200078e0005 */
[----:B------:R-:W3:Y:S01]  /*4ff30*/  LDL.LU R4, [R1+0x1e80] ;  /* 0x001e800001047983 */ /* 0x000ee20000300800 */
[----:B------:R-:W-:Y:S02]  /*4ff40*/  IMAD.MOV.U32 R138, RZ, RZ, R6 ;  /* 0x000000ffff8a7224 */ /* 0x000fe400078e0006 */
[----:B------:R-:W-:Y:S01]  /*4ff50*/  IMAD.MOV.U32 R139, RZ, RZ, R7 ;  /* 0x000000ffff8b7224 */ /* 0x000fe200078e0007 */
[----:B------:R-:W3:Y:S04]  /*4ff60*/  LDL.LU R5, [R1+0x1e84] ;  /* 0x001e840001057983 */ /* 0x000ee80000300800 */
[----:B------:R-:W3:Y:S04]  /*4ff70*/  LDL.LU R6, [R1+0x1e88] ;  /* 0x001e880001067983 */ /* 0x000ee80000300800 */
[----:B------:R-:W3:Y:S01]  /*4ff80*/  LDL.LU R7, [R1+0x1e8c] ;  /* 0x001e8c0001077983 */ /* 0x000ee20000300800 */
[----:B------:R-:W-:-:S02]  /*4ff90*/  LOP3.LUT R234, R0, 0x40, RZ, 0x3c, !PT ;  /* 0x0000004000ea7812 */ /* 0x000fc400078e3cff */
[----:B------:R-:W-:-:S03]  /*4ffa0*/  LOP3.LUT R235, R0, 0x60, RZ, 0x3c, !PT ;  /* 0x0000006000eb7812 */ /* 0x000fc600078e3cff */
[----:B------:R-:W-:Y:S04]  /*4ffb0*/  LDS R156, [R234+UR10+0x2200] ;  /* 0x0022000aea9c7984 */ /* 0x000fe80008000800 */
[----:B------:R-:W-:Y:S04]  /*4ffc0*/  LDS R158, [R234+UR10+0x3200] ;  /* 0x0032000aea9e7984 */ /* 0x000fe80008000800 */
[----:B------:R-:W-:Y:S04]  /*4ffd0*/  LDS R157, [R235+UR10+0x2200] ;  /* 0x0022000aeb9d7984 */ /* 0x000fe80008000800 */
[----:B------:R-:W3:Y:S04]  /*4ffe0*/  LDS R159, [R235+UR10+0x3200] ;  /* 0x0032000aeb9f7984 */ /* 0x000ee80008000800 */
[----:B------:R-:W-:Y:S04]  /*4fff0*/  STL.64 [R1+0x4b40], R138 ;  /* 0x004b408a01007387 */ /* 0x000fe80000100a00 */
[----:B------:R2:W-:Y:S02]  /*50000*/  STL.64 [R1+0x4b38], R136 ;  /* 0x004b388801007387 */ /* 0x0005e40000100a00 */
[C---:B--2---:R-:W-:Y:S06]  /*50010*/  HMMA.1688.F32.TF32 R136, R152.reuse, R50, R208 ;  /* 0x000000329888723c */ /* 0x044fec00000810d0 */
[----:B----4-:R-:W-:Y:S01]  /*50020*/  HMMA.1688.F32.TF32 R140, R152, R54, R144 ;  /* 0x00000036988c723c */ /* 0x010fe20000081090 */
[----:B------:R-:W-:Y:S04]  /*50030*/  LDS R152, [R234+UR10+0x2280] ;  /* 0x0022800aea987984 */ /* 0x000fe80008000800 */
[----:B------:R-:W-:Y:S04]  /*50040*/  LDS R154, [R234+UR10+0x3280] ;  /* 0x0032800aea9a7984 */ /* 0x000fe80008000800 */
[----:B------:R-:W-:Y:S04]  /*50050*/  LDS R153, [R235+UR10+0x2280] ;  /* 0x0022800aeb997984 */ /* 0x000fe80008000800 */
[----:B------:R-:W1:Y:S10]  /*50060*/  LDS R155, [R235+UR10+0x3280] ;  /* 0x0032800aeb9b7984 */ /* 0x000e740008000800 */
[----:B------:R-:W-:Y:S04]  /*50070*/  STL.64 [R1+0x6f0], R140 ;  /* 0x0006f08c01007387 */ /* 0x000fe80000100a00 */
[----:B------:R3:W-:Y:S04]  /*50080*/  STL.64 [R1+0x6f8], R142 ;  /* 0x0006f88e01007387 */ /* 0x0007e80000100a00 */
[----:B------:R-:W-:Y:S04]  /*50090*/  STL.64 [R1+0x6e0], R136 ;  /* 0x0006e08801007387 */ /* 0x000fe80000100a00 */
[----:B------:R2:W-:Y:S01]  /*500a0*/  STL.64 [R1+0x6e8], R138 ;  /* 0x0006e88a01007387 */ /* 0x0005e20000100a00 */
[C---:B---3--:R-:W-:Y:S06]  /*500b0*/  HMMA.1688.F32.TF32 R140, R156.reuse, R134, R212 ;  /* 0x000000869c8c723c */ /* 0x048fec00000810d4 */
[C---:B--2---:R-:W-:Y:S06]  /*500c0*/  HMMA.1688.F32.TF32 R136, R156.reuse, R130, R216 ;  /* 0x000000829c88723c */ /* 0x044fec00000810d8 */
[C---:B------:R-:W-:Y:S11]  /*500d0*/  HMMA.1688.F32.TF32 R144, R156.reuse, R126, R220 ;  /* 0x0000007e9c90723c */ /* 0x040ff600000810dc */
[----:B------:R-:W-:Y:S04]  /*500e0*/  STL.64 [R1+0x700], R140 ;  /* 0x0007008c01007387 */ /* 0x000fe80000100a00 */
[----:B------:R2:W-:Y:S04]  /*500f0*/  STL.64 [R1+0x708], R142 ;  /* 0x0007088e01007387 */ /* 0x0005e80000100a00 */
[----:B------:R-:W-:Y:S04]  /*50100*/  STL.64 [R1+0x710], R136 ;  /* 0x0007108801007387 */ /* 0x000fe80000100a00 */
[----:B------:R3:W-:Y:S01]  /*50110*/  STL.64 [R1+0x718], R138 ;  /* 0x0007188a01007387 */ /* 0x0007e20000100a00 */
[C---:B--2---:R-:W-:Y:S06]  /*50120*/  HMMA.1688.F32.TF32 R140, R156.reuse, R122, R224 ;  /* 0x0000007a9c8c723c */ /* 0x044fec00000810e0 */
[----:B---3--:R-:W-:Y:S01]  /*50130*/  HMMA.1688.F32.TF32 R136, R156, R118, R228 ;  /* 0x000000769c88723c */ /* 0x008fe200000810e4 */
[----:B------:R-:W-:Y:S04]  /*50140*/  STL.64 [R1+0x720], R144 ;  /* 0x0007209001007387 */ /* 0x000fe80000100a00 */
[----:B------:R2:W-:-:S12]  /*50150*/  STL.64 [R1+0x728], R146 ;  /* 0x0007289201007387 */ /* 0x0005d80000100a00 */
[----:B------:R-:W-:Y:S01]  /*50160*/  STL.64 [R1+0x730], R140 ;  /* 0x0007308c01007387 */ /* 0x000fe20000100a00 */
[C---:B--2---:R-:W-:Y:S03]  /*50170*/  HMMA.1688.F32.TF32 R144, R156.reuse, R114, R236 ;  /* 0x000000729c90723c */ /* 0x044fe600000810ec */
[----:B------:R2:W-:Y:S04]  /*50180*/  STL.64 [R1+0x738], R142 ;  /* 0x0007388e01007387 */ /* 0x0005e80000100a00 */
[----:B------:R-:W-:Y:S04]  /*50190*/  STL.64 [R1+0x740], R136 ;  /* 0x0007408801007387 */ /* 0x000fe80000100a00 */
[----:B------:R3:W-:Y:S01]  /*501a0*/  STL.64 [R1+0x748], R138 ;  /* 0x0007488a01007387 */ /* 0x0007e20000100a00 */
[C---:B--2---:R-:W-:Y:S06]  /*501b0*/  HMMA.1688.F32.TF32 R140, R156.reuse, R110, R240 ;  /* 0x0000006e9c8c723c */ /* 0x044fec00000810f0 */
[C---:B---3--:R-:W-:Y:S05]  /*501c0*/  HMMA.1688.F32.TF32 R136, R156.reuse, R106, R244 ;  /* 0x0000006a9c88723c */ /* 0x048fea00000810f4 */
[----:B------:R-:W-:Y:S04]  /*501d0*/  STL.64 [R1+0x750], R144 ;  /* 0x0007509001007387 */ /* 0x000fe80000100a00 */
[----:B------:R2:W-:Y:S08]  /*501e0*/  STL.64 [R1+0x758], R146 ;  /* 0x0007589201007387 */ /* 0x0005f00000100a00 */
        /* <DEDUP_REMOVED lines=26> */
[----:B------:R2:W-:Y:S01]  /*50390*/  STL.64 [R1+0x7e8], R146 ;  /* 0x0007e89201007387 */ /* 0x0005e20000100a00 */
[C---:B------:R-:W-:Y:S07]  /*503a0*/  HMMA.1688.F32.TF32 R4, R156.reuse, R30, R4 ;  /* 0x0000001e9c04723c */ /* 0x040fee0000081004 */
[----:B------:R-:W-:Y:S01]  /*503b0*/  STL.64 [R1+0x7f0], R140 ;  /* 0x0007f08c01007387 */ /* 0x000fe20000100a00 */
[C---:B--2---:R-:W-:Y:S03]  /*503c0*/  HMMA.1688.F32.TF32 R144, R156.reuse, R38, R168 ;  /* 0x000000269c90723c */ /* 0x044fe600000810a8 */
[----:B------:R2:W-:Y:S04]  /*503d0*/  STL.64 [R1+0x7f8], R142 ;  /* 0x0007f88e01007387 */ /* 0x0005e80000100a00 */
[----:B------:R-:W-:Y:S04]  /*503e0*/  STL.64 [R1+0x800], R136 ;  /* 0x0008008801007387 */ /* 0x000fe80000100a00 */
[----:B------:R3:W-:Y:S01]  /*503f0*/  STL.64 [R1+0x808], R138 ;  /* 0x0008088a01007387 */ /* 0x0007e20000100a00 */
[C---:B--2---:R-:W-:Y:S06]  /*50400*/  HMMA.1688.F32.TF32 R140, R156.reuse, R10, R164 ;  /* 0x0000000a9c8c723c */ /* 0x044fec00000810a4 */
[----:B---3--:R-:W-:Y:S05]  /*50410*/  HMMA.1688.F32.TF32 R136, R156, R26, R160 ;  /* 0x0000001a9c88723c */ /* 0x008fea00000810a0 */
[----:B------:R-:W-:Y:S04]  /*50420*/  STL.64 [R1+0x810], R144 ;  /* 0x0008109001007387 */ /* 0x000fe80000100a00 */
[----:B------:R-:W-:Y:S08]  /*50430*/  STL.64 [R1+0x818], R146 ;  /* 0x0008189201007387 */ /* 0x000ff00000100a00 */
        /* <DEDUP_REMOVED lines=32> */
[----:B------:R-:W-:-:S03]  /*50640*/  IMAD.MOV.U32 R52, RZ, RZ, R4 ;  /* 0x000000ffff347224 */ /* 0x000fc600078e0004 */
[----:B------:R-:W3:Y:S01]  /*50650*/  LDL.LU R160, [R1+0x1e00] ;  /* 0x001e000001a07983 */ /* 0x000ee20000300800 */
[----:B------:R-:W-:-:S03]  /*50660*/  IMAD.MOV.U32 R53, RZ, RZ, R5 ;  /* 0x000000ffff357224 */ /* 0x000fc600078e0005 */
[----:B------:R-:W3:Y:S04]  /*50670*/  LDL.LU R161, [R1+0x1e04] ;  /* 0x001e040001a17983 */ /* 0x000ee80000300800 */
[----:B------:R-:W3:Y:S04]  /*50680*/  LDL.LU R162, [R1+0x1e08] ;  /* 0x001e080001a27983 */ /* 0x000ee80000300800 */
[----:B------:R-:W3:Y:S04]  /*50690*/  LDL.LU R163, [R1+0x1e0c] ;  /* 0x001e0c0001a37983 */ /* 0x000ee80000300800 */
[----:B------:R-:W3:Y:S04]  /*506a0*/  LDL.LU R4, [R1+0x1df0] ;  /* 0x001df00001047983 */ /* 0x000ee80000300800 */
[----:B------:R-:W3:Y:S01]  /*506b0*/  LDL.LU R5, [R1+0x1df4] ;  /* 0x001df40001057983 */ /* 0x000ee20000300800 */
[----:B------:R-:W-:-:S02]  /*506c0*/  IMAD.MOV.U32 R48, RZ, RZ, R136 ;  /* 0x000000ffff307224 */ /* 0x000fc400078e0088 */
[----:B------:R-:W-:Y:S01]  /*506d0*/  IMAD.MOV.U32 R49, RZ, RZ, R137 ;  /* 0x000000ffff317224 */ /* 0x000fe200078e0089 */
[----:B------:R-:W-:Y:S04]  /*506e0*/  STL [R1+0x4964], R53 ;  /* 0x0049643501007387 */ /* 0x000fe80000100800 */
[----:B------:R-:W-:Y:S01]  /*506f0*/  STL [R1+0x4960], R52 ;  /* 0x0049603401007387 */ /* 0x000fe20000100800 */
[----:B--2---:R-:W-:Y:S02]  /*50700*/  IMAD.MOV.U32 R6, RZ, RZ, R89 ;  /* 0x000000ffff067224 */ /* 0x004fe400078e0059 */
[----:B------:R-:W-:Y:S01]  /*50710*/  IMAD.MOV.U32 R7, RZ, RZ, R88 ;  /* 0x000000ffff077224 */ /* 0x000fe200078e0058 */
[----:B----4-:R-:W-:-:S15]  /*50720*/  HMMA.1688.F32.TF32 R136, R156, R14, R188 ;  /* 0x0000000e9c88723c */ /* 0x010fde00000810bc */
[----:B------:R-:W-:-:S08]  /*50730*/  NOP ;  /* 0x0000000000007918 */ /* 0x000fd00000000000 */
[----:B------:R3:W-:Y:S01]  /*50740*/  STL.64 [R1+0x858], R138 ;  /* 0x0008588a01007387 */ /* 0x0007e20000100a00 */
[----:B------:R-:W-:Y:S02]  /*50750*/  IMAD.MOV.U32 R56, RZ, RZ, R136 ;  /* 0x000000ffff387224 */ /* 0x000fe400078e0088 */
[----:B------:R-:W-:Y:S02]  /*50760*/  IMAD.MOV.U32 R57, RZ, RZ, R137 ;  /* 0x000000ffff397224 */ /* 0x000fe400078e0089 */
[----:B---3--:R-:W-:Y:S03]  /*50770*/  HMMA.1688.F32.TF32 R136, R156, R18, R184 ;  /* 0x000000129c88723c */ /* 0x008fe600000810b8 */
[----:B------:R-:W-:Y:S04]  /*50780*/  STL [R1+0x496c], R57 ;  /* 0x00496c3901007387 */ /* 0x000fe80000100800 */
[----:B------:R-:W-:-:S15]  /*50790*/  STL [R1+0x4968], R56 ;  /* 0x0049683801007387 */ /* 0x000fde0000100800 */
[----:B------:R-:W-:-:S01]  /*507a0*/  NOP ;  /* 0x0000000000007918 */ /* 0x000fc20000000000 */
[----:B------:R2:W-:Y:S01]  /*507b0*/  STL.64 [R1+0x868], R138 ;  /* 0x0008688a01007387 */ /* 0x0005e20000100a00 */
[----:B------:R-:W-:Y:S02]  /*507c0*/  IMAD.MOV.U32 R60, RZ, RZ, R136 ;  /* 0x000000ffff3c7224 */ /* 0x000fe400078e0088 */
[----:B------:R-:W-:Y:S02]  /*507d0*/  IMAD.MOV.U32 R61, RZ, RZ, R137 ;  /* 0x000000ffff3d7224 */ /* 0x000fe400078e0089 */
[----:B--2---:R-:W-:-:S15]  /*507e0*/  HMMA.1688.F32.TF32 R136, R156, R82, R180 ;  /* 0x000000529c88723c */ /* 0x004fde00000810b4 */
[----:B------:R-:W-:-:S09]  /*507f0*/  NOP ;  /* 0x0000000000007918 */ /* 0x000fd20000000000 */
[----:B------:R-:W-:Y:S02]  /*50800*/  IMAD.MOV.U32 R64, RZ, RZ, R136 ;  /* 0x000000ffff407224 */ /* 0x000fe400078e0088 */
[----:B------:R-:W-:Y:S02]  /*50810*/  IMAD.MOV.U32 R65, RZ, RZ, R137 ;  /* 0x000000ffff417224 */ /* 0x000fe400078e0089 */
[----:B------:R-:W-:Y:S02]  /*50820*/  IMAD.MOV.U32 R53, RZ, RZ, R138 ;  /* 0x000000ffff357224 */ /* 0x000fe400078e008a */
[----:B------:R-:W-:Y:S02]  /*50830*/  IMAD.MOV.U32 R52, RZ, RZ, R139 ;  /* 0x000000ffff347224 */ /* 0x000fe400078e008b */
[----:B------:R-:W-:-:S15]  /*50840*/  HMMA.1688.F32.TF32 R136, R156, R78, R176 ;  /* 0x0000004e9c88723c */ /* 0x000fde00000810b0 */
[----:B------:R-:W-:-:S08]  /*50850*/  NOP ;  /* 0x0000000000007918 */ /* 0x000fd00000000000 */
[----:B------:R2:W-:Y:S01]  /*50860*/  STL.64 [R1+0x888], R138 ;  /* 0x0008888a01007387 */ /* 0x0005e20000100a00 */
[----:B------:R-:W-:Y:S02]  /*50870*/  IMAD.MOV.U32 R68, RZ, RZ, R136 ;  /* 0x000000ffff447224 */ /* 0x000fe400078e0088 */
[----:B------:R-:W-:Y:S02]  /*50880*/  IMAD.MOV.U32 R69, RZ, RZ, R137 ;  /* 0x000000ffff457224 */ /* 0x000fe400078e0089 */
[----:B--2---:R-:W-:-:S15]  /*50890*/  HMMA.1688.F32.TF32 R136, R156, R74, R172 ;  /* 0x0000004a9c88723c */ /* 0x004fde00000810ac */
        /* <DEDUP_REMOVED lines=9> */
[C---:B--2---:R-:W-:Y:S06]  /*50930*/  HMMA.1688.F32.TF32 R136, R156.reuse, R66, R164 ;  /* 0x000000429c88723c */ /* 0x044fec00000810a4 */
[----:B------:R-:W-:-:S15]  /*50940*/  HMMA.1688.F32.TF32 R4, R156, R58, R4 ;  /* 0x0000003a9c04723c */ /* 0x000fde0000081004 */
[----:B------:R-:W-:-:S03]  /*50950*/  NOP ;  /* 0x0000000000007918 */ /* 0x000fc60000000000 */
[----:B------:R-:W-:Y:S02]  /*50960*/  IMAD.MOV.U32 R80, RZ, RZ, R136 ;  /* 0x000000ffff507224 */ /* 0x000fe400078e0088 */
[----:B------:R-:W-:Y:S02]  /*50970*/  IMAD.MOV.U32 R81, RZ, RZ, R137 ;  /* 0x000000ffff517224 */ /* 0x000fe400078e0089 */
[----:B------:R-:W-:Y:S02]  /*50980*/  IMAD.MOV.U32 R57, RZ, RZ, R138 ;  /* 0x000000ffff397224 */ /* 0x000fe400078e008a */
[----:B------:R-:W-:Y:S02]  /*50990*/  IMAD.MOV.U32 R56, RZ, RZ, R139 ;  /* 0x000000ffff387224 */ /* 0x000fe400078e008b */
[----:B------:R-:W-:Y:S01]  /*509a0*/  HMMA.1688.F32.TF32 R136, R156, R62, R160 ;  /* 0x0000003e9c88723c */ /* 0x000fe200000810a0 */
[----:B------:R-:W-:Y:S02]  /*509b0*/  IMAD.MOV.U32 R88, RZ, RZ, R4 ;  /* 0x000000ffff587224 */ /* 0x000fe400078e0004 */
[----:B------:R-:W-:-:S15]  /*509c0*/  IMAD.MOV.U32 R89, RZ, RZ, R5 ;  /* 0x000000ffff597224 */ /* 0x000fde00078e0005 */
[----:B------:R-:W-:-:S05]  /*509d0*/  NOP ;  /* 0x0000000000007918 */ /* 0x000fca0000000000 */
[----:B------:R-:W-:Y:S04]  /*509e0*/  STL.64 [R1+0x8c0], R136 ;  /* 0x0008c08801007387 */ /* 0x000fe80000100a00 */
[----:B------:R-:W-:Y:S04]  /*509f0*/  STL.64 [R1+0x8c8], R138 ;  /* 0x0008c88a01007387 */ /* 0x000fe80000100a00 */
[----:B------:R2:W-:Y:S04]  /*50a00*/  STL.64 [R1+0x8d8], R6 ;  /* 0x0008d80601007387 */ /* 0x0005e80000100a00 */
[----:B------:R-:W3:Y:S04]  /*50a10*/  LDL.LU R4, [R1+0x1d40] ;  /* 0x001d400001047983 */ /* 0x000ee80000300800 */
[----:B------:R-:W3:Y:S04]  /*50a20*/  LDL.LU R5, [R1+0x1d44] ;  /* 0x001d440001057983 */ /* 0x000ee80000300800 */
[----:B--2---:R-:W3:Y:S04]  /*50a30*/  LDL.LU R6, [R1+0x1d48] ;  /* 0x001d480001067983 */ /* 0x004ee80000300800 */
        /* <DEDUP_REMOVED lines=49> */
[----:B------:R-:W1:Y:S04]  /*50d50*/  LDL.LU R212, [R1+0x2e30] ;  /* 0x002e300001d47983 */ /* 0x000e680000300800 */
[----:B------:R-:W1:Y:S04]  /*50d60*/  LDL.LU R213, [R1+0x2e34] ;  /* 0x002e340001d57983 */ /* 0x000e680000300800 */
[----:B------:R-:W1:Y:S04]  /*50d70*/  LDL.LU R214, [R1+0x2e38] ;  /* 0x002e380001d67983 */ /* 0x000e680000300800 */
[----:B------:R-:W1:Y:S04]  /*50d80*/  LDL.LU R215, [R1+0x2e3c] ;  /* 0x002e3c0001d77983 */ /* 0x000e680000300800 */
        /* <DEDUP_REMOVED lines=37> */
[----:B------:R-:W-:Y:S01]  /*50fe0*/  STL [R1+0x4958], R88 ;  /* 0x0049585801007387 */ /* 0x000fe20000100800 */
[C---:B---3--:R-:W-:Y:S06]  /*50ff0*/  HMMA.1688.F32.TF32 R136, R156.reuse, R50, R208 ;  /* 0x000000329c88723c */ /* 0x048fec00000810d0 */
[----:B--2---:R-:W-:Y:S01]  /*51000*/  HMMA.1688.F32.TF32 R140, R156, R54, R144 ;  /* 0x000000369c8c723c */ /* 0x004fe20000081090 */
[----:B------:R-:W-:Y:S04]  /*51010*/  LDS R156, [R234+UR10+0x2300] ;  /* 0x0023000aea9c7984 */ /* 0x000fe80008000800 */
[----:B------:R-:W-:Y:S01]  /*51020*/  LDS R158, [R234+UR10+0x3300] ;  /* 0x0033000aea9e7984 */ /* 0x000fe20008000800 */
[C---:B-1----:R-:W-:Y:S03]  /*51030*/  HMMA.1688.F32.TF32 R144, R152.reuse, R134, R212 ;  /* 0x000000869890723c */ /* 0x042fe600000810d4 */
[----:B------:R-:W-:Y:S03]  /*51040*/  LDS R157, [R235+UR10+0x2300] ;  /* 0x0023000aeb9d7984 */ /* 0x000fe60008000800 */
[C---:B------:R-:W-:Y:S01]  /*51050*/  HMMA.1688.F32.TF32 R4, R152.reuse, R30, R4 ;  /* 0x0000001e9804723c */ /* 0x040fe20000081004 */
[----:B------:R-:W1:Y:S10]  /*51060*/  LDS R159, [R235+UR10+0x3300] ;  /* 0x0033000aeb9f7984 */ /* 0x000e740008000800 */
[----:B------:R-:W-:Y:S04]  /*51070*/  STL.64 [R1+0x8f0], R140 ;  /* 0x0008f08c01007387 */ /* 0x000fe80000100a00 */
[----:B------:R4:W-:Y:S04]  /*51080*/  STL.64 [R1+0x8f8], R142 ;  /* 0x0008f88e01007387 */ /* 0x0009e80000100a00 */
[----:B------:R-:W-:Y:S04]  /*51090*/  STL.64 [R1+0x8e0], R136 ;  /* 0x0008e08801007387 */ /* 0x000fe80000100a00 */
[----:B------:R2:W-:Y:S01]  /*510a0*/  STL.64 [R1+0x8e8], R138 ;  /* 0x0008e88a01007387 */ /* 0x0005e20000100a00 */
[C---:B----4-:R-:W-:Y:S06]  /*510b0*/  HMMA.1688.F32.TF32 R140, R152.reuse, R130, R216 ;  /* 0x00000082988c723c */ /* 0x050fec00000810d8 */
[----:B--2---:R-:W-:Y:S01]  /*510c0*/  HMMA.1688.F32.TF32 R136, R152, R126, R220 ;  /* 0x0000007e9888723c */ /* 0x004fe200000810dc */
[----:B------:R-:W-:Y:S04]  /*510d0*/  STL.64 [R1+0x900], R144 ;  /* 0x0009009001007387 */ /* 0x000fe80000100a00 */
[----:B------:R-:W-:-:S12]  /*510e0*/  STL.64 [R1+0x908], R146 ;  /* 0x0009089201007387 */ /* 0x000fd80000100a00 */
[----:B------:R-:W-:Y:S04]  /*510f0*/  STL.64 [R1+0x910], R140 ;  /* 0x0009108c01007387 */ /* 0x000fe80000100a00 */
[----:B------:R-:W-:Y:S04]  /*51100*/  STL.64 [R1+0x918], R142 ;  /* 0x0009188e01007387 */ /* 0x000fe80000100a00 */
[----:B------:R-:W-:Y:S01]  /*51110*/  STL [R1+0x920], R136 ;  /* 0x0009208801007387 */ /* 0x000fe20000100800 */
[----:B------:R-:W-:Y:S02]  /*51120*/  IMAD.MOV.U32 R89, RZ, RZ, R137 ;  /* 0x000000ffff597224 */ /* 0x000fe400078e0089 */
[----:B------:R-:W-:Y:S01]  /*51130*/  IMAD.MOV.U32 R88, RZ, RZ, R138 ;  /* 0x000000ffff587224 */ /* 0x000fe200078e008a */
[----:B------:R2:W-:Y:S02]  /*51140*/  STL [R1+0x92c], R139 ;  /* 0x00092c8b01007387 */ /* 0x0005e40000100800 */
[C---:B--2---:R-:W-:Y:S06]  /*51150*/  HMMA.1688.F32.TF32 R136, R152.reuse, R122, R224 ;  /* 0x0000007a9888723c */ /* 0x044fec00000810e0 */
[C---:B------:R-:W-:Y:S06]  /*51160*/  HMMA.1688.F32.TF32 R144, R152.reuse, R118, R228 ;  /* 0x000000769890723c */ /* 0x040fec00000810e4 */
[C---:B------:R-:W-:Y:S11]  /*51170*/  HMMA.1688.F32.TF32 R140, R152.reuse, R114, R236 ;  /* 0x00000072988c723c */ /* 0x040ff600000810ec */
        /* <DEDUP_REMOVED lines=11> */
[C---:B--2---:R-:W-:Y:S08]  /*51230*/  HMMA.1688.F32.TF32 R136, R152.reuse, R98, R200 ;  /* 0x000000629888723c */ /* 0x044ff000000810c8 */
[----:B------:R-:W-:Y:S04]  /*51240*/  STL.64 [R1+0x970], R144 ;  /* 0x0009709001007387 */ /* 0x000fe80000100a00 */
[----:B------:R-:W-:Y:S05]  /*51250*/  STL.64 [R1+0x978], R146 ;  /* 0x0009789201007387 */ /* 0x000fea0000100a00 */
[----:B------:R-:W-:Y:S04]  /*51260*/  STL.64 [R1+0x980], R140 ;  /* 0x0009808c01007387 */ /* 0x000fe80000100a00 */
[----:B------:R2:W-:Y:S04]  /*51270*/  STL.64 [R1+0x988], R142 ;  /* 0x0009888e01007387 */ /* 0x0005e80000100a00 */
[----:B------:R-:W-:Y:S01]  /*51280*/  STL.64 [R1+0x990], R136 ;  /* 0x0009908801007387 */ /* 0x000fe20000100a00 */
[C---:B--2---:R-:W-:Y:S03]  /*51290*/  HMMA.1688.F32.TF32 R140, R152.reuse, R94, R196 ;  /* 0x0000005e988c723c */ /* 0x044fe600000810c4 */
[----:B------:R2:W-:Y:S03]  /*512a0*/  STL.64 [R1+0x998], R138 ;  /* 0x0009988a01007387 */ /* 0x0005e60000100a00 */
[C---:B--2---:R-:W-:Y:S06]  /*512b0*/  HMMA.1688.F32.TF32 R136, R152.reuse, R90, R192 ;  /* 0x0000005a9888723c */ /* 0x044fec00000810c0 */
[C---:B------:R-:W-:Y:S11]  /*512c0*/  HMMA.1688.F32.TF32 R144, R152.reuse, R86, R188 ;  /* 0x000000569890723c */ /* 0x040ff600000810bc */
[----:B------:R-:W-:Y:S04]  /*512d0*/  STL.64 [R1+0x9a0], R140 ;  /* 0x0009a08c01007387 */ /* 0x000fe80000100a00 */
[----:B------:R2:W-:Y:S04]  /*512e0*/  STL.64 [R1+0x9a8], R142 ;  /* 0x0009a88e01007387 */ /* 0x0005e80000100a00 */
[----:B------:R-:W-:Y:S01]  /*512f0*/  STL.64 [R1+0x9b0], R136 ;  /* 0x0009b08801007387 */ /* 0x000fe20000100a00 */
[C---:B--2---:R-:W-:Y:S03]  /*51300*/  HMMA.1688.F32.TF32 R140, R152.reuse, R22, R184 ;  /* 0x00000016988c723c */ /* 0x044fe600000810b8 */
[----:B------:R2:W-:Y:S03]  /*51310*/  STL.64 [R1+0x9b8], R138 ;  /* 0x0009b88a01007387 */ /* 0x0005e60000100a00 */
[----:B--2---:R-:W-:Y:S01]  /*51320*/  HMMA.1688.F32.TF32 R136, R152, R46, R180 ;  /* 0x0000002e9888723c */ /* 0x004fe200000810b4 */
[----:B------:R-:W-:Y:S04]  /*51330*/  STL.64 [R1+0x9c0], R144 ;  /* 0x0009c09001007387 */ /* 0x000fe80000100a00 */
[----:B------:R2:W-:-:S12]  /*51340*/  STL.64 [R1+0x9c8], R146 ;  /* 0x0009c89201007387 */ /* 0x0005d80000100a00 */
[----:B------:R-:W-:Y:S04]  /*51350*/  STL.64 [R1+0x9d0], R140 ;  /* 0x0009d08c01007387 */ /* 0x000fe80000100a00 */
[----:B------:R3:W-:Y:S01]  /*51360*/  STL.64 [R1+0x9d8], R142 ;  /* 0x0009d88e01007387 */ /* 0x0007e20000100a00 */
[C---:B--2---:R-:W-:Y:S03]  /*51370*/  HMMA.1688.F32.TF32 R144, R152.reuse, R34, R176 ;  /* 0x000000229890723c */ /* 0x044fe600000810b0 */
[----:B------:R-:W-:Y:S03]  /*51380*/  STL.64 [R1+0x9e0], R136 ;  /* 0x0009e08801007387 */ /* 0x000fe60000100a00 */
[C---:B---3--:R-:W-:Y:S01]  /*51390*/  HMMA.1688.F32.TF32 R140, R152.reuse, R42, R172 ;  /* 0x0000002a988c723c */ /* 0x048fe200000810ac */
[----:B------:R2:W-:Y:S05]  /*513a0*/  STL.64 [R1+0x9e8], R138 ;  /* 0x0009e88a01007387 */ /* 0x0005ea0000100a00 */
[C---:B--2---:R-:W-:Y:S11]  /*513b0*/  HMMA.1688.F32.TF32 R136, R152.reuse, R38, R168 ;  /* 0x000000269888723c */ /* 0x044ff600000810a8 */
[----:B------:R-:W-:Y:S04]  /*513c0*/  STL.64 [R1+0x9f0], R144 ;  /* 0x0009f09001007387 */ /* 0x000fe80000100a00 */
[----:B------:R-:W-:Y:S04]  /*513d0*/  STL.64 [R1+0x9f8], R146 ;  /* 0x0009f89201007387 */ /* 0x000fe80000100a00 */
[----:B------:R-:W-:Y:S04]  /*513e0*/  STL.64 [R1+0x4d00], R38 ;  /* 0x004d002601007387 */ /* 0x000fe80000100a00 */
[----:B------:R-:W-:Y:S04]  /*513f0*/  STL.64 [R1+0xa00], R140 ;  /* 0x000a008c01007387 */ /* 0x000fe80000100a00 */
[----:B------:R-:W-:Y:S04]  /*51400*/  STL.64 [R1+0xa08], R142 ;  /* 0x000a088e01007387 */ /* 0x000fe80000100a00 */
[----:B------:R2:W-:Y:S04]  /*51410*/  STL.64 [R1+0x4cf8], R36 ;  /* 0x004cf82401007387 */ /* 0x0005e80000100a00 */
[----:B------:R-:W-:Y:S04]  /*51420*/  STL.64 [R1+0xa10], R136 ;  /* 0x000a108801007387 */ /* 0x000fe80000100a00 */
[----:B------:R3:W-:Y:S01]  /*51430*/  STL.64 [R1+0xa18], R138 ;  /* 0x000a188a01007387 */ /* 0x0007e20000100a00 */
[C---:B--2---:R-:W-:Y:S06]  /*51440*/  HMMA.1688.F32.TF32 R36, R152.reuse, R26, R160 ;  /* 0x0000001a9824723c */ /* 0x044fec00000810a0 */
[----:B---3--:R-:W-:-:S15]  /*51450*/  HMMA.1688.F32.TF32 R136, R152, R10, R164 ;  /* 0x0000000a9888723c */ /* 0x008fde00000810a4 */
[----:B------:R-:W-:-:S08]  /*51460*/  NOP ;  /* 0x0000000000007918 */ /* 0x000fd00000000000 */
[----:B------:R2:W-:Y:S04]  /*51470*/  STL.64 [R1+0xa20], R136 ;  /* 0x000a208801007387 */ /* 0x0005e80000100a00 */
[----:B------:R3:W-:Y:S04]  /*51480*/  STL.64 [R1+0xa28], R138 ;  /* 0x000a288a01007387 */ /* 0x0007e80000100a00 */
[----:B------:R-:W4:Y:S04]  /*51490*/  LDL.LU R160, [R1+0x1c60] ;  /* 0x001c600001a07983 */ /* 0x000f280000300800 */
[----:B------:R-:W-:Y:S04]  /*514a0*/  STL.64 [R1+0xa30], R36 ;  /* 0x000a302401007387 */ /* 0x000fe80000100a00 */
[----:B------:R-:W-:Y:S04]  /*514b0*/  STL.64 [R1+0xa38], R38 ;  /* 0x000a382601007387 */ /* 0x000fe80000100a00 */
[----:B------:R1:W-:Y:S04]  /*514c0*/  STL.64 [R1+0xa40], R4 ;  /* 0x000a400401007387 */ /* 0x0003e80000100a00 */
        /* <DEDUP_REMOVED lines=74> */
[----:B---3--:R-:W2:Y:S04]  /*51970*/  LDL.LU R138, [R1+0x1d38] ;  /* 0x001d3800018a7983 */ /* 0x008ea80000300800 */
        /* <DEDUP_REMOVED lines=38> */
[----:B------:R1:W-:Y:S04]  /*51be0*/  STL.64 [R1+0xa58], R138 ;  /* 0x000a588a01007387 */ /* 0x0003e80000100a00 */
[----:B------:R-:W-:Y:S04]  /*51bf0*/  STL.64 [R1+0xa70], R36 ;  /* 0x000a702401007387 */ /* 0x000fe80000100a00 */
[----:B------:R2:W-:Y:S01]  /*51c00*/  STL.64 [R1+0xa78], R38 ;  /* 0x000a782601007387 */ /* 0x0005e20000100a00 */
[C---:B-1----:R-:W-:Y:S06]  /*51c10*/  HMMA.1688.F32.TF32 R136, R152.reuse, R78, R204 ;  /* 0x0000004e9888723c */ /* 0x042fec00000810cc */
[----:B--2---:R-:W-:Y:S01]  /*51c20*/  HMMA.1688.F32.TF32 R36, R152, R74, R144 ;  /* 0x0000004a9824723c */ /* 0x004fe20000081090 */
[----:B------:R-:W-:Y:S04]  /*51c30*/  STL.64 [R1+0xa90], R140 ;  /* 0x000a908c01007387 */ /* 0x000fe80000100a00 */
[----:B------:R1:W-:-:S12]  /*51c40*/  STL.64 [R1+0xa98], R142 ;  /* 0x000a988e01007387 */ /* 0x0003d80000100a00 */
[----:B------:R-:W-:Y:S01]  /*51c50*/  STL.64 [R1+0xaa0], R136 ;  /* 0x000aa08801007387 */ /* 0x000fe20000100a00 */
[C---:B-1----:R-:W-:Y:S03]  /*51c60*/  HMMA.1688.F32.TF32 R140, R152.reuse, R70, R208 ;  /* 0x00000046988c723c */ /* 0x042fe600000810d0 */
[----:B------:R1:W-:Y:S04]  /*51c70*/  STL.64 [R1+0xaa8], R138 ;  /* 0x000aa88a01007387 */ /* 0x0003e80000100a00 */
[----:B------:R-:W-:Y:S04]  /*51c80*/  STL.64 [R1+0xad0], R36 ;  /* 0x000ad02401007387 */ /* 0x000fe80000100a00 */
[----:B------:R2:W-:Y:S01]  /*51c90*/  STL.64 [R1+0xad8], R38 ;  /* 0x000ad82601007387 */ /* 0x0005e20000100a00 */
[C---:B-1----:R-:W-:Y:S06]  /*51ca0*/  HMMA.1688.F32.TF32 R136, R152.reuse, R66, R212 ;  /* 0x000000429888723c */ /* 0x042fec00000810d4 */
[C---:B--2---:R-:W-:Y:S05]  /*51cb0*/  HMMA.1688.F32.TF32 R36, R152.reuse, R62, R216 ;  /* 0x0000003e9824723c */ /* 0x044fea00000810d8 */
[----:B------:R-:W-:Y:S04]  /*51cc0*/  STL.64 [R1+0xae0], R140 ;  /* 0x000ae08c01007387 */ /* 0x000fe80000100a00 */
[----:B------:R1:W-:Y:S08]  /*51cd0*/  STL.64 [R1+0xae8], R142 ;  /* 0x000ae88e01007387 */ /* 0x0003f00000100a00 */
[----:B------:R-:W-:Y:S01]  /*51ce0*/  STL.64 [R1+0xaf0], R136 ;  /* 0x000af08801007387 */ /* 0x000fe20000100a00 */
[C---:B-1----:R-:W-:Y:S03]  /*51cf0*/  HMMA.1688.F32.TF32 R140, R152.reuse, R58, R220 ;  /* 0x0000003a988c723c */ /* 0x042fe600000810dc */
[----:B------:R1:W-:Y:S04]  /*51d00*/  STL.64 [R1+0xaf8], R138 ;  /* 0x000af88a01007387 */ /* 0x0003e80000100a00 */
[----:B------:R-:W-:Y:S04]  /*51d10*/  STL.64 [R1+0xb00], R36 ;  /* 0x000b002401007387 */ /* 0x000fe80000100a00 */
[----:B------:R2:W-:Y:S01]  /*51d20*/  STL.64 [R1+0xb08], R38 ;  /* 0x000b082601007387 */ /* 0x0005e20000100a00 */
[C---:B-1----:R-:W-:Y:S06]  /*51d30*/  HMMA.1688.F32.TF32 R136, R152.reuse, R54, R224 ;  /* 0x000000369888723c */ /* 0x042fec00000810e0 */
[----:B--2---:R-:W-:Y:S05]  /*51d40*/  HMMA.1688.F32.TF32 R36, R152, R50, R228 ;  /* 0x000000329824723c */ /* 0x004fea00000810e4 */
[----:B------:R-:W-:Y:S04]  /*51d50*/  STL.64 [R1+0xb30], R140 ;  /* 0x000b308c01007387 */ /* 0x000fe80000100a00 */
[----:B------:R1:W-:Y:S01]  /*51d60*/  STL.64 [R1+0xb38], R142 ;  /* 0x000b388e01007387 */ /* 0x0003e20000100a00 */
[C---:B------:R-:W-:Y:S03]  /*51d70*/  HMMA.1688.F32.TF32 R4, R156.reuse, R34, R4 ;  /* 0x000000229c04723c */ /* 0x040fe60000081004 */
[----:B------:R-:W-:Y:S04]  /*51d80*/  LDS R152, [R234+UR10+0x2380] ;  /* 0x0023800aea987984 */ /* 0x000fe80008000800 */
[----:B------:R-:W-:Y:S04]  /*51d90*/  LDS R154, [R234+UR10+0x3380] ;  /* 0x0033800aea9a7984 */ /* 0x000fe80008000800 */
[----:B------:R-:W-:Y:S01]  /*51da0*/  STL.64 [R1+0xb50], R136 ;  /* 0x000b508801007387 */ /* 0x000fe20000100a00 */
[C---:B-1----:R-:W-:Y:S03]  /*51db0*/  HMMA.1688.F32.TF32 R140, R156.reuse, R134, R236 ;  /* 0x000000869c8c723c */ /* 0x042fe600000810ec */
[----:B------:R1:W-:Y:S04]  /*51dc0*/  STL.64 [R1+0xb58], R138 ;  /* 0x000b588a01007387 */ /* 0x0003e80000100a00 */
[----:B------:R-:W-:Y:S04]  /*51dd0*/  STL.64 [R1+0xb40], R36 ;  /* 0x000b402401007387 */ /* 0x000fe80000100a00 */
[----:B------:R2:W-:Y:S01]  /*51de0*/  STL.64 [R1+0xb48], R38 ;  /* 0x000b482601007387 */ /* 0x0005e20000100a00 */
[C---:B-1----:R-:W-:Y:S03]  /*51df0*/  HMMA.1688.F32.TF32 R136, R156.reuse, R130, R240 ;  /* 0x000000829c88723c */ /* 0x042fe600000810f0 */
[----:B------:R-:W-:Y:S04]  /*51e00*/  LDS R153, [R235+UR10+0x2380] ;  /* 0x0023800aeb997984 */ /* 0x000fe80008000800 */
[----:B------:R-:W1:Y:S01]  /*51e10*/  LDS R155, [R235+UR10+0x3380] ;  /* 0x0033800aeb9b7984 */ /* 0x000e620008000800 */
[C---:B--2---:R-:W-:Y:S03]  /*51e20*/  HMMA.1688.F32.TF32 R36, R156.reuse, R126, R244 ;  /* 0x0000007e9c24723c */ /* 0x044fe600000810f4 */
        /* <DEDUP_REMOVED lines=36> */
[----:B------:R2:W-:Y:S04]  /*52070*/  STL.64 [R1+0x1f20], R140 ;  /* 0x001f208c01007387 */ /* 0x0005e80000100a00 */
[----:B------:R3:W-:Y:S08]  /*52080*/  STL.64 [R1+0x1f28], R142 ;  /* 0x001f288e01007387 */ /* 0x0007f00000100a00 */
[----:B------:R-:W-:Y:S04]  /*52090*/  STL.64 [R1+0x1f10], R136 ;  /* 0x001f108801007387 */ /* 0x000fe80000100a00 */
[----:B------:R-:W-:Y:S04]  /*520a0*/  STL.64 [R1+0x1f18], R138 ;  /* 0x001f188a01007387 */ /* 0x000fe80000100a00 */
        /* <DEDUP_REMOVED lines=120> */
[----:B--2---:R-:W-:-:S15]  /*52830*/  HMMA.1688.F32.TF32 R36, R156, R42, R36 ;  /* 0x0000002a9c24723c */ /* 0x004fde0000081024 */
[----:B------:R-:W-:-:S08]  /*52840*/  NOP ;  /* 0x0000000000007918 */ /* 0x000fd00000000000 */
[----:B------:R-:W-:Y:S04]  /*52850*/  STL.64 [R1+0x1ee0], R36 ;  /* 0x001ee02401007387 */ /* 0x000fe80000100a00 */
[----:B------:R1:W-:Y:S04]  /*52860*/  STL.64 [R1+0x1ee8], R38 ;  /* 0x001ee82601007387 */ /* 0x0003e80000100a00 */
[----:B-1----:R-:W4:Y:S01]  /*52870*/  LDL.LU.64 R38, [R1+0x4d00] ;  /* 0x004d000001267983 */ /* 0x002f220000300a00 */
[C---:B---3--:R-:W-:Y:S03]  /*52880*/  HMMA.1688.F32.TF32 R136, R156.reuse, R10, R136 ;  /* 0x0000000a9c88723c */ /* 0x048fe60000081088 */
[----:B------:R-:W2:Y:S03]  /*52890*/  LDL.LU.64 R36, [R1+0x4cf8] ;  /* 0x004cf80001247983 */ /* 0x000ea60000300a00 */
[----:B----4-:R-:W-:-:S15]  /*528a0*/  HMMA.1688.F32.TF32 R4, R156, R38, R4 ;  /* 0x000000269c04723c */ /* 0x010fde0000081004 */
[----:B------:R-:W-:-:S08]  /*528b0*/  NOP ;  /* 0x0000000000007918 */ /* 0x000fd00000000000 */
[----:B------:R-:W-:Y:S04]  /*528c0*/  STL.64 [R1+0x1ed0], R4 ;  /* 0x001ed00401007387 */ /* 0x000fe80000100a00 */
[----:B------:R1:W-:Y:S04]  /*528d0*/  STL.64 [R1+0x1ed8], R6 ;  /* 0x001ed80601007387 */ /* 0x0003e80000100a00 */
[----:B-1----:R-:W3:Y:S04]  /*528e0*/  LDL.LU.64 R6, [R1+0x4cf0] ;  /* 0x004cf00001067983 */ /* 0x002ee80000300a00 */
[----:B------:R-:W4:Y:S04]  /*528f0*/  LDL.LU.64 R4, [R1+0x4ce8] ;  /* 0x004ce80001047983 */ /* 0x000f280000300a00 */
[----:B------:R-:W-:Y:S04]  /*52900*/  STL.64 [R1+0x1ec0], R136 ;  /* 0x001ec08801007387 */ /* 0x000fe80000100a00 */
[----:B------:R1:W-:Y:S02]  /*52910*/  STL.64 [R1+0x1ec8], R138 ;  /* 0x001ec88a01007387 */ /* 0x0003e40000100a00 */
[C---:B-1----:R-:W-:Y:S06]  /*52920*/  HMMA.1688.F32.TF32 R136, R156.reuse, R26, R148 ;  /* 0x0000001a9c88723c */ /* 0x042fec0000081094 */
[C---:B------:R-:W-:Y:S06]  /*52930*/  HMMA.1688.F32.TF32 R148, R156.reuse, R30, R140 ;  /* 0x0000001e9c94723c */ /* 0x040fec000008108c */
[C---:B------:R-:W-:Y:S11]  /*52940*/  HMMA.1688.F32.TF32 R140, R156.reuse, R14, R204 ;  /* 0x0000000e9c8c723c */ /* 0x040ff600000810cc */
[----:B------:R-:W-:Y:S04]  /*52950*/  STL.64 [R1+0x1eb0], R136 ;  /* 0x001eb08801007387 */ /* 0x000fe80000100a00 */
[----:B------:R1:W-:Y:S02]  /*52960*/  STL.64 [R1+0x1eb8], R138 ;  /* 0x001eb88a01007387 */ /* 0x0003e40000100a00 */
[C---:B-1----:R-:W-:Y:S06]  /*52970*/  HMMA.1688.F32.TF32 R136, R156.reuse, R18, R144 ;  /* 0x000000129c88723c */ /* 0x042fec0000081090 */
[C---:B------:R-:W-:Y:S01]  /*52980*/  HMMA.1688.F32.TF32 R144, R156.reuse, R82, R208 ;  /* 0x000000529c90723c */ /* 0x040fe200000810d0 */
[----:B------:R-:W-:Y:S04]  /*52990*/  STL.64 [R1+0x1ea0], R148 ;  /* 0x001ea09401007387 */ /* 0x000fe80000100a00 */
[----:B------:R-:W-:Y:S04]  /*529a0*/  STL.64 [R1+0x1ea8], R150 ;  /* 0x001ea89601007387 */ /* 0x000fe80000100a00 */
        /* <DEDUP_REMOVED lines=25> */
[----:B--2---:R-:W-:Y:S06]  /*52b40*/  HMMA.1688.F32.TF32 R136, R156, R50, R240 ;  /* 0x000000329c88723c */ /* 0x004fec00000810f0 */
        /* <DEDUP_REMOVED lines=34> */
[----:B------:R-:W-:Y:S01]  /*52d70*/  STL.64 [R1+0x21e8], R146 ;  /* 0x0021e89201007387 */ /* 0x000fe20000100a00 */
[C---:B--2---:R-:W-:Y:S03]  /*52d80*/  HMMA.1688.F32.TF32 R136, R152.reuse, R90, R164 ;  /* 0x0000005a9888723c */ /* 0x044fe600000810a4 */
[----:B------:R1:W-:Y:S03]  /*52d90*/  STL.64 [R1+0x4970], R88 ;  /* 0x0049705801007387 */ /* 0x0003e60000100a00 */
[----:B-1----:R-:W-:Y:S01]  /*52da0*/  HMMA.1688.F32.TF32 R88, R152, R86, R160 ;  /* 0x000000569858723c */ /* 0x002fe200000810a0 */
[----:B------:R-:W-:-:S08]  /*52db0*/  IMAD.MOV.U32 R168, RZ, RZ, R104 ;  /* 0x000000ffffa87224 */ /* 0x000fd000078e0068 */
[----:B------:R-:W-:Y:S04]  /*52dc0*/  STL.64 [R1+0x21d0], R140 ;  /* 0x0021d08c01007387 */ /* 0x000fe80000100a00 */
[----:B------:R-:W-:Y:S01]  /*52dd0*/  STL.64 [R1+0x21d8], R142 ;  /* 0x0021d88e01007387 */ /* 0x000fe20000100a00 */
[----:B------:R-:W-:-:S03]  /*52de0*/  IMAD.MOV.U32 R160, RZ, RZ, R96 ;  /* 0x000000ffffa07224 */ /* 0x000fc600078e0060 */
[----:B------:R1:W-:Y:S01]  /*52df0*/  STL.64 [R1+0x21c0], R136 ;  /* 0x0021c08801007387 */ /* 0x0003e20000100a00 */
[----:B------:R-:W-:-:S03]  /*52e00*/  IMAD.MOV.U32 R161, RZ, RZ, R97 ;  /* 0x000000ffffa17224 */ /* 0x000fc600078e0061 */
[----:B------:R-:W-:Y:S01]  /*52e10*/  STL.64 [R1+0x21c8], R138 ;  /* 0x0021c88a01007387 */ /* 0x000fe20000100a00 */
[----:B------:R-:W-:-:S03]  /*52e20*/  IMAD.MOV.U32 R162, RZ, RZ, R100 ;  /* 0x000000ffffa27224 */ /* 0x000fc600078e0064 */
[----:B------:R-:W2:Y:S01]  /*52e30*/  LDL.LU R96, [R1+0x4ce0] ;  /* 0x004ce00001607983 */ /* 0x000ea20000300800 */
[----:B------:R-:W-:Y:S02]  /*52e40*/  IMAD.MOV.U32 R163, RZ, RZ, R101 ;  /* 0x000000ffffa37224 */ /* 0x000fe400078e0065 */
[----:B------:R-:W-:Y:S01]  /*52e50*/  IMAD.MOV.U32 R169, RZ, RZ, R105 ;  /* 0x000000ffffa97224 */ /* 0x000fe200078e0069 */
[----:B------:R-:W-:Y:S01]  /*52e60*/  LOP3.LUT R243, R0, 0x20, RZ, 0x3c, !PT ;  /* 0x0000002000f37812 */ /* 0x000fe200078e3cff */
[----:B------:R-:W-:Y:S04]  /*52e70*/  STL.64 [R1+0x21b0], R88 ;  /* 0x0021b05801007387 */ /* 0x000fe80000100a00 */
[----:B------:R-:W-:Y:S04]  /*52e80*/  STL.64 [R1+0x21b8], R90 ;  /* 0x0021b85a01007387 */ /* 0x000fe80000100a00 */
[----:B------:R-:W3:Y:S04]  /*52e90*/  LDL.LU R97, [R1+0x4cdc] ;  /* 0x004cdc0001617983 */ /* 0x000ee80000300800 */
[----:B------:R-:W4:Y:S04]  /*52ea0*/  LDL.LU R100, [R1+0x4cd8] ;  /* 0x004cd80001647983 */ /* 0x000f280000300800 */
[----:B------:R-:W2:Y:S04]  /*52eb0*/  LDL.LU R101, [R1+0x4cd4] ;  /* 0x004cd40001657983 */ /* 0x000ea80000300800 */
[----:B------:R-:W3:Y:S04]  /*52ec0*/  LDL.LU R104, [R1+0x4cd0] ;  /* 0x004cd00001687983 */ /* 0x000ee80000300800 */
[----:B------:R-:W3:Y:S01]  /*52ed0*/  LDL.LU R105, [R1+0x4ccc] ;  /* 0x004ccc0001697983 */ /* 0x000ee20000300800 */
[----:B------:R-:W-:-:S03]  /*52ee0*/  IMAD.MOV.U32 R171, RZ, RZ, R252 ;  /* 0x000000ffffab7224 */ /* 0x000fc600078e00fc */
[----:B------:R-:W3:Y:S04]  /*52ef0*/  LDL.LU R170, [R1+0x1a18] ;  /* 0x001a180001aa7983 */ /* 0x000ee80000300800 */
[----:B------:R-:W3:Y:S01]  /*52f00*/  LDL.LU R252, [R1+0x4cc8] ;  /* 0x004cc80001fc7983 */ /* 0x000ee20000300800 */
[----:B------:R-:W-:Y:S02]  /*52f10*/  IMAD.MOV.U32 R165, RZ, RZ, R3 ;  /* 0x000000ffffa57224 */ /* 0x000fe400078e0003 */
[----:B------:R-:W1:Y:S01]  /*52f20*/  S2R R3, SR_TID.X ;  /* 0x0000000000037919 */ /* 0x000e620000002100 */
[----:B------:R-:W-:Y:S02]  /*52f30*/  IMAD.MOV.U32 R174, RZ, RZ, R93 ;  /* 0x000000ffffae7224 */ /* 0x000fe400078e005d */
[----:B------:R-:W-:Y:S01]  /*52f40*/  IMAD.MOV.U32 R175, RZ, RZ, R92 ;  /* 0x000000ffffaf7224 */ /* 0x000fe200078e005c */
[----:B------:R-:W-:Y:S01]  /*52f50*/  LDS R86, [R0+UR10+0x5000] ;  /* 0x0050000a00567984 */ /* 0x000fe20008000800 */
[----:B------:R-:W-:-:S02]  /*52f60*/  IMAD.MOV.U32 R167, RZ, RZ, R2 ;  /* 0x000000ffffa77224 */ /* 0x000fc400078e0002 */
[----:B------:R-:W-:Y:S01]  /*52f70*/  IMAD.MOV.U32 R164, RZ, RZ, R85 ;  /* 0x000000ffffa47224 */ /* 0x000fe200078e0055 */
[----:B------:R-:W-:Y:S01]  /*52f80*/  LDS R87, [R243+UR10+0x5000] ;  /* 0x0050000af3577984 */ /* 0x000fe20008000800 */
[----:B------:R-:W-:-:S03]  /*52f90*/  IMAD.MOV.U32 R166, RZ, RZ, R84 ;  /* 0x000000ffffa67224 */ /* 0x000fc600078e0054 */
[----:B------:R-:W-:Y:S04]  /*52fa0*/  LDS R84, [R0+UR10+0x4000] ;  /* 0x0040000a00547984 */ /* 0x000fe80008000800 */
[----:B------:R-:W-:Y:S01]  /*52fb0*/  LDS R85, [R243+UR10+0x4000] ;  /* 0x0040000af3557984 */ /* 0x000fe20008000800 */
[----:B----4-:R-:W-:-:S03]  /*52fc0*/  IMAD.MOV.U32 R176, RZ, RZ, R100 ;  /* 0x000000ffffb07224 */ /* 0x010fc600078e0064 */
[----:B------:R-:W4:Y:S01]  /*52fd0*/  LDL.LU R100, [R1+0x4cc4] ;  /* 0x004cc40001647983 */ /* 0x000f220000300800 */
[----:B--2---:R-:W-:-:S03]  /*52fe0*/  IMAD.MOV.U32 R177, RZ, RZ, R101 ;  /* 0x000000ffffb17224 */ /* 0x004fc600078e0065 */
[----:B------:R-:W2:Y:S01]  /*52ff0*/  LDL.LU R101, [R1+0x4cc0] ;  /* 0x004cc00001657983 */ /* 0x000ea20000300800 */
[----:B---3--:R-:W-:-:S03]  /*53000*/  IMAD.MOV.U32 R178, RZ, RZ, R104 ;  /* 0x000000ffffb27224 */ /* 0x008fc600078e0068 */
[----:B------:R-:W3:Y:S01]  /*53010*/  LDL.LU R104, [R1+0x4cbc] ;  /* 0x004cbc0001687983 */ /* 0x000ee20000300800 */
[----:B------:R-:W-:-:S03]  /*53020*/  IMAD.MOV.U32 R179, RZ, RZ, R105 ;  /* 0x000000ffffb37224 */ /* 0x000fc600078e0069 */
[----:B------:R-:W3:Y:S04]  /*53030*/  LDL.LU R105, [R1+0x4cb8] ;  /* 0x004cb80001697983 */ /* 0x000ee80000300800 */
[----:B------:R-:W3:Y:S01]  /*53040*/  LDL.LU R180, [R1+0x1a80] ;  /* 0x001a800001b47983 */ /* 0x000ee20000300800 */
[----:B------:R-:W-:-:S03]  /*53050*/  IMAD.MOV.U32 R181, RZ, RZ, R252 ;  /* 0x000000ffffb57224 */ /* 0x000fc600078e00fc */
[----:B------:R-:W3:Y:S04]  /*53060*/  LDL.LU R252, [R1+0x4cb4] ;  /* 0x004cb40001fc7983 */ /* 0x000ee80000300800 */
[----:B------:R-:W3:Y:S04]  /*53070*/  LDL.LU R182, [R1+0x1a88] ;  /* 0x001a880001b67983 */ /* 0x000ee80000300800 */
[----:B------:R-:W3:Y:S04]  /*53080*/  LDL.LU R183, [R1+0x1a8c] ;  /* 0x001a8c0001b77983 */ /* 0x000ee80000300800 */
[----:B------:R-:W3:Y:S04]  /*53090*/  LDL.LU R188, [R1+0x1ac0] ;  /* 0x001ac00001bc7983 */ /* 0x000ee80000300800 */
[----:B------:R-:W3:Y:S04]  /*530a0*/  LDL.LU R189, [R1+0x1ac4] ;  /* 0x001ac40001bd7983 */ /* 0x000ee80000300800 */
[----:B------:R-:W3:Y:S01]  /*530b0*/  LDL.LU R190, [R1+0x1ac8] ;  /* 0x001ac80001be7983 */ /* 0x000ee20000300800 */
[C---:B-1----:R-:W-:Y:S01]  /*530c0*/  LOP3.LUT R136, R3.reuse, 0x7, RZ, 0xc0, !PT ;  /* 0x0000000703887812 */ /* 0x042fe200078ec0ff */
[----:B------:R-:W-:-:S04]  /*530d0*/  IMAD.SHL.U32 R137, R3, 0x2, RZ ;  /* 0x0000000203897824 */ /* 0x000fc800078e00ff */
[----:B------:R-:W-:-:S05]  /*530e0*/  IMAD R136, R136, 0x90, RZ ;  /* 0x0000009088887824 */ /* 0x000fca00078e02ff */
[----:B------:R-:W-:-:S04]  /*530f0*/  LOP3.LUT R136, R136, 0x30, R137, 0x78, !PT ;  /* 0x0000003088887812 */ /* 0x000fc800078e7889 */
[----:B------:R-:W-:-:S05]  /*53100*/  LOP3.LUT R136, R136, 0x40, RZ, 0x3c, !PT ;  /* 0x0000004088887812 */ /* 0x000fca00078e3cff */
[----:B------:R-:W1:Y:S01]  /*53110*/  LDSM.16.M88.4 R92, [R136+UR10+0x10000] ;  /* 0x0100000a885c783b */ /* 0x000e620008000200 */
[----:B------:R-:W-:Y:S02]  /*53120*/  IMAD.MOV.U32 R172, RZ, RZ, R97 ;  /* 0x000000ffffac7224 */ /* 0x000fe400078e0061 */
[----:B------:R-:W-:Y:S01]  /*53130*/  IMAD.MOV.U32 R173, RZ, RZ, R96 ;  /* 0x000000ffffad7224 */ /* 0x000fe200078e0060 */
[----:B------:R-:W-:Y:S04]  /*53140*/  LDSM.16.M88.4 R156, [R136+UR10+0x15000] ;  /* 0x0150000a889c783b */ /* 0x000fe80008000200 */
[----:B------:R-:W-:Y:S04]  /*53150*/  LDSM.16.M88.4 R96, [R136+UR10+0x10c00] ;  /* 0x010c000a8860783b */ /* 0x000fe80008000200 */
[----:B-1----:R-:W-:Y:S04]  /*53160*/  STL [R1+0x4854], R94 ;  /* 0x0048545e01007387 */ /* 0x002fe80000100800 */
[----:B------:R-:W-:Y:S01]  /*53170*/  STL [R1+0x4850], R95 ;  /* 0x0048505f01007387 */ /* 0x000fe20000100800 */
[----:B----4-:R-:W-:-:S02]  /*53180*/  IMAD.MOV.U32 R187, RZ, RZ, R100 ;  /* 0x000000ffffbb7224 */ /* 0x010fc400078e0064 */
[----:B--2---:R-:W-:Y:S02]  /*53190*/  IMAD.MOV.U32 R186, RZ, RZ, R101 ;  /* 0x000000ffffba7224 */ /* 0x004fe400078e0065 */
[----:B------:R-:W-:Y:S01]  /*531a0*/  LDSM.16.M88.4 R100, [R136+UR10+0x10800] ;  /* 0x0108000a8864783b */ /* 0x000fe20008000200 */
[----:B---3--:R-:W-:Y:S02]  /*531b0*/  IMAD.MOV.U32 R185, RZ, RZ, R104 ;  /* 0x000000ffffb97224 */ /* 0x008fe400078e0068 */
[----:B------:R-:W-:Y:S02]  /*531c0*/  IMAD.MOV.U32 R184, RZ, RZ, R105 ;  /* 0x000000ffffb87224 */ /* 0x000fe400078e0069 */
[----:B------:R-:W1:Y:S01]  /*531d0*/  LDSM.16.M88.4 R104, [R136+UR10+0x10400] ;  /* 0x0104000a8868783b */ /* 0x000e620008000200 */
[----:B------:R-:W-:-:S07]  /*531e0*/  IMAD.MOV.U32 R191, RZ, RZ, R252 ;  /* 0x000000ffffbf7224 */ /* 0x000fce00078e00fc */
[C---:B------:R-:W-:Y:S06]  /*531f0*/  HMMA.1688.F32.TF32 R88, R152.reuse, R22, R188 ;  /* 0x000000169858723c */ /* 0x040fec00000810bc */
[C---:B------:R-:W-:Y:S01]  /*53200*/  HMMA.1688.F32.TF32 R144, R152.reuse, R46, R184 ;  /* 0x0000002e9890723c */ /* 0x040fe200000810b8 */
[----:B-1----:R-:W-:Y:S04]  /*53210*/  STL [R1+0x485c], R106 ;  /* 0x00485c6a01007387 */ /* 0x002fe80000100800 */
[----:B------:R-:W-:Y:S04]  /*53220*/  STL [R1+0x4858], R107 ;  /* 0x0048586b01007387 */ /* 0x000fe80000100800 */
[----:B------:R-:W-:Y:S04]  /*53230*/  STL [R1+0x4864], R102 ;  /* 0x0048646601007387 */ /* 0x000fe80000100800 */
[----:B------:R-:W-:Y:S01]  /*53240*/  STL [R1+0x4860], R103 ;  /* 0x0048606701007387 */ /* 0x000fe20000100800 */
[C---:B------:R-:W-:Y:S03]  /*53250*/  HMMA.1688.F32.TF32 R140, R152.reuse, R34, R180 ;  /* 0x00000022988c723c */ /* 0x040fe600000810b4 */
[----:B------:R-:W-:Y:S04]  /*53260*/  STL [R1+0x486c], R98 ;  /* 0x00486c6201007387 */ /* 0x000fe80000100800 */
[----:B------:R-:W-:Y:S04]  /*53270*/  STL [R1+0x4868], R99 ;  /* 0x0048686301007387 */ /* 0x000fe80000100800 */
[----:B------:R-:W-:Y:S04]  /*53280*/  STL.64 [R1+0x21a0], R88 ;  /* 0x0021a05801007387 */ /* 0x000fe80000100a00 */
[----:B------:R1:W-:Y:S02]  /*53290*/  STL.64 [R1+0x21a8], R90 ;  /* 0x0021a85a01007387 */ /* 0x0003e40000100a00 */
[----:B-1----:R-:W-:Y:S02]  /*532a0*/  HMMA.1688.F32.TF32 R88, R152, R42, R176 ;  /* 0x0000002a9858723c */ /* 0x002fe400000810b0 */
[----:B------:R-:W-:Y:S04]  /*532b0*/  STL.64 [R1+0x2190], R144 ;  /* 0x0021909001007387 */ /* 0x000fe80000100a00 */
[----:B------:R-:W-:Y:S04]  /*532c0*/  STL.64 [R1+0x2198], R146 ;  /* 0x0021989201007387 */ /* 0x000fe80000100a00 */
[----:B------:R-:W-:Y:S04]  /*532d0*/  STL.64 [R1+0x2180], R140 ;  /* 0x0021808c01007387 */ /* 0x000fe80000100a00 */
[----:B------:R-:W-:Y:S09]  /*532e0*/  STL.64 [R1+0x2188], R142 ;  /* 0x0021888e01007387 */ /* 0x000ff20000100a00 */
[----:B------:R1:W-:Y:S01]  /*532f0*/  STL [R1+0x2170], R88 ;  /* 0x0021705801007387 */ /* 0x0003e20000100800 */
[----:B------:R-:W-:-:S02]  /*53300*/  IMAD.MOV.U32 R252, RZ, RZ, R89 ;  /* 0x000000fffffc7224 */ /* 0x000fc400078e0059 */
[----:B------:R-:W-:Y:S02]  /*53310*/  IMAD.MOV.U32 R3, RZ, RZ, R90 ;  /* 0x000000ffff037224 */ /* 0x000fe400078e005a */
[----:B------:R-:W-:Y:S02]  /*53320*/  IMAD.MOV.U32 R2, RZ, RZ, R91 ;  /* 0x000000ffff027224 */ /* 0x000fe400078e005b */
[C---:B-1----:R-:W-:Y:S06]  /*53330*/  HMMA.1688.F32.TF32 R88, R152.reuse, R38, R172 ;  /* 0x000000269858723c */ /* 0x042fec00000810ac */
[C---:B------:R-:W-:Y:S06]  /*53340*/  HMMA.1688.F32.TF32 R144, R152.reuse, R10, R168 ;  /* 0x0000000a9890723c */ /* 0x040fec00000810a8 */
[C---:B------:R-:W-:Y:S11]  /*53350*/  HMMA.1688.F32.TF32 R140, R152.reuse, R26, R164 ;  /* 0x0000001a988c723c */ /* 0x040ff600000810a4 */
[----:B------:R-:W-:Y:S04]  /*53360*/  STL.64 [R1+0x2160], R88 ;  /* 0x0021605801007387 */ /* 0x000fe80000100a00 */
[----:B------:R1:W-:Y:S02]  /*53370*/  STL.64 [R1+0x2168], R90 ;  /* 0x0021685a01007387 */ /* 0x0003e40000100a00 */
[----:B-1----:R-:W-:Y:S02]  /*53380*/  HMMA.1688.F32.TF32 R88, R152, R30, R160 ;  /* 0x0000001e9858723c */ /* 0x002fe400000810a0 */
[----:B------:R-:W-:Y:S01]  /*53390*/  STL.64 [R1+0x2150], R144 ;  /* 0x0021509001007387 */ /* 0x000fe20000100a00 */
[----:B------:R-:W-:-:S03]  /*533a0*/  IMAD.MOV.U32 R164, RZ, RZ, R4 ;  /* 0x000000ffffa47224 */ /* 0x000fc600078e0004 */
[----:B------:R-:W-:Y:S04]  /*533b0*/  STL.64 [R1+0x2158], R146 ;  /* 0x0021589201007387 */ /* 0x000fe80000100a00 */
[----:B------:R-:W-:Y:S01]  /*533c0*/  STL.64 [R1+0x2140], R140 ;  /* 0x0021408c01007387 */ /* 0x000fe20000100a00 */
[----:B------:R-:W-:-:S03]  /*533d0*/  IMAD.MOV.U32 R165, RZ, RZ, R5 ;  /* 0x000000ffffa57224 */ /* 0x000fc600078e0005 */
[----:B------:R-:W-:Y:S01]  /*533e0*/  STL.64 [R1+0x2148], R142 ;  /* 0x0021488e01007387 */ /* 0x000fe20000100a00 */
[----:B------:R-:W-:-:S03]  /*533f0*/  IMAD.MOV.U32 R166, RZ, RZ, R7 ;  /* 0x000000ffffa67224 */ /* 0x000fc600078e0007 */
[----:B------:R-:W2:Y:S01]  /*53400*/  LDL.LU R4, [R1+0x4cb0] ;  /* 0x004cb00001047983 */ /* 0x000ea20000300800 */
[----:B------:R-:W-:-:S04]  /*53410*/  IMAD.MOV.U32 R167, RZ, RZ, R6 ;  /* 0x000000ffffa77224 */ /* 0x000fc800078e0006 */
[----:B------:R-:W-:Y:S04]  /*53420*/  STL.64 [R1+0x2130], R88 ;  /* 0x0021305801007387 */ /* 0x000fe80000100a00 */
[----:B------:R-:W-:Y:S04]  /*53430*/  STL.64 [R1+0x2138], R90 ;  /* 0x0021385a01007387 */ /* 0x000fe80000100a00 */
[----:B------:R-:W3:Y:S04]  /*53440*/  LDL.LU R5, [R1+0x4cac] ;  /* 0x004cac0001057983 */ /* 0x000ee80000300800 */
[----:B------:R-:W4:Y:S04]  /*53450*/  LDL.LU R7, [R1+0x4ca8] ;  /* 0x004ca80001077983 */ /* 0x000f280000300800 */
[----:B------:R-:W4:Y:S01]  /*53460*/  LDL.LU R6, [R1+0x4ca4] ;  /* 0x004ca40001067983 */ /* 0x000f220000300800 */
[----:B------:R-:W-:-:S02]  /*53470*/  IMAD.MOV.U32 R172, RZ, RZ, R128 ;  /* 0x000000ffffac7224 */ /* 0x000fc400078e0080 */
[----:B------:R-:W-:Y:S01]  /*53480*/  IMAD.MOV.U32 R173, RZ, RZ, R129 ;  /* 0x000000ffffad7224 */ /* 0x000fe200078e0081 */
[----:B------:R-:W4:Y:S01]  /*53490*/  LDL.LU R128, [R1+0x4ca0] ;  /* 0x004ca00001807983 */ /* 0x000f220000300800 */
[----:B------:R-:W-:Y:S02]  /*534a0*/  IMAD.MOV.U32 R174, RZ, RZ, R132 ;  /* 0x000000ffffae7224 */ /* 0x000fe400078e0084 */
[----:B------:R-:W-:Y:S01]  /*534b0*/  IMAD.MOV.U32 R175, RZ, RZ, R133 ;  /* 0x000000ffffaf7224 */ /* 0x000fe200078e0085 */
[----:B------:R-:W4:Y:S04]  /*534c0*/  LDL.LU R129, [R1+0x4c9c] ;  /* 0x004c9c0001817983 */ /* 0x000f280000300800 */
[----:B------:R-:W4:Y:S04]  /*534d0*/  LDL.LU R132, [R1+0x4c98] ;  /* 0x004c980001847983 */ /* 0x000f280000300800 */
[----:B------:R-:W4:Y:S01]  /*534e0*/  LDL.LU R133, [R1+0x4c94] ;  /* 0x004c940001857983 */ /* 0x000f220000300800 */
[----:B--2---:R-:W-:-:S02]  /*534f0*/  IMAD.MOV.U32 R183, RZ, RZ, R4 ;  /* 0x000000ffffb77224 */ /* 0x004fc400078e0004 */
[----:B---3--:R-:W-:Y:S02]  /*53500*/  IMAD.MOV.U32 R182, RZ, RZ, R5 ;  /* 0x000000ffffb67224 */ /* 0x008fe400078e0005 */
[----:B----4-:R-:W-:Y:S02]  /*53510*/  IMAD.MOV.U32 R180, RZ, RZ, R7 ;  /* 0x000000ffffb47224 */ /* 0x010fe400078e0007 */
[----:B------:R-:W2:Y:S01]  /*53520*/  LDL.LU R7, [R1+0x4c90] ;  /* 0x004c900001077983 */ /* 0x000ea20000300800 */
[----:B------:R-:W-:-:S03]  /*53530*/  IMAD.MOV.U32 R181, RZ, RZ, R6 ;  /* 0x000000ffffb57224 */ /* 0x000fc600078e0006 */
        /* <DEDUP_REMOVED lines=29> */
[----:B----4-:R-:W-:Y:S02]  /*53710*/  IMAD.MOV.U32 R193, RZ, RZ, R5 ;  /* 0x000000ffffc17224 */ /* 0x010fe400078e0005 */
[----:B------:R-:W-:Y:S02]  /*53720*/  IMAD.MOV.U32 R192, RZ, RZ, R4 ;  /* 0x000000ffffc07224 */ /* 0x000fe400078e0004 */
[----:B------:R-:W2:Y:S04]  /*53730*/  LDL.LU R4, [R1+0x4c80] ;  /* 0x004c800001047983 */ /* 0x000ea80000300800 */
[----:B------:R-:W2:Y:S04]  /*53740*/  LDL.LU R5, [R1+0x4c7c] ;  /* 0x004c7c0001057983 */ /* 0x000ea80000300800 */
[----:B------:R-:W2:Y:S04]  /*53750*/  LDL.LU R6, [R1+0x4c78] ;  /* 0x004c780001067983 */ /* 0x000ea80000300800 */
[----:B------:R-:W2:Y:S01]  /*53760*/  LDL.LU R7, [R1+0x4c74] ;  /* 0x004c740001077983 */ /* 0x000ea20000300800 */
[----:B------:R-:W-:-:S02]  /*53770*/  IMAD.MOV.U32 R162, RZ, RZ, R41 ;  /* 0x000000ffffa27224 */ /* 0x000fc400078e0029 */
[----:B------:R-:W-:Y:S02]  /*53780*/  IMAD.MOV.U32 R163, RZ, RZ, R40 ;  /* 0x000000ffffa37224 */ /* 0x000fe400078e0028 */
[----:B------:R-:W-:Y:S01]  /*53790*/  HMMA.1688.F32.TF32 R40, R152, R18, R236 ;  /* 0x000000129828723c */ /* 0x000fe200000810ec */
[----:B------:R-:W-:Y:S02]  /*537a0*/  IMAD.MOV.U32 R184, RZ, RZ, R133 ;  /* 0x000000ffffb87224 */ /* 0x000fe400078e0085 */
[----:B------:R-:W-:Y:S02]  /*537b0*/  IMAD.MOV.U32 R185, RZ, RZ, R132 ;  /* 0x000000ffffb97224 */ /* 0x000fe400078e0084 */
[----:B------:R-:W-:Y:S01]  /*537c0*/  IMAD.MOV.U32 R186, RZ, RZ, R129 ;  /* 0x000000ffffba7224 */ /* 0x000fe200078e0081 */
[----:B------:R-:W-:Y:S01]  /*537d0*/  LDSM.16.M88.4 R132, [R136+UR10+0x14800] ;  /* 0x0148000a8884783b */ /* 0x000fe20008000200 */
[----:B------:R-:W-:Y:S02]  /*537e0*/  IMAD.MOV.U32 R187, RZ, RZ, R128 ;  /* 0x000000ffffbb7224 */ /* 0x000fe400078e0080 */
[----:B------:R-:W-:Y:S01]  /*537f0*/  IMAD.MOV.U32 R176, RZ, RZ, R125 ;  /* 0x000000ffffb07224 */ /* 0x000fe200078e007d */
[----:B------:R-:W-:Y:S01]  /*53800*/  LDSM.16.M88.4 R128, [R136+UR10+0x14400] ;  /* 0x0144000a8880783b */ /* 0x000fe20008000200 */
[----:B------:R-:W-:-:S02]  /*53810*/  IMAD.MOV.U32 R177, RZ, RZ, R124 ;  /* 0x000000ffffb17224 */ /* 0x000fc400078e007c */
[----:B------:R-:W-:Y:S01]  /*53820*/  IMAD.MOV.U32 R178, RZ, RZ, R121 ;  /* 0x000000ffffb27224 */ /* 0x000fe200078e0079 */
[----:B------:R-:W-:Y:S01]  /*53830*/  LDSM.16.M88.4 R124, [R136+UR10+0x14000] ;  /* 0x0140000a887c783b */ /* 0x000fe20008000200 */
        /* <DEDUP_REMOVED lines=19> */
[----:B------:R-:W-:Y:S02]  /*53970*/  IMAD.MOV.U32 R238, RZ, RZ, R9 ;  /* 0x000000ffffee7224 */ /* 0x000fe400078e0009 */
[----:B------:R-:W-:Y:S02]  /*53980*/  IMAD.MOV.U32 R239, RZ, RZ, R8 ;  /* 0x000000ffffef7224 */ /* 0x000fe400078e0008 */
[----:B------:R-:W-:Y:S01]  /*53990*/  LDSM.16.M88.4 R8, [R136+UR10+0x12c00] ;  /* 0x012c000a8808783b */ /* 0x000fe20008000200 */
[----:B--2---:R-:W-:Y:S03]  /*539a0*/  HMMA.1688.F32.TF32 R4, R152, R14, R4 ;  /* 0x0000000e9804723c */ /* 0x004fe60000081004 */
[----:B------:R-:W-:-:S15]  /*539b0*/  LDSM.16.M88.4 R12, [R136+UR10+0x12800] ;  /* 0x0128000a880c783b */ /* 0x000fde0008000200 */
[----:B------:R-:W-:-:S05]  /*539c0*/  NOP ;  /* 0x0000000000007918 */ /* 0x000fca0000000000 */
[----:B------:R1:W-:Y:S04]  /*539d0*/  STL.64 [R1+0x2120], R4 ;  /* 0x0021200401007387 */ /* 0x0003e80000100a00 */
[----:B------:R2:W-:Y:S01]  /*539e0*/  STL [R1+0x2128], R6 ;  /* 0x0021280601007387 */ /* 0x0005e20000100800 */
[----:B-1----:R-:W-:Y:S02]  /*539f0*/  IMAD.MOV.U32 R4, RZ, RZ, R7 ;  /* 0x000000ffff047224 */ /* 0x002fe400078e0007 */
[----:B------:R-:W-:Y:S02]  /*53a00*/  IMAD.MOV.U32 R7, RZ, RZ, R42 ;  /* 0x000000ffff077224 */ /* 0x000fe400078e002a */
[----:B--2---:R-:W-:Y:S02]  /*53a10*/  IMAD.MOV.U32 R6, RZ, RZ, R43 ;  /* 0x000000ffff067224 */ /* 0x004fe400078e002b */
[----:B------:R-:W-:Y:S01]  /*53a20*/  IMAD.MOV.U32 R5, RZ, RZ, R40 ;  /* 0x000000ffff057224 */ /* 0x000fe200078e0028 */
[----:B------:R1:W-:Y:S04]  /*53a30*/  STL [R1+0x2114], R41 ;  /* 0x0021142901007387 */ /* 0x0003e80000100800 */
[----:B------:R-:W-:Y:S04]  /*53a40*/  STL.64 [R1+0x4950], R6 ;  /* 0x0049500601007387 */ /* 0x000fe80000100a00 */
[----:B------:R2:W-:Y:S01]  /*53a50*/  STL.64 [R1+0x4948], R4 ;  /* 0x0049480401007387 */ /* 0x0005e20000100a00 */
[C---:B-1----:R-:W-:Y:S06]  /*53a60*/  HMMA.1688.F32.TF32 R40, R152.reuse, R78, R248 ;  /* 0x0000004e9828723c */ /* 0x042fec00000810f8 */
[----:B--2---:R-:W-:Y:S01]  /*53a70*/  HMMA.1688.F32.TF32 R4, R152, R82, R244 ;  /* 0x000000529804723c */ /* 0x004fe200000810f4 */
[----:B------:R-:W-:-:S15]  /*53a80*/  STL.64 [R1+0x4978], R80 ;  /* 0x0049785001007387 */ /* 0x000fde0000100a00 */
[----:B------:R-:W-:-:S07]  /*53a90*/  NOP ;  /* 0x0000000000007918 */ /* 0x000fce0000000000 */
[----:B------:R-:W-:Y:S04]  /*53aa0*/  STL.64 [R1+0x2100], R4 ;  /* 0x0021000401007387 */ /* 0x000fe80000100a00 */
[----:B------:R1:W-:Y:S04]  /*53ab0*/  STL.64 [R1+0x2108], R6 ;  /* 0x0021080601007387 */ /* 0x0003e80000100a00 */
[----:B------:R-:W-:Y:S04]  /*53ac0*/  STL.64 [R1+0x4b48], R72 ;  /* 0x004b484801007387 */ /* 0x000fe80000100a00 */
[----:B------:R-:W-:Y:S01]  /*53ad0*/  STL.64 [R1+0x20f0], R40 ;  /* 0x0020f02801007387 */ /* 0x000fe20000100a00 */
[----:B-1----:R-:W-:Y:S03]  /*53ae0*/  HMMA.1688.F32.TF32 R4, R152, R74, R200 ;  /* 0x0000004a9804723c */ /* 0x002fe600000810c8 */
[----:B------:R1:W-:Y:S01]  /*53af0*/  STL.64 [R1+0x20f8], R42 ;  /* 0x0020f82a01007387 */ /* 0x0003e20000100a00 */
[----:B------:R-:W-:-:S02]  /*53b00*/  IMAD.MOV.U32 R246, RZ, RZ, R33 ;  /* 0x000000fffff67224 */ /* 0x000fc400078e0021 */
[----:B------:R-:W-:Y:S01]  /*53b10*/  IMAD.MOV.U32 R247, RZ, RZ, R32 ;  /* 0x000000fffff77224 */ /* 0x000fe200078e0020 */
[C---:B------:R-:W-:Y:S01]  /*53b20*/  LOP3.LUT R78, R0.reuse, 0x40, RZ, 0x3c, !PT ;  /* 0x00000040004e7812 */ /* 0x040fe200078e3cff */
[----:B------:R-:W-:Y:S01]  /*53b30*/  LDSM.16.M88.4 R32, [R136+UR10+0x11400] ;  /* 0x0114000a8820783b */ /* 0x000fe20008000200 */
[----:B------:R-:W-:Y:S02]  /*53b40*/  IMAD.MOV.U32 R248, RZ, RZ, R21 ;  /* 0x000000fffff87224 */ /* 0x000fe400078e0015 */
[----:B------:R-:W-:Y:S01]  /*53b50*/  IMAD.MOV.U32 R249, RZ, RZ, R20 ;  /* 0x000000fffff97224 */ /* 0x000fe200078e0014 */
[----:B------:R-:W-:Y:S01]  /*53b60*/  LOP3.LUT R79, R0, 0x60, RZ, 0x3c, !PT ;  /* 0x00000060004f7812 */ /* 0x000fe200078e3cff */
[----:B------:R-:W-:Y:S01]  /*53b70*/  LDSM.16.M88.4 R20, [R136+UR10+0x12000] ;  /* 0x0120000a8814783b */ /* 0x000fe20008000200 */
[----:B-1----:R-:W-:Y:S01]  /*53b80*/  HMMA.1688.F32.TF32 R40, R152, R70, R196 ;  /* 0x000000469828723c */ /* 0x002fe200000810c4 */
[----:B------:R-:W-:Y:S02]  /*53b90*/  IMAD.MOV.U32 R250, RZ, RZ, R17 ;  /* 0x000000fffffa7224 */ /* 0x000fe400078e0011 */
[----:B------:R-:W-:Y:S01]  /*53ba0*/  LDSM.16.M88.4 R196, [R136+UR10+0x17800] ;  /* 0x0178000a88c4783b */ /* 0x000fe20008000200 */
[----:B------:R-:W-:-:S03]  /*53bb0*/  IMAD.MOV.U32 R251, RZ, RZ, R16 ;  /* 0x000000fffffb7224 */ /* 0x000fc600078e0010 */
[----:B------:R-:W-:Y:S04]  /*53bc0*/  LDSM.16.M88.4 R16, [R136+UR10+0x12400] ;  /* 0x0124000a8810783b */ /* 0x000fe80008000200 */
[----:B------:R-:W-:Y:S04]  /*53bd0*/  STL.64 [R1+0x20e0], R4 ;  /* 0x0020e00401007387 */ /* 0x000fe80000100a00 */
[----:B------:R1:W-:Y:S04]  /*53be0*/  STL.64 [R1+0x20e8], R6 ;  /* 0x0020e80601007387 */ /* 0x0003e80000100a00 */
[----:B------:R-:W-:Y:S04]  /*53bf0*/  STL.64 [R1+0x4b50], R68 ;  /* 0x004b504401007387 */ /* 0x000fe80000100a00 */
[----:B------:R-:W-:Y:S01]  /*53c00*/  LDSM.16.M88.4 R200, [R136+UR10+0x17c00] ;  /* 0x017c000a88c8783b */ /* 0x000fe20008000200 */
[----:B-1----:R-:W-:Y:S03]  /*53c10*/  HMMA.1688.F32.TF32 R4, R152, R66, R192 ;  /* 0x000000429804723c */ /* 0x002fe600000810c0 */
[----:B------:R-:W-:Y:S04]  /*53c20*/  STL.64 [R1+0x20d0], R40 ;  /* 0x0020d02801007387 */ /* 0x000fe80000100a00 */
[----:B------:R1:W-:Y:S04]  /*53c30*/  STL.64 [R1+0x20d8], R42 ;  /* 0x0020d82a01007387 */ /* 0x0003e80000100a00 */
[----:B------:R-:W-:Y:S01]  /*53c40*/  LDSM.16.M88.4 R192, [R136+UR10+0x17400] ;  /* 0x0174000a88c0783b */ /* 0x000fe20008000200 */
[----:B------:R-:W-:-:S02]  /*53c50*/  IMAD.MOV.U32 R244, RZ, RZ, R37 ;  /* 0x000000fffff47224 */ /* 0x000fc400078e0025 */
[----:B------:R-:W-:Y:S01]  /*53c60*/  IMAD.MOV.U32 R245, RZ, RZ, R36 ;  /* 0x000000fffff57224 */ /* 0x000fe200078e0024 */
[----:B------:R-:W-:Y:S01]  /*53c70*/  LDS R38, [R78+UR10+0x5000] ;  /* 0x0050000a4e267984 */ /* 0x000fe20008000800 */
[C---:B-1----:R-:W-:Y:S03]  /*53c80*/  HMMA.1688.F32.TF32 R40, R152.reuse, R62, R188 ;  /* 0x0000003e9828723c */ /* 0x042fe600000810bc */
[----:B------:R-:W-:Y:S04]  /*53c90*/  STL.64 [R1+0x4b58], R64 ;  /* 0x004b584001007387 */ /* 0x000fe80000100a00 */
[----:B------:R-:W-:Y:S04]  /*53ca0*/  LDSM.16.M88.4 R188, [R136+UR10+0x17000] ;  /* 0x0170000a88bc783b */ /* 0x000fe80008000200 */
[----:B------:R-:W-:Y:S04]  /*53cb0*/  STL.64 [R1+0x20c0], R4 ;  /* 0x0020c00401007387 */ /* 0x000fe80000100a00 */
[----:B------:R1:W-:Y:S04]  /*53cc0*/  STL.64 [R1+0x20c8], R6 ;  /* 0x0020c80601007387 */ /* 0x0003e80000100a00 */
[----:B------:R-:W-:Y:S04]  /*53cd0*/  STL.64 [R1+0x4b60], R60 ;  /* 0x004b603c01007387 */ /* 0x000fe80000100a00 */
[----:B------:R-:W-:Y:S01]  /*53ce0*/  LDS R36, [R78+UR10+0x4000] ;  /* 0x0040000a4e247984 */ /* 0x000fe20008000800 */
[C---:B-1----:R-:W-:Y:S03]  /*53cf0*/  HMMA.1688.F32.TF32 R4, R152.reuse, R58, R184 ;  /* 0x0000003a9804723c */ /* 0x042fe600000810b8 */
[----:B------:R-:W-:Y:S04]  /*53d00*/  STL.64 [R1+0x20b0], R40 ;  /* 0x0020b02801007387 */ /* 0x000fe80000100a00 */
[----:B------:R1:W-:Y:S04]  /*53d10*/  STL.64 [R1+0x20b8], R42 ;  /* 0x0020b82a01007387 */ /* 0x0003e80000100a00 */
[----:B------:R-:W-:Y:S04]  /*53d20*/  LDSM.16.M88.4 R184, [R136+UR10+0x16c00] ;  /* 0x016c000a88b8783b */ /* 0x000fe80008000200 */
        /* <DEDUP_REMOVED lines=8> */
[----:B-1----:R-:W-:Y:S03]  /*53db0*/  HMMA.1688.F32.TF32 R4, R152, R50, R176 ;  /* 0x000000329804723c */ /* 0x002fe600000810b0 */
[----:B------:R-:W-:Y:S04]  /*53dc0*/  STL.64 [R1+0x2090], R40 ;  /* 0x0020902801007387 */ /* 0x000fe80000100a00 */
[----:B------:R1:W-:Y:S04]  /*53dd0*/  STL.64 [R1+0x2098], R42 ;  /* 0x0020982a01007387 */ /* 0x0003e80000100a00 */
[----:B------:R-:W-:Y:S04]  /*53de0*/  LDSM.16.M88.4 R152, [R136+UR10+0x14c00] ;  /* 0x014c000a8898783b */ /* 0x000fe80008000200 */
[----:B------:R-:W-:Y:S01]  /*53df0*/  LDSM.16.M88.4 R176, [R136+UR10+0x16400] ;  /* 0x0164000a88b0783b */ /* 0x000fe20008000200 */
[C---:B-1----:R-:W-:Y:S03]  /*53e00*/  HMMA.1688.F32.TF32 R40, R84.reuse, R92, R172 ;  /* 0x0000005c5428723c */ /* 0x042fe600000810ac */
[----:B------:R-:W-:Y:S04]  /*53e10*/  STL.64 [R1+0x4b78], R48 ;  /* 0x004b783001007387 */ /* 0x000fe80000100a00 */
[----:B------:R-:W-:Y:S04]  /*53e20*/  LDSM.16.M88.4 R172, [R136+UR10+0x16000] ;  /* 0x0160000a88ac783b */ /* 0x000fe80008000200 */
[----:B------:R-:W-:Y:S04]  /*53e30*/  STL.64 [R1+0x1ff0], R4 ;  /* 0x001ff00401007387 */ /* 0x000fe80000100a00 */
[----:B------:R1:W-:Y:S08]  /*53e40*/  STL.64 [R1+0x1ff8], R6 ;  /* 0x001ff80601007387 */ /* 0x0003f00000100a00 */
[----:B------:R-:W-:Y:S01]  /*53e50*/  STL.64 [R1+0x2080], R40 ;  /* 0x0020802801007387 */ /* 0x000fe20000100a00 */
[C---:B-1----:R-:W-:Y:S03]  /*53e60*/  HMMA.1688.F32.TF32 R4, R84.reuse, R104, R168 ;  /* 0x000000685404723c */ /* 0x042fe600000810a8 */
[----:B------:R1:W-:Y:S04]  /*53e70*/  STL.64 [R1+0x2088], R42 ;  /* 0x0020882a01007387 */ /* 0x0003e80000100a00 */
[----:B------:R-:W-:Y:S01]  /*53e80*/  LDSM.16.M88.4 R168, [R136+UR10+0x15c00] ;  /* 0x015c000a88a8783b */ /* 0x000fe20008000200 */
[----:B-1----:R-:W-:Y:S03]  /*53e90*/  HMMA.1688.F32.TF32 R40, R84, R100, R164 ;  /* 0x000000645428723c */ /* 0x002fe600000810a4 */
[----:B------:R-:W-:-:S12]  /*53ea0*/  LDSM.16.M88.4 R164, [R136+UR10+0x15800] ;  /* 0x0158000a88a4783b */ /* 0x000fd80008000200 */
[----:B------:R-:W-:Y:S04]  /*53eb0*/  STL.64 [R1+0x2070], R4 ;  /* 0x0020700401007387 */ /* 0x000fe80000100a00 */
[----:B------:R1:W-:Y:S04]  /*53ec0*/  STL.64 [R1+0x2078], R6 ;  /* 0x0020780601007387 */ /* 0x0003e80000100a00 */
[----:B------:R-:W-:Y:S04]  /*53ed0*/  STL.64 [R1+0x2060], R40 ;  /* 0x0020602801007387 */ /* 0x000fe80000100a00 */
[----:B------:R-:W-:Y:S04]  /*53ee0*/  STL.64 [R1+0x2068], R42 ;  /* 0x0020682a01007387 */ /* 0x000fe80000100a00 */
[----:B------:R-:W2:Y:S01]  /*53ef0*/  LDSM.16.M88.4 R40, [R136+UR10+0x11000] ;  /* 0x0110000a8828783b */ /* 0x000ea20008000200 */
[----:B-1----:R-:W-:Y:S03]  /*53f00*/  HMMA.1688.F32.TF32 R4, R84, R96, R160 ;  /* 0x000000605404723c */ /* 0x002fe600000810a0 */
[----:B------:R-:W1:-:S15]  /*53f10*/  LDSM.16.M88.4 R160, [R136+UR10+0x15400] ;  /* 0x0154000a88a0783b */ /* 0x000e5e0008000200 */
[----:B------:R-:W-:-:S05]  /*53f20*/  NOP ;  /* 0x0000000000007918 */ /* 0x000fca0000000000 */
[----:B------:R-:W-:Y:S04]  /*53f30*/  STL.64 [R1+0x2050], R4 ;  /* 0x0020500401007387 */ /* 0x000fe80000100a00 */
[----:B------:R3:W-:Y:S04]  /*53f40*/  STL.64 [R1+0x2058], R6 ;  /* 0x0020580601007387 */ /* 0x0007e80000100a00 */
[----:B------:R-:W-:Y:S04]  /*53f50*/  STL.64 [R1+0x4be8], R78 ;  /* 0x004be84e01007387 */ /* 0x000fe80000100a00 */
[----:B------:R-:W-:Y:S04]  /*53f60*/  STL.64 [R1+0x4be0], R76 ;  /* 0x004be04c01007387 */ /* 0x000fe80000100a00 */
[----:B--2---:R-:W-:Y:S04]  /*53f70*/  STL [R1+0x4874], R42 ;  /* 0x0048742a01007387 */ /* 0x004fe80000100800 */
        /* <DEDUP_REMOVED lines=9> */
[----:B------:R2:W-:Y:S04]  /*54010*/  STL [R1+0x489c], R18 ;  /* 0x00489c1201007387 */ /* 0x0005e80000100800 */
[----:B------:R4:W-:Y:S04]  /*54020*/  STL [R1+0x4898], R19 ;  /* 0x0048981301007387 */ /* 0x0009e80000100800 */
[----:B------:R-:W-:Y:S04]  /*54030*/  STL [R1+0x48a4], R14 ;  /* 0x0048a40e01007387 */ /* 0x000fe80000100800 */
        /* <DEDUP_REMOVED lines=12> */
[----:B------:R-:W-:Y:S04]  /*54100*/  STL [R1+0x48d0], R127 ;  /* 0x0048d07f01007387 */ /* 0x000fe80000100800 */
[----:B------:R4:W-:Y:S04]  /*54110*/  STL [R1+0x48dc], R130 ;  /* 0x0048dc8201007387 */ /* 0x0009e80000100800 */
[----:B------:R4:W-:Y:S04]  /*54120*/  STL [R1+0x48d8], R131 ;  /* 0x0048d88301007387 */ /* 0x0009e80000100800 */
[----:B------:R-:W-:Y:S04]  /*54130*/  STL [R1+0x48e4], R134 ;  /* 0x0048e48601007387 */ /* 0x000fe80000100800 */
[----:B------:R-:W-:Y:S01]  /*54140*/  STL [R1+0x48e0], R135 ;  /* 0x0048e08701007387 */ /* 0x000fe20000100800 */
[C---:B------:R-:W-:Y:S03]  /*54150*/  HMMA.1688.F32.TF32 R48, R84.reuse, R40, R236 ;  /* 0x000000285430723c */ /* 0x040fe600000810ec */
[----:B------:R4:W-:Y:S04]  /*54160*/  STL [R1+0x48ec], R154 ;  /* 0x0048ec9a01007387 */ /* 0x0009e80000100800 */
[----:B------:R4:W-:Y:S04]  /*54170*/  STL [R1+0x48e8], R155 ;  /* 0x0048e89b01007387 */ /* 0x0009e80000100800 */
        /* <DEDUP_REMOVED lines=24> */
[----:B------:R-:W-:Y:S04]  /*54300*/  STL.64 [R1+0x2040], R48 ;  /* 0x0020403001007387 */ /* 0x000fe80000100a00 */
[----:B------:R-:W-:Y:S04]  /*54310*/  STL.64 [R1+0x2048], R50 ;  /* 0x0020483201007387 */ /* 0x000fe80000100a00 */
        /* <DEDUP_REMOVED lines=9> */
[----:B--2---:R-:W-:-:S02]  /*543b0*/  IMAD.MOV.U32 R18, RZ, RZ, R4 ;  /* 0x000000ffff127224 */ /* 0x004fc400078e0004 */
[----:B----4-:R-:W-:Y:S02]  /*543c0*/  IMAD.MOV.U32 R19, RZ, RZ, R5 ;  /* 0x000000ffff137224 */ /* 0x010fe400078e0005 */
[----:B------:R-:W-:Y:S02]  /*543d0*/  IMAD.MOV.U32 R22, RZ, RZ, R6 ;  /* 0x000000ffff167224 */ /* 0x000fe400078e0006 */
[----:B------:R-:W-:Y:S02]  /*543e0*/  IMAD.MOV.U32 R23, RZ, RZ, R7 ;  /* 0x000000ffff177224 */ /* 0x000fe400078e0007 */
[----:B------:R-:W-:Y:S03]  /*543f0*/  HMMA.1688.F32.TF32 R4, R84, R28, R232 ;  /* 0x0000001c5404723c */ /* 0x000fe600000810e8 */
[----:B------:R1:W-:Y:S04]  /*54400*/  STL [R1+0x48fc], R23 ;  /* 0x0048fc1701007387 */ /* 0x0003e80000100800 */
[----:B------:R2:W-:Y:S04]  /*54410*/  STL [R1+0x48f8], R22 ;  /* 0x0048f81601007387 */ /* 0x0005e80000100800 */
[----:B------:R4:W-:Y:S04]  /*54420*/  STL [R1+0x48f4], R19 ;  /* 0x0048f41301007387 */ /* 0x0009e80000100800 */
[----:B------:R4:W-:Y:S09]  /*54430*/  STL [R1+0x48f0], R18 ;  /* 0x0048f01201007387 */ /* 0x0009f20000100800 */
[----:B------:R-:W-:-:S02]  /*54440*/  IMAD.MOV.U32 R15, RZ, RZ, R7 ;  /* 0x000000ffff0f7224 */ /* 0x000fc400078e0007 */
[----:B------:R-:W-:Y:S02]  /*54450*/  IMAD.MOV.U32 R14, RZ, RZ, R6 ;  /* 0x000000ffff0e7224 */ /* 0x000fe400078e0006 */
[----:B------:R-:W-:Y:S02]  /*54460*/  IMAD.MOV.U32 R11, RZ, RZ, R5 ;  /* 0x000000ffff0b7224 */ /* 0x000fe400078e0005 */
[----:B------:R-:W-:Y:S01]  /*54470*/  IMAD.MOV.U32 R10, RZ, RZ, R4 ;  /* 0x000000ffff0a7224 */ /* 0x000fe200078e0004 */
[----:B------:R4:W-:Y:S01]  /*54480*/  STL [R1+0x490c], R15 ;  /* 0x00490c0f01007387 */ /* 0x0009e20000100800 */
[----:B------:R-:W-:Y:S03]  /*54490*/  HMMA.1688.F32.TF32 R4, R84, R24, R244 ;  /* 0x000000185404723c */ /* 0x000fe600000810f4 */
[----:B------:R4:W-:Y:S04]  /*544a0*/  STL [R1+0x4908], R14 ;  /* 0x0049080e01007387 */ /* 0x0009e80000100800 */
[----:B------:R4:W-:Y:S04]  /*544b0*/  STL [R1+0x4904], R11 ;  /* 0x0049040b01007387 */ /* 0x0009e80000100800 */
[----:B------:R4:W-:Y:S04]  /*544c0*/  STL [R1+0x4900], R10 ;  /* 0x0049000a01007387 */ /* 0x0009e80000100800 */
[----:B------:R-:W2:Y:S04]  /*544d0*/  LDL.LU R244, [R1+0x1a90] ;  /* 0x001a900001f47983 */ /* 0x000ea80000300800 */
[----:B------:R-:W2:Y:S04]  /*544e0*/  LDL.LU R245, [R1+0x1a94] ;  /* 0x001a940001f57983 */ /* 0x000ea80000300800 */
[----:B------:R-:W2:Y:S04]  /*544f0*/  LDL.LU R246, [R1+0x1a98] ;  /* 0x001a980001f67983 */ /* 0x000ea80000300800 */
[----:B------:R-:W2:Y:S01]  /*54500*/  LDL.LU R247, [R1+0x1a9c] ;  /* 0x001a9c0001f77983 */ /* 0x000ea20000300800 */
        /* <DEDUP_REMOVED lines=8> */
[----:B------:R-:W-:-:S15]  /*54590*/  HMMA.1688.F32.TF32 R4, R84, R20, R236 ;  /* 0x000000145404723c */ /* 0x000fde00000810ec */
[----:B------:R-:W-:-:S09]  /*545a0*/  NOP ;  /* 0x0000000000007918 */ /* 0x000fd20000000000 */
[----:B------:R-:W-:Y:S02]  /*545b0*/  IMAD.MOV.U32 R111, RZ, RZ, R7 ;  /* 0x000000ffff6f7224 */ /* 0x000fe400078e0007 */
[----:B------:R-:W-:Y:S02]  /*545c0*/  IMAD.MOV.U32 R110, RZ, RZ, R6 ;  /* 0x000000ffff6e7224 */ /* 0x000fe400078e0006 */
[----:B------:R-:W-:Y:S02]  /*545d0*/  IMAD.MOV.U32 R115, RZ, RZ, R5 ;  /* 0x000000ffff737224 */ /* 0x000fe400078e0005 */
[----:B------:R-:W-:Y:S01]  /*545e0*/  IMAD.MOV.U32 R114, RZ, RZ, R4 ;  /* 0x000000ffff727224 */ /* 0x000fe200078e0004 */
[----:B------:R4:W-:Y:S01]  /*545f0*/  STL [R1+0x492c], R111 ;  /* 0x00492c6f01007387 */ /* 0x0009e20000100800 */
[----:B---3--:R-:W-:Y:S03]  /*54600*/  HMMA.1688.F32.TF32 R4, R84, R16, R248 ;  /* 0x000000105404723c */ /* 0x008fe600000810f8 */
[----:B------:R3:W-:Y:S04]  /*54610*/  STL [R1+0x4928], R110 ;  /* 0x0049286e01007387 */ /* 0x0007e80000100800 */
[----:B------:R3:W-:Y:S04]  /*54620*/  STL [R1+0x4924], R115 ;  /* 0x0049247301007387 */ /* 0x0007e80000100800 */
[----:B------:R3:W-:Y:S04]  /*54630*/  STL [R1+0x4920], R114 ;  /* 0x0049207201007387 */ /* 0x0007e80000100800 */
[----:B------:R-:W4:Y:S04]  /*54640*/  LDL.LU R248, [R1+0x1a70] ;  /* 0x001a700001f87983 */ /* 0x000f280000300800 */
[----:B------:R-:W4:Y:S04]  /*54650*/  LDL.LU R249, [R1+0x1a74] ;  /* 0x001a740001f97983 */ /* 0x000f280000300800 */
[----:B------:R-:W4:Y:S04]  /*54660*/  LDL.LU R250, [R1+0x1a78] ;  /* 0x001a780001fa7983 */ /* 0x000f280000300800 */
[----:B------:R-:W4:Y:S04]  /*54670*/  LDL.LU R251, [R1+0x1a7c] ;  /* 0x001a7c0001fb7983 */ /* 0x000f280000300800 */
[----:B------:R-:W3:Y:S04]  /*54680*/  LDL.LU R220, [R1+0x1a50] ;  /* 0x001a500001dc7983 */ /* 0x000ee80000300800 */
[----:B------:R-:W3:Y:S04]  /*54690*/  LDL.LU R221, [R1+0x1a54] ;  /* 0x001a540001dd7983 */ /* 0x000ee80000300800 */
[----:B------:R-:W3:Y:S04]  /*546a0*/  LDL.LU R222, [R1+0x1a58] ;  /* 0x001a580001de7983 */ /* 0x000ee80000300800 */
[----:B------:R-:W3:Y:S01]  /*546b0*/  LDL.LU R223, [R1+0x1a5c] ;  /* 0x001a5c0001df7983 */ /* 0x000ee20000300800 */
[----:B------:R-:W-:-:S02]  /*546c0*/  IMAD.MOV.U32 R119, RZ, RZ, R7 ;  /* 0x000000ffff777224 */ /* 0x000fc400078e0007 */
[----:B------:R-:W-:Y:S02]  /*546d0*/  IMAD.MOV.U32 R118, RZ, RZ, R6 ;  /* 0x000000ffff767224 */ /* 0x000fe400078e0006 */
[----:B------:R-:W-:Y:S02]  /*546e0*/  IMAD.MOV.U32 R123, RZ, RZ, R5 ;  /* 0x000000ffff7b7224 */ /* 0x000fe400078e0005 */
[----:B------:R-:W-:Y:S01]  /*546f0*/  IMAD.MOV.U32 R122, RZ, RZ, R4 ;  /* 0x000000ffff7a7224 */ /* 0x000fe200078e0004 */
[----:B------:R1:W-:Y:S04]  /*54700*/  STL [R1+0x493c], R119 ;  /* 0x00493c7701007387 */ /* 0x0003e80000100800 */
[----:B------:R1:W-:Y:S04]  /*54710*/  STL [R1+0x4938], R118 ;  /* 0x0049387601007387 */ /* 0x0003e80000100800 */
        /* <DEDUP_REMOVED lines=18> */
[----:B--2---:R-:W-:Y:S03]  /*54840*/  HMMA.1688.F32.TF32 R4, R84, R12, R244 ;  /* 0x0000000c5404723c */ /* 0x004fe600000810f4 */
[----:B------:R-:W2:Y:S04]  /*54850*/  LDL.LU R244, [R1+0x19a0] ;  /* 0x0019a00001f47983 */ /* 0x000ea80000300800 */
[----:B------:R-:W2:Y:S04]  /*54860*/  LDL.LU R245, [R1+0x19a4] ;  /* 0x0019a40001f57983 */ /* 0x000ea80000300800 */
[----:B------:R-:W2:Y:S04]  /*54870*/  LDL.LU R246, [R1+0x19a8] ;  /* 0x0019a80001f67983 */ /* 0x000ea80000300800 */
[----:B------:R-:W2:Y:S09]  /*54880*/  LDL.LU R247, [R1+0x19ac] ;  /* 0x0019ac0001f77983 */ /* 0x000eb20000300800 */
[----:B------:R-:W-:-:S02]  /*54890*/  IMAD.MOV.U32 R130, RZ, RZ, R4 ;  /* 0x000000ffff827224 */ /* 0x000fc400078e0004 */
[----:B------:R-:W-:Y:S02]  /*548a0*/  IMAD.MOV.U32 R131, RZ, RZ, R5 ;  /* 0x000000ffff837224 */ /* 0x000fe400078e0005 */
[----:B------:R-:W-:Y:S02]  /*548b0*/  IMAD.MOV.U32 R126, RZ, RZ, R6 ;  /* 0x000000ffff7e7224 */ /* 0x000fe400078e0006 */
[----:B------:R-:W-:Y:S02]  /*548c0*/  IMAD.MOV.U32 R127, RZ, RZ, R7 ;  /* 0x000000ffff7f7224 */ /* 0x000fe400078e0007 */
[----:B----4-:R-:W-:Y:S01]  /*548d0*/  HMMA.1688.F32.TF32 R4, R84, R8, R248 ;  /* 0x000000085404723c */ /* 0x010fe200000810f8 */
[----:B------:R-:W4:Y:S04]  /*548e0*/  LDL.LU R248, [R1+0x1980] ;  /* 0x0019800001f87983 */ /* 0x000f280000300800 */
[----:B------:R-:W4:Y:S04]  /*548f0*/  LDL.LU R249, [R1+0x1984] ;  /* 0x0019840001f97983 */ /* 0x000f280000300800 */
[----:B------:R-:W4:Y:S04]  /*54900*/  LDL.LU R250, [R1+0x1988] ;  /* 0x0019880001fa7983 */ /* 0x000f280000300800 */
[----:B------:R-:W4:Y:S11]  /*54910*/  LDL.LU R251, [R1+0x198c] ;  /* 0x00198c0001fb7983 */ /* 0x000f360000300800 */
[----:B------:R-:W-:-:S02]  /*54920*/  IMAD.MOV.U32 R34, RZ, RZ, R4 ;  /* 0x000000ffff227224 */ /* 0x000fc400078e0004 */
[----:B------:R-:W-:Y:S02]  /*54930*/  IMAD.MOV.U32 R35, RZ, RZ, R5 ;  /* 0x000000ffff237224 */ /* 0x000fe400078e0005 */
[----:B------:R-:W-:Y:S02]  /*54940*/  IMAD.MOV.U32 R42, RZ, RZ, R6 ;  /* 0x000000ffff2a7224 */ /* 0x000fe400078e0006 */
[----:B------:R-:W-:Y:S02]  /*54950*/  IMAD.MOV.U32 R43, RZ, RZ, R7 ;  /* 0x000000ffff2b7224 */ /* 0x000fe400078e0007 */
[----:B---3--:R-:W-:-:S15]  /*54960*/  HMMA.1688.F32.TF32 R4, R84, R108, R220 ;  /* 0x0000006c5404723c */ /* 0x008fde00000810dc */
[----:B------:R-:W-:-:S09]  /*54970*/  NOP ;  /* 0x0000000000007918 */ /* 0x000fd20000000000 */
[----:B------:R-:W-:Y:S02]  /*54980*/  IMAD.MOV.U32 R154, RZ, RZ, R4 ;  /* 0x000000ffff9a7224 */ /* 0x000fe400078e0004 */
[----:B------:R-:W-:Y:S02]  /*54990*/  IMAD.MOV.U32 R155, RZ, RZ, R5 ;  /* 0x000000ffff9b7224 */ /* 0x000fe400078e0005 */
[----:B------:R-:W-:Y:S02]  /*549a0*/  IMAD.MOV.U32 R134, RZ, RZ, R6 ;  /* 0x000000ffff867224 */ /* 0x000fe400078e0006 */
[----:B------:R-:W-:Y:S02]  /*549b0*/  IMAD.MOV.U32 R135, RZ, RZ, R7 ;  /* 0x000000ffff877224 */ /* 0x000fe400078e0007 */
[----:B------:R-:W-:-:S15]  /*549c0*/  HMMA.1688.F32.TF32 R4, R84, R112, R224 ;  /* 0x000000705404723c */ /* 0x000fde00000810e0 */
[----:B------:R-:W-:-:S09]  /*549d0*/  NOP ;  /* 0x0000000000007918 */ /* 0x000fd20000000000 */
[----:B-1----:R-:W-:Y:S02]  /*549e0*/  IMAD.MOV.U32 R23, RZ, RZ, R4 ;  /* 0x000000ffff177224 */ /* 0x002fe400078e0004 */
[----:B------:R-:W-:Y:S02]  /*549f0*/  IMAD.MOV.U32 R22, RZ, RZ, R5 ;  /* 0x000000ffff167224 */ /* 0x000fe400078e0005 */
[----:B------:R-:W-:Y:S02]  /*54a00*/  IMAD.MOV.U32 R19, RZ, RZ, R6 ;  /* 0x000000ffff137224 */ /* 0x000fe400078e0006 */
[----:B------:R-:W-:Y:S02]  /*54a10*/  IMAD.MOV.U32 R18, RZ, RZ, R7 ;  /* 0x000000ffff127224 */ /* 0x000fe400078e0007 */
[----:B------:R-:W-:Y:S01]  /*54a20*/  HMMA.1688.F32.TF32 R4, R84, R116, R228 ;  /* 0x000000745404723c */ /* 0x000fe200000810e4 */
[----:B------:R-:W3:Y:S04]  /*54a30*/  LDL.LU R228, [R1+0x1810] ;  /* 0x0018100001e47983 */ /* 0x000ee80000300800 */
[----:B------:R-:W3:Y:S04]  /*54a40*/  LDL.LU R229, [R1+0x1814] ;  /* 0x0018140001e57983 */ /* 0x000ee80000300800 */
[----:B------:R-:W3:Y:S04]  /*54a50*/  LDL.LU R230, [R1+0x1818] ;  /* 0x0018180001e67983 */ /* 0x000ee80000300800 */
[----:B------:R-:W3:Y:S04]  /*54a60*/  LDL.LU R231, [R1+0x181c] ;  /* 0x00181c0001e77983 */ /* 0x000ee80000300800 */
[----:B------:R-:W3:Y:S04]  /*54a70*/  LDL.LU R220, [R1+0x1850] ;  /* 0x0018500001dc7983 */ /* 0x000ee80000300800 */
[----:B------:R-:W3:Y:S03]  /*54a80*/  LDL.LU R221, [R1+0x1854] ;  /* 0x0018540001dd7983 */ /* 0x000ee60000300800 */
[----:B------:R-:W-:Y:S01]  /*54a90*/  IMAD.MOV.U32 R15, RZ, RZ, R4 ;  /* 0x000000ffff0f7224 */ /* 0x000fe200078e0004 */
[----:B------:R-:W3:Y:S01]  /*54aa0*/  LDL.LU R222, [R1+0x1858] ;  /* 0x0018580001de7983 */ /* 0x000ee20000300800 */
[----:B------:R-:W-:-:S02]  /*54ab0*/  IMAD.MOV.U32 R14, RZ, RZ, R5 ;  /* 0x000000ffff0e7224 */ /* 0x000fc400078e0005 */
[----:B------:R-:W-:Y:S01]  /*54ac0*/  IMAD.MOV.U32 R11, RZ, RZ, R6 ;  /* 0x000000ffff0b7224 */ /* 0x000fe200078e0006 */
[----:B------:R-:W3:Y:S01]  /*54ad0*/  LDL.LU R223, [R1+0x185c] ;  /* 0x00185c0001df7983 */ /* 0x000ee20000300800 */
        /* <DEDUP_REMOVED lines=14> */
[----:B------:R-:W-:-:S15]  /*54bc0*/  HMMA.1688.F32.TF32 R4, R84, R124, R236 ;  /* 0x0000007c5404723c */ /* 0x000fde00000810ec */
[----:B------:R-:W-:-:S09]  /*54bd0*/  NOP ;  /* 0x0000000000007918 */ /* 0x000fd20000000000 */
[----:B------:R-:W-:Y:S02]  /*54be0*/  IMAD.MOV.U32 R31, RZ, RZ, R4 ;  /* 0x000000ffff1f7224 */ /* 0x000fe400078e0004 */
[----:B------:R-:W-:Y:S02]  /*54bf0*/  IMAD.MOV.U32 R30, RZ, RZ, R5 ;  /* 0x000000ffff1e7224 */ /* 0x000fe400078e0005 */
[----:B------:R-:W-:Y:S02]  /*54c00*/  IMAD.MOV.U32 R27, RZ, RZ, R6 ;  /* 0x000000ffff1b7224 */ /* 0x000fe400078e0006 */
[----:B------:R-:W-:Y:S02]  /*54c10*/  IMAD.MOV.U32 R26, RZ, RZ, R7 ;  /* 0x000000ffff1a7224 */ /* 0x000fe400078e0007 */
[----:B--2---:R-:W-:Y:S01]  /*54c20*/  HMMA.1688.F32.TF32 R4, R84, R128, R244 ;  /* 0x000000805404723c */ /* 0x004fe200000810f4 */
        /* <DEDUP_REMOVED lines=17> */
[----:B------:R-:W2:Y:S01]  /*54d40*/  LDL.LU R144, [R1+0x18e0] ;  /* 0x0018e00001907983 */ /* 0x000ea20000300800 */
[----:B------:R-:W-:-:S03]  /*54d50*/  IMAD.MOV.U32 R110, RZ, RZ, R5 ;  /* 0x000000ffff6e7224 */ /* 0x000fc600078e0005 */
[----:B------:R-:W2:Y:S01]  /*54d60*/  LDL.LU R145, [R1+0x18e4] ;  /* 0x0018e40001917983 */ /* 0x000ea20000300800 */
[----:B------:R-:W-:Y:S02]  /*54d70*/  IMAD.MOV.U32 R115, RZ, RZ, R6 ;  /* 0x000000ffff737224 */ /* 0x000fe400078e0006 */
[----:B------:R-:W-:Y:S01]  /*54d80*/  IMAD.MOV.U32 R114, RZ, RZ, R7 ;  /* 0x000000ffff727224 */ /* 0x000fe200078e0007 */
[----:B------:R-:W2:Y:S04]  /*54d90*/  LDL.LU R146, [R1+0x18e8] ;  /* 0x0018e80001927983 */ /* 0x000ea80000300800 */
[----:B------:R-:W2:Y:S01]  /*54da0*/  LDL.LU R147, [R1+0x18ec] ;  /* 0x0018ec0001937983 */ /* 0x000ea20000300800 */
[----:B----4-:R-:W-:Y:S03]  /*54db0*/  HMMA.1688.F32.TF32 R4, R84, R132, R248 ;  /* 0x000000845404723c */ /* 0x010fe600000810f8 */
        /* <DEDUP_REMOVED lines=25> */
[----:B--2---:R-:W-:-:S15]  /*54f50*/  HMMA.1688.F32.TF32 R52, R84, R156, R140 ;  /* 0x0000009c5434723c */ /* 0x004fde000008108c */
[----:B------:R-:W-:-:S03]  /*54f60*/  NOP ;  /* 0x0000000000007918 */ /* 0x000fc60000000000 */
[----:B------:R-:W-:Y:S02]  /*54f70*/  IMAD.MOV.U32 R106, RZ, RZ, R4 ;  /* 0x000000ffff6a7224 */ /* 0x000fe400078e0004 */
[----:B------:R-:W-:Y:S02]  /*54f80*/  IMAD.MOV.U32 R107, RZ, RZ, R5 ;  /* 0x000000ffff6b7224 */ /* 0x000fe400078e0005 */
[----:B------:R-:W-:Y:S02]  /*54f90*/  IMAD.MOV.U32 R94, RZ, RZ, R6 ;  /* 0x000000ffff5e7224 */ /* 0x000fe400078e0006 */
[----:B------:R-:W-:Y:S01]  /*54fa0*/  IMAD.MOV.U32 R95, RZ, RZ, R7 ;  /* 0x000000ffff5f7224 */ /* 0x000fe200078e0007 */
[C---:B------:R-:W-:Y:S06]  /*54fb0*/  HMMA.1688.F32.TF32 R48, R84.reuse, R160, R204 ;  /* 0x000000a05430723c */ /* 0x040fec00000810cc */
[C---:B------:R-:W-:Y:S01]  /*54fc0*/  HMMA.1688.F32.TF32 R4, R84.reuse, R164, R244 ;  /* 0x000000a45404723c */ /* 0x040fe200000810f4 */
[----:B------:R-:W-:Y:S04]  /*54fd0*/  STL.64 [R1+0x1dd0], R52 ;  /* 0x001dd03401007387 */ /* 0x000fe80000100a00 */
[----:B------:R1:W-:Y:S04]  /*54fe0*/  STL.64 [R1+0x1dd8], R54 ;  /* 0x001dd83601007387 */ /* 0x0003e80000100a00 */
[----:B------:R-:W2:Y:S08]  /*54ff0*/  LDL.LU R244, [R1+0xf0] ;  /* 0x0000f00001f47983 */ /* 0x000eb00000300800 */
[----:B------:R-:W-:Y:S04]  /*55000*/  STL.64 [R1+0x1dc0], R48 ;  /* 0x001dc03001007387 */ /* 0x000fe80000100a00 */
[----:B------:R3:W-:Y:S04]  /*55010*/  STL.64 [R1+0x1dc8], R50 ;  /* 0x001dc83201007387 */ /* 0x0007e80000100a00 */
[----:B------:R-:W-:Y:S04]  /*55020*/  STL.64 [R1+0x1da0], R4 ;  /* 0x001da00401007387 */ /* 0x000fe80000100a00 */
[----:B------:R4:W-:Y:S04]  /*55030*/  STL.64 [R1+0x1da8], R6 ;  /* 0x001da80601007387 */ /* 0x0009e80000100a00 */
[----:B------:R-:W2:Y:S04]  /*55040*/  LDL.LU R245, [R1+0xf4] ;  /* 0x0000f40001f57983 */ /* 0x000ea80000300800 */
[----:B------:R-:W2:Y:S04]  /*55050*/  LDL.LU R246, [R1+0xf8] ;  /* 0x0000f80001f67983 */ /* 0x000ea80000300800 */
[----:B------:R-:W2:Y:S01]  /*55060*/  LDL.LU R247, [R1+0xfc] ;  /* 0x0000fc0001f77983 */ /* 0x000ea20000300800 */
[C---:B-1----:R-:W-:Y:S06]  /*55070*/  HMMA.1688.F32.TF32 R52, R84.reuse, R168, R144 ;  /* 0x000000a85434723c */ /* 0x042fec0000081090 */
[C---:B---3--:R-:W-:Y:S06]  /*55080*/  HMMA.1688.F32.TF32 R48, R84.reuse, R172, R208 ;  /* 0x000000ac5430723c */ /* 0x048fec00000810d0 */
[C---:B----4-:R-:W-:Y:S11]  /*55090*/  HMMA.1688.F32.TF32 R4, R84.reuse, R176, R248 ;  /* 0x000000b05404723c */ /* 0x050ff600000810f8 */
[----:B------:R-:W-:Y:S04]  /*550a0*/  STL.64 [R1+0x1d70], R52 ;  /* 0x001d703401007387 */ /* 0x000fe80000100a00 */
[----:B------:R-:W-:Y:S04]  /*550b0*/  STL.64 [R1+0x1d78], R54 ;  /* 0x001d783601007387 */ /* 0x000fe80000100a00 */
[----:B------:R-:W3:Y:S04]  /*550c0*/  LDL.LU R248, [R1+0xe0] ;  /* 0x0000e00001f87983 */ /* 0x000ee80000300800 */
[----:B------:R-:W-:Y:S04]  /*550d0*/  STL.64 [R1+0x1d50], R48 ;  /* 0x001d503001007387 */ /* 0x000fe80000100a00 */
[----:B------:R1:W-:Y:S04]  /*550e0*/  STL.64 [R1+0x1d58], R50 ;  /* 0x001d583201007387 */ /* 0x0003e80000100a00 */
[----:B------:R-:W-:Y:S04]  /*550f0*/  STL.64 [R1+0x1d30], R4 ;  /* 0x001d300401007387 */ /* 0x000fe80000100a00 */
[----:B------:R4:W-:Y:S04]  /*55100*/  STL.64 [R1+0x1d38], R6 ;  /* 0x001d380601007387 */ /* 0x0009e80000100a00 */
[----:B------:R-:W3:Y:S04]  /*55110*/  LDL.LU R249, [R1+0xe4] ;  /* 0x0000e40001f97983 */ /* 0x000ee80000300800 */
[----:B------:R-:W3:Y:S04]  /*55120*/  LDL.LU R250, [R1+0xe8] ;  /* 0x0000e80001fa7983 */ /* 0x000ee80000300800 */
[----:B------:R-:W3:Y:S01]  /*55130*/  LDL.LU R251, [R1+0xec] ;  /* 0x0000ec0001fb7983 */ /* 0x000ee20000300800 */
[C---:B-1----:R-:W-:Y:S06]  /*55140*/  HMMA.1688.F32.TF32 R48, R84.reuse, R180, R212 ;  /* 0x000000b45430723c */ /* 0x042fec00000810d4 */
[----:B----4-:R-:W-:-:S15]  /*55150*/  HMMA.1688.F32.TF32 R4, R84, R184, R216 ;  /* 0x000000b85404723c */ /* 0x010fde00000810d8 */
[----:B------:R-:W-:-:S02]  /*55160*/  NOP ;  /* 0x0000000000007918 */ /* 0x000fc40000000000 */
[----:B------:R-:W-:Y:S04]  /*55170*/  STL.64 [R1+0x1d10], R48 ;  /* 0x001d103001007387 */ /* 0x000fe80000100a00 */
[----:B------:R-:W-:Y:S04]  /*55180*/  STL.64 [R1+0x1d18], R50 ;  /* 0x001d183201007387 */ /* 0x000fe80000100a00 */
[----:B------:R-:W-:Y:S04]  /*55190*/  STL.64 [R1+0x1cf0], R4 ;  /* 0x001cf00401007387 */ /* 0x000fe80000100a00 */
[----:B------:R1:W-:Y:S02]  /*551a0*/  STL.64 [R1+0x1cf8], R6 ;  /* 0x001cf80601007387 */ /* 0x0003e40000100a00 */
[C---:B-1----:R-:W-:Y:S06]  /*551b0*/  HMMA.1688.F32.TF32 R4, R84.reuse, R196, R228 ;  /* 0x000000c45404723c */ /* 0x042fec00000810e4 */
[C---:B------:R-:W-:Y:S06]  /*551c0*/  HMMA.1688.F32.TF32 R52, R84.reuse, R188, R220 ;  /* 0x000000bc5434723c */ /* 0x040fec00000810dc */
[----:B------:R-:W-:-:S12]  /*551d0*/  HMMA.1688.F32.TF32 R48, R84, R192, R224 ;  /* 0x000000c05430723c */ /* 0x000fd800000810e0 */
[----:B------:R-:W-:Y:S02]  /*551e0*/  IMAD.MOV.U32 R202, RZ, RZ, R4 ;  /* 0x000000ffffca7224 */ /* 0x000fe400078e0004 */
[----:B------:R-:W-:Y:S02]  /*551f0*/  IMAD.MOV.U32 R203, RZ, RZ, R5 ;  /* 0x000000ffffcb7224 */ /* 0x000fe400078e0005 */
[----:B------:R-:W-:Y:S02]  /*55200*/  IMAD.MOV.U32 R198, RZ, RZ, R6 ;  /* 0x000000ffffc67224 */ /* 0x000fe400078e0006 */
[----:B------:R-:W-:Y:S02]  /*55210*/  IMAD.MOV.U32 R199, RZ, RZ, R7 ;  /* 0x000000ffffc77224 */ /* 0x000fe400078e0007 */
[----:B------:R-:W-:Y:S01]  /*55220*/  HMMA.1688.F32.TF32 R4, R36, R92, R236 ;  /* 0x0000005c2404723c */ /* 0x000fe200000810ec */
[----:B------:R-:W-:Y:S04]  /*55230*/  STL.64 [R1+0x1cd0], R52 ;  /* 0x001cd03401007387 */ /* 0x000fe80000100a00 */
[----:B------:R-:W-:Y:S04]  /*55240*/  STL.64 [R1+0x1cd8], R54 ;  /* 0x001cd83601007387 */ /* 0x000fe80000100a00 */
[----:B------:R-:W-:Y:S04]  /*55250*/  STL.64 [R1+0x1cc0], R48 ;  /* 0x001cc03001007387 */ /* 0x000fe80000100a00 */
[----:B------:R1:W-:Y:S04]  /*55260*/  STL.64 [R1+0x1cc8], R50 ;  /* 0x001cc83201007387 */ /* 0x0003e80000100a00 */
[----:B------:R4:W-:Y:S04]  /*55270*/  STL [R1+0x481c], R199 ;  /* 0x00481cc701007387 */ /* 0x0009e80000100800 */
[----:B------:R4:W-:Y:S01]  /*55280*/  STL [R1+0x4818], R198 ;  /* 0x004818c601007387 */ /* 0x0009e20000100800 */
[----:B-1----:R-:W-:Y:S03]  /*55290*/  HMMA.1688.F32.TF32 R48, R84, R200, R232 ;  /* 0x000000c85430723c */ /* 0x002fe600000810e8 */
[----:B------:R1:W-:Y:S01]  /*552a0*/  STL [R1+0x4814], R203 ;  /* 0x004814cb01007387 */ /* 0x0003e20000100800 */
[----:B----4-:R-:W-:-:S03]  /*552b0*/  IMAD.MOV.U32 R199, RZ, RZ, R4 ;  /* 0x000000ffffc77224 */ /* 0x010fc600078e0004 */
[----:B------:R4:W-:Y:S01]  /*552c0*/  STL [R1+0x4810], R202 ;  /* 0x004810ca01007387 */ /* 0x0009e20000100800 */
[----:B------:R-:W-:Y:S02]  /*552d0*/  IMAD.MOV.U32 R198, RZ, RZ, R5 ;  /* 0x000000ffffc67224 */ /* 0x000fe400078e0005 */
[----:B-1----:R-:W-:Y:S02]  /*552e0*/  IMAD.MOV.U32 R203, RZ, RZ, R6 ;  /* 0x000000ffffcb7224 */ /* 0x002fe400078e0006 */
[----:B----4-:R-:W-:-:S11]  /*552f0*/  IMAD.MOV.U32 R202, RZ, RZ, R7 ;  /* 0x000000ffffca7224 */ /* 0x010fd600078e0007 */
[----:B------:R-:W-:Y:S04]  /*55300*/  STL.64 [R1+0x1c90], R48 ;  /* 0x001c903001007387 */ /* 0x000fe80000100a00 */
[----:B------:R-:W-:Y:S04]  /*55310*/  STL.64 [R1+0x1c98], R50 ;  /* 0x001c983201007387 */ /* 0x000fe80000100a00 */
[----:B------:R-:W-:Y:S04]  /*55320*/  STL [R1+0x482c], R202 ;  /* 0x00482cca01007387 */ /* 0x000fe80000100800 */
[----:B------:R-:W-:Y:S04]  /*55330*/  STL [R1+0x4828], R203 ;  /* 0x004828cb01007387 */ /* 0x000fe80000100800 */
[----:B------:R-:W-:Y:S04]  /*55340*/  STL [R1+0x4824], R199 ;  /* 0x004824c701007387 */ /* 0x000fe80000100800 */
[----:B------:R-:W-:Y:S04]  /*55350*/  STL [R1+0x4820], R198 ;  /* 0x004820c601007387 */ /* 0x000fe80000100800 */
        /* <DEDUP_REMOVED lines=8> */
[----:B------:R-:W-:Y:S04]  /*553e0*/  STL.64 [R1+0x4c28], R106 ;  /* 0x004c286a01007387 */ /* 0x000fe80000100a00 */
[----:B------:R-:W-:Y:S04]  /*553f0*/  STL.64 [R1+0x4c20], R104 ;  /* 0x004c206801007387 */ /* 0x000fe80000100a00 */
[----:B------:R-:W2:Y:S04]  /*55400*/  LDL.LU R228, [R1+0xc0] ;  /* 0x0000c00001e47983 */ /* 0x000ea80000300800 */
[----:B------:R-:W2:Y:S04]  /*55410*/  LDL.LU R229, [R1+0xc4] ;  /* 0x0000c40001e57983 */ /* 0x000ea80000300800 */
[----:B------:R-:W2:Y:S04]  /*55420*/  LDL.LU R230, [R1+0xc8] ;  /* 0x0000c80001e67983 */ /* 0x000ea80000300800 */
[----:B------:R-:W2:Y:S01]  /*55430*/  LDL.LU R231, [R1+0xcc] ;  /* 0x0000cc0001e77983 */ /* 0x000ea20000300800 */
[----:B---3--:R-:W-:Y:S03]  /*55440*/  HMMA.1688.F32.TF32 R4, R36, R100, R248 ;  /* 0x000000642404723c */ /* 0x008fe600000810f8 */
        /* <DEDUP_REMOVED lines=20> */
[----:B------:R-:W-:Y:S04]  /*55590*/  STL.64 [R1+0x4c18], R102 ;  /* 0x004c186601007387 */ /* 0x000fe80000100a00 */
[----:B------:R-:W-:Y:S04]  /*555a0*/  STL.64 [R1+0x4c10], R100 ;  /* 0x004c106401007387 */ /* 0x000fe80000100a00 */
[----:B------:R1:W-:Y:S04]  /*555b0*/  STL [R1+0x483c], R191 ;  /* 0x00483cbf01007387 */ /* 0x0003e80000100800 */
[----:B------:R1:W-:Y:S04]  /*555c0*/  STL [R1+0x4838], R190 ;  /* 0x004838be01007387 */ /* 0x0003e80000100800 */
[----:B------:R1:W-:Y:S04]  /*555d0*/  STL [R1+0x4834], R195 ;  /* 0x004834c301007387 */ /* 0x0003e80000100800 */
[----:B------:R1:W-:Y:S04]  /*555e0*/  STL [R1+0x4830], R194 ;  /* 0x004830c201007387 */ /* 0x0003e80000100800 */
[----:B------:R-:W-:Y:S04]  /*555f0*/  STL.64 [R1+0x4c08], R98 ;  /* 0x004c086201007387 */ /* 0x000fe80000100a00 */
[----:B------:R-:W-:Y:S01]  /*55600*/  STL.64 [R1+0x4c00], R96 ;  /* 0x004c006001007387 */ /* 0x000fe20000100a00 */
[----:B----4-:R-:W-:-:S15]  /*55610*/  HMMA.1688.F32.TF32 R4, R36, R96, R224 ;  /* 0x000000602404723c */ /* 0x010fde00000810e0 */
[----:B------:R-:W-:-:S09]  /*55620*/  NOP ;  /* 0x0000000000007918 */ /* 0x000fd20000000000 */
[----:B------:R-:W-:Y:S02]  /*55630*/  IMAD.MOV.U32 R202, RZ, RZ, R4 ;  /* 0x000000ffffca7224 */ /* 0x000fe400078e0004 */
[----:B------:R-:W-:Y:S02]  /*55640*/  IMAD.MOV.U32 R203, RZ, RZ, R5 ;  /* 0x000000ffffcb7224 */ /* 0x000fe400078e0005 */
        /* <DEDUP_REMOVED lines=8> */
[----:B---3--:R-:W-:Y:S01]  /*556d0*/  HMMA.1688.F32.TF32 R4, R36, R32, R232 ;  /* 0x000000202404723c */ /* 0x008fe200000810e8 */
[----:B------:R2:W-:-:S15]  /*556e0*/  STL [R1+0x484c], R198 ;  /* 0x00484cc601007387 */ /* 0x0005de0000100800 */
[----:B------:R-:W-:-:S08]  /*556f0*/  NOP ;  /* 0x0000000000007918 */ /* 0x000fd00000000000 */
[----:B-1----:R-:W-:Y:S02]  /*55700*/  IMAD.MOV.U32 R191, RZ, RZ, R4 ;  /* 0x000000ffffbf7224 */ /* 0x002fe400078e0004 */
[----:B------:R-:W-:Y:S02]  /*55710*/  IMAD.MOV.U32 R190, RZ, RZ, R5 ;  /* 0x000000ffffbe7224 */ /* 0x000fe400078e0005 */
[----:B------:R-:W-:Y:S02]  /*55720*/  IMAD.MOV.U32 R195, RZ, RZ, R6 ;  /* 0x000000ffffc37224 */ /* 0x000fe400078e0006 */
[----:B------:R-:W-:Y:S02]  /*55730*/  IMAD.MOV.U32 R194, RZ, RZ, R7 ;  /* 0x000000ffffc27224 */ /* 0x000fe400078e0007 */
[----:B------:R-:W-:Y:S01]  /*55740*/  HMMA.1688.F32.TF32 R4, R36, R28, R236 ;  /* 0x0000001c2404723c */ /* 0x000fe200000810ec */
[----:B------:R1:W-:Y:S04]  /*55750*/  STL [R1+0x4848], R199 ;  /* 0x004848c701007387 */ /* 0x0003e80000100800 */
[----:B------:R3:W-:Y:S04]  /*55760*/  STL [R1+0x4844], R202 ;  /* 0x004844ca01007387 */ /* 0x0007e80000100800 */
[----:B------:R4:W-:Y:S04]  /*55770*/  STL [R1+0x4840], R203 ;  /* 0x004840cb01007387 */ /* 0x0009e80000100800 */
[----:B------:R-:W-:Y:S04]  /*55780*/  STL.64 [R1+0x4bf8], R42 ;  /* 0x004bf82a01007387 */ /* 0x000fe80000100a00 */
[----:B------:R4:W-:Y:S07]  /*55790*/  STL.64 [R1+0x4bf0], R40 ;  /* 0x004bf02801007387 */ /* 0x0009ee0000100a00 */
[----:B------:R-:W-:-:S02]  /*557a0*/  IMAD.MOV.U32 R178, RZ, RZ, R4 ;  /* 0x000000ffffb27224 */ /* 0x000fc400078e0004 */
[----:B------:R-:W-:Y:S02]  /*557b0*/  IMAD.MOV.U32 R170, RZ, RZ, R5 ;  /* 0x000000ffffaa7224 */ /* 0x000fe400078e0005 */
[----:B------:R-:W-:Y:S02]  /*557c0*/  IMAD.MOV.U32 R166, RZ, RZ, R6 ;  /* 0x000000ffffa67224 */ /* 0x000fe400078e0006 */
[----:B------:R-:W-:Y:S02]  /*557d0*/  IMAD.MOV.U32 R162, RZ, RZ, R7 ;  /* 0x000000ffffa27224 */ /* 0x000fe400078e0007 */
[----:B------:R-:W-:Y:S01]  /*557e0*/  HMMA.1688.F32.TF32 R4, R36, R24, R244 ;  /* 0x000000182404723c */ /* 0x000fe200000810f4 */
[----:B------:R-:W4:Y:S04]  /*557f0*/  LDL.LU R244, [R1+0x10] ;  /* 0x0000100001f47983 */ /* 0x000f280000300800 */
[----:B------:R-:W4:Y:S02]  /*55800*/  LDL.LU R245, [R1+0x14] ;  /* 0x0000140001f57983 */ /* 0x000f240000300800 */
[----:B------:R-:W-:-:S02]  /*55810*/  IMAD.MOV.U32 R246, RZ, RZ, R44 ;  /* 0x000000fffff67224 */ /* 0x000fc400078e002c */
[----:B------:R-:W2:Y:S01]  /*55820*/  LDL.LU R44, [R1+0x4c70] ;  /* 0x004c7000012c7983 */ /* 0x000ea20000300800 */
[----:B------:R-:W-:-:S03]  /*55830*/  IMAD.MOV.U32 R247, RZ, RZ, R45 ;  /* 0x000000fffff77224 */ /* 0x000fc600078e002d */
[----:B------:R-:W3:Y:S04]  /*55840*/  LDL.LU R45, [R1+0x4c6c] ;  /* 0x004c6c00012d7983 */ /* 0x000ee80000300800 */
[----:B------:R-:W4:Y:S04]  /*55850*/  LDL.LU R236, [R1+0x20] ;  /* 0x0000200001ec7983 */ /* 0x000f280000300800 */
[----:B------:R-:W4:Y:S04]  /*55860*/  LDL.LU R237, [R1+0x24] ;  /* 0x0000240001ed7983 */ /* 0x000f280000300800 */
[----:B------:R-:W4:Y:S04]  /*55870*/  LDL.LU R238, [R1+0x28] ;  /* 0x0000280001ee7983 */ /* 0x000f280000300800 */
[----:B------:R-:W4:Y:S01]  /*55880*/  LDL.LU R239, [R1+0x2c] ;  /* 0x00002c0001ef7983 */ /* 0x000f220000300800 */
[----:B--2---:R-:W-:-:S03]  /*55890*/  IMAD.MOV.U32 R232, RZ, RZ, R44 ;  /* 0x000000ffffe87224 */ /* 0x004fc600078e002c */
[----:B------:R-:W2:Y:S01]  /*558a0*/  LDL.LU R44, [R1+0x4c68] ;  /* 0x004c6800012c7983 */ /* 0x000ea20000300800 */
[----:B---3--:R-:W-:-:S03]  /*558b0*/  IMAD.MOV.U32 R233, RZ, RZ, R45 ;  /* 0x000000ffffe97224 */ /* 0x008fc600078e002d */
        /* <DEDUP_REMOVED lines=33> */
[----:B------:R-:W3:Y:S04]  /*55ad0*/  LDL.LU R206, [R1+0x1c8] ;  /* 0x0001c80001ce7983 */ /* 0x000ee80000300800 */
[----:B------:R-:W4:Y:S04]  /*55ae0*/  LDL.LU R45, [R1+0x4c44] ;  /* 0x004c4400012d7983 */ /* 0x000f280000300800 */
[----:B------:R-:W3:Y:S04]  /*55af0*/  LDL.LU R148, [R1+0x1e0] ;  /* 0x0001e00001947983 */ /* 0x000ee80000300800 */
[----:B------:R-:W3:Y:S01]  /*55b00*/  LDL.LU R149, [R1+0x1e4] ;  /* 0x0001e40001957983 */ /* 0x000ee20000300800 */
[----:B--2---:R-:W-:-:S03]  /*55b10*/  IMAD.MOV.U32 R150, RZ, RZ, R44 ;  /* 0x000000ffff967224 */ /* 0x004fc600078e002c */
[----:B------:R-:W2:Y:S04]  /*55b20*/  LDL.LU R44, [R1+0x4c40] ;  /* 0x004c4000012c7983 */ /* 0x000ea80000300800 */
[----:B------:R-:W3:Y:S04]  /*55b30*/  LDL.LU R151, [R1+0x1ec] ;  /* 0x0001ec0001977983 */ /* 0x000ee80000300800 */
[----:B------:R-:W3:Y:S01]  /*55b40*/  LDL.LU R136, [R1+0x1f0] ;  /* 0x0001f00001887983 */ /* 0x000ee20000300800 */
[----:B----4-:R-:W-:-:S03]  /*55b50*/  IMAD.MOV.U32 R139, RZ, RZ, R45 ;  /* 0x000000ffff8b7224 */ /* 0x010fc600078e002d */
[----:B------:R-:W3:Y:S04]  /*55b60*/  LDL.LU R137, [R1+0x1f4] ;  /* 0x0001f40001897983 */ /* 0x000ee80000300800 */
[----:B------:R-:W3:Y:S04]  /*55b70*/  LDL.LU R138, [R1+0x1f8] ;  /* 0x0001f800018a7983 */ /* 0x000ee80000300800 */
[----:B------:R-:W4:Y:S01]  /*55b80*/  LDL.LU R45, [R1+0x4c3c] ;  /* 0x004c3c00012d7983 */ /* 0x000f220000300800 */
[----:B--2---:R-:W-:-:S03]  /*55b90*/  IMAD.MOV.U32 R88, RZ, RZ, R44 ;  /* 0x000000ffff587224 */ /* 0x004fc600078e002c */
[----:B------:R-:W2:Y:S04]  /*55ba0*/  LDL.LU R44, [R1+0x4c38] ;  /* 0x004c3800012c7983 */ /* 0x000ea80000300800 */
[----:B------:R-:W3:Y:S04]  /*55bb0*/  LDL.LU R89, [R1+0x204] ;  /* 0x0002040001597983 */ /* 0x000ee80000300800 */
[----:B------:R-:W3:Y:S04]  /*55bc0*/  LDL.LU R90, [R1+0x208] ;  /* 0x00020800015a7983 */ /* 0x000ee80000300800 */
[----:B------:R-:W3:Y:S04]  /*55bd0*/  LDL.LU R91, [R1+0x20c] ;  /* 0x00020c00015b7983 */ /* 0x000ee80000300800 */
[----:B------:R-:W3:Y:S01]  /*55be0*/  LDL.LU R80, [R1+0x220] ;  /* 0x0002200001507983 */ /* 0x000ee20000300800 */
[----:B----4-:R-:W-:-:S03]  /*55bf0*/  IMAD.MOV.U32 R81, RZ, RZ, R45 ;  /* 0x000000ffff517224 */ /* 0x010fc600078e002d */
[----:B------:R-:W4:Y:S01]  /*55c00*/  LDL.LU R45, [R1+0x4c34] ;  /* 0x004c3400012d7983 */ /* 0x000f220000300800 */
[----:B------:R-:W-:Y:S02]  /*55c10*/  IMAD.MOV.U32 R163, RZ, RZ, R4 ;  /* 0x000000ffffa37224 */ /* 0x000fe400078e0004 */
[----:B------:R-:W-:Y:S02]  /*55c20*/  IMAD.MOV.U32 R158, RZ, RZ, R5 ;  /* 0x000000ffff9e7224 */ /* 0x000fe400078e0005 */
[----:B------:R-:W-:Y:S02]  /*55c30*/  IMAD.MOV.U32 R159, RZ, RZ, R6 ;  /* 0x000000ffff9f7224 */ /* 0x000fe400078e0006 */
[----:B------:R-:W-:Y:S02]  /*55c40*/  IMAD.MOV.U32 R167, RZ, RZ, R7 ;  /* 0x000000ffffa77224 */ /* 0x000fe400078e0007 */
[----:B------:R-:W-:-:S15]  /*55c50*/  HMMA.1688.F32.TF32 R4, R36, R20, R248 ;  /* 0x000000142404723c */ /* 0x000fde00000810f8 */
[----:B------:R-:W-:-:S09]  /*55c60*/  NOP ;  /* 0x0000000000007918 */ /* 0x000fd20000000000 */
[----:B------:R-:W-:Y:S02]  /*55c70*/  IMAD.MOV.U32 R198, RZ, RZ, R4 ;  /* 0x000000ffffc67224 */ /* 0x000fe400078e0004 */
[----:B-1----:R-:W-:Y:S02]  /*55c80*/  IMAD.MOV.U32 R199, RZ, RZ, R5 ;  /* 0x000000ffffc77224 */ /* 0x002fe400078e0005 */
[----:B------:R-:W-:Y:S02]  /*55c90*/  IMAD.MOV.U32 R202, RZ, RZ, R6 ;  /* 0x000000ffffca7224 */ /* 0x000fe400078e0006 */
[----:B------:R-:W-:Y:S02]  /*55ca0*/  IMAD.MOV.U32 R203, RZ, RZ, R7 ;  /* 0x000000ffffcb7224 */ /* 0x000fe400078e0007 */
[----:B--2---:R-:W-:Y:S02]  /*55cb0*/  IMAD.MOV.U32 R82, RZ, RZ, R44 ;  /* 0x000000ffff527224 */ /* 0x004fe400078e002c */
[----:B------:R-:W4:Y:S04]  /*55cc0*/  LDL.LU R44, [R1+0x4c30] ;  /* 0x004c3000012c7983 */ /* 0x000f280000300800 */
[----:B------:R-:W3:Y:S04]  /*55cd0*/  LDL.LU R83, [R1+0x22c] ;  /* 0x00022c0001537983 */ /* 0x000ee80000300800 */
[----:B------:R-:W2:Y:S04]  /*55ce0*/  LDL.LU R72, [R1+0x230] ;  /* 0x0002300001487983 */ /* 0x000ea80000300800 */
[----:B------:R-:W2:Y:S04]  /*55cf0*/  LDL.LU R73, [R1+0x234] ;  /* 0x0002340001497983 */ /* 0x000ea80000300800 */
[----:B------:R-:W2:Y:S04]  /*55d00*/  LDL.LU R74, [R1+0x238] ;  /* 0x00023800014a7983 */ /* 0x000ea80000300800 */
[----:B------:R-:W2:Y:S04]  /*55d10*/  LDL.LU R75, [R1+0x23c] ;  /* 0x00023c00014b7983 */ /* 0x000ea80000300800 */
        /* <DEDUP_REMOVED lines=30> */
[----:B------:R-:W3:Y:S04]  /*55f00*/  LDL.LU R248, [R1] ;  /* 0x0000000001f87983 */ /* 0x000ee80000300800 */
[----:B------:R-:W3:Y:S04]  /*55f10*/  LDL.LU R249, [R1+0x4] ;  /* 0x0000040001f97983 */ /* 0x000ee80000300800 */
[----:B------:R-:W3:Y:S04]  /*55f20*/  LDL.LU R250, [R1+0x8] ;  /* 0x0000080001fa7983 */ /* 0x000ee80000300800 */
[----:B------:R-:W3:Y:S01]  /*55f30*/  LDL.LU R251, [R1+0xc] ;  /* 0x00000c0001fb7983 */ /* 0x000ee20000300800 */
[----:B----4-:R-:W-:Y:S03]  /*55f40*/  HMMA.1688.F32.TF32 R40, R36, R16, R44 ;  /* 0x000000102428723c */ /* 0x010fe6000008102c */
[----:B------:R-:W-:Y:S04]  /*55f50*/  LDS R44, [R0+UR10+0x4080] ;  /* 0x0040800a002c7984 */ /* 0x000fe80008000800 */
[----:B------:R-:W-:Y:S04]  /*55f60*/  LDS R46, [R0+UR10+0x5080] ;  /* 0x0050800a002e7984 */ /* 0x000fe80008000800 */
[----:B------:R-:W-:Y:S04]  /*55f70*/  LDS R45, [R243+UR10+0x4080] ;  /* 0x0040800af32d7984 */ /* 0x000fe80008000800 */
[----:B------:R-:W1:Y:S09]  /*55f80*/  LDS R47, [R243+UR10+0x5080] ;  /* 0x0050800af32f7984 */ /* 0x000e720008000800 */
[----:B------:R-:W-:-:S02]  /*55f90*/  IMAD.MOV.U32 R171, RZ, RZ, R40 ;  /* 0x000000ffffab7224 */ /* 0x000fc400078e0028 */
[----:B------:R-:W-:Y:S02]  /*55fa0*/  IMAD.MOV.U32 R174, RZ, RZ, R41 ;  /* 0x000000ffffae7224 */ /* 0x000fe400078e0029 */
[----:B------:R-:W-:Y:S01]  /*55fb0*/  IMAD.MOV.U32 R175, RZ, RZ, R42 ;  /* 0x000000ffffaf7224 */ /* 0x000fe200078e002a */
[----:B--2---:R-:W-:Y:S01]  /*55fc0*/  HMMA.1688.F32.TF32 R52, R36, R12, R60 ;  /* 0x0000000c2434723c */ /* 0x004fe2000008103c */
[----:B------:R-:W-:-:S05]  /*55fd0*/  IMAD.MOV.U32 R179, RZ, RZ, R43 ;  /* 0x000000ffffb37224 */ /* 0x000fca00078e002b */
[C---:B---3--:R-:W-:Y:S06]  /*55fe0*/  HMMA.1688.F32.TF32 R40, R36.reuse, R108, R68 ;  /* 0x0000006c2428723c */ /* 0x048fec0000081044 */
[C---:B------:R-:W-:Y:S11]  /*55ff0*/  HMMA.1688.F32.TF32 R48, R36.reuse, R8, R64 ;  /* 0x000000082430723c */ /* 0x040ff60000081040 */
[----:B------:R-:W-:Y:S04]  /*56000*/  STL.64 [R1+0x1be0], R52 ;  /* 0x001be03401007387 */ /* 0x000fe80000100a00 */
[----:B------:R2:W-:Y:S02]  /*56010*/  STL.64 [R1+0x1be8], R54 ;  /* 0x001be83601007387 */ /* 0x0005e40000100a00 */
[C---:B--2---:R-:W-:Y:S06]  /*56020*/  HMMA.1688.F32.TF32 R52, R36.reuse, R112, R72 ;  /* 0x000000702434723c */ /* 0x044fec0000081048 */
[----:B------:R-:W-:Y:S04]  /*56030*/  STL.64 [R1+0x1bd0], R48 ;  /* 0x001bd03001007387 */ /* 0x000fe80000100a00 */
[----:B------:R2:W-:Y:S04]  /*56040*/  STL.64 [R1+0x1bd8], R50 ;  /* 0x001bd83201007387 */ /* 0x0005e80000100a00 */
[----:B------:R-:W-:Y:S04]  /*56050*/  STL.64 [R1+0x1bc0], R40 ;  /* 0x001bc02801007387 */ /* 0x000fe80000100a00 */
[----:B------:R3:W-:Y:S01]  /*56060*/  STL.64 [R1+0x1bc8], R42 ;  /* 0x001bc82a01007387 */ /* 0x0007e20000100a00 */
[C---:B--2---:R-:W-:Y:S06]  /*56070*/  HMMA.1688.F32.TF32 R48, R36.reuse, R116, R80 ;  /* 0x000000742430723c */ /* 0x044fec0000081050 */
[C---:B---3--:R-:W-:Y:S06]  /*56080*/  HMMA.1688.F32.TF32 R40, R36.reuse, R120, R4 ;  /* 0x000000782428723c */ /* 0x048fec0000081004 */
[C---:B------:R-:W-:Y:S01]  /*56090*/  HMMA.1688.F32.TF32 R4, R36.reuse, R124, R88 ;  /* 0x0000007c2404723c */ /* 0x040fe20000081058 */
[----:B------:R-:W-:Y:S04]  /*560a0*/  STL.64 [R1+0x1bb0], R52 ;  /* 0x001bb03401007387 */ /* 0x000fe80000100a00 */
[----:B------:R-:W-:Y:S06]  /*560b0*/  STL.64 [R1+0x1bb8], R54 ;  /* 0x001bb83601007387 */ /* 0x000fec0000100a00 */
[----:B------:R-:W-:Y:S04]  /*560c0*/  STL.64 [R1+0x1ba0], R48 ;  /* 0x001ba03001007387 */ /* 0x000fe80000100a00 */
[----:B------:R2:W-:Y:S04]  /*560d0*/  STL.64 [R1+0x1ba8], R50 ;  /* 0x001ba83201007387 */ /* 0x0005e80000100a00 */
[----:B------:R-:W-:Y:S04]  /*560e0*/  STL.64 [R1+0x1b90], R40 ;  /* 0x001b902801007387 */ /* 0x000fe80000100a00 */
[----:B------:R3:W-:Y:S01]  /*560f0*/  STL.64 [R1+0x1b98], R42 ;  /* 0x001b982a01007387 */ /* 0x0007e20000100a00 */
[C---:B--2---:R-:W-:Y:S03]  /*56100*/  HMMA.1688.F32.TF32 R48, R36.reuse, R128, R136 ;  /* 0x000000802430723c */ /* 0x044fe60000081088 */
[----:B------:R-:W-:Y:S04]  /*56110*/  STL.64 [R1+0x1b80], R4 ;  /* 0x001b800401007387 */ /* 0x000fe80000100a00 */
[----:B------:R2:W-:Y:S01]  /*56120*/  STL.64 [R1+0x1b88], R6 ;  /* 0x001b880601007387 */ /* 0x0005e20000100a00 */
[C---:B---3--:R-:W-:Y:S06]  /*56130*/  HMMA.1688.F32.TF32 R40, R36.reuse, R132, R148 ;  /* 0x000000842428723c */ /* 0x048fec0000081094 */
[C---:B--2---:R-:W-:Y:S09]  /*56140*/  HMMA.1688.F32.TF32 R4, R36.reuse, R152, R140 ;  /* 0x000000982404723c */ /* 0x044ff2000008108c */
        /* <DEDUP_REMOVED lines=35> */
[----:B--2---:R-:W-:Y:S01]  /*56380*/  HMMA.1688.F32.TF32 R4, R36, R200, R248 ;  /* 0x000000c82404723c */ /* 0x004fe200000810f8 */
[----:B------:R-:W-:Y:S04]  /*56390*/  LDS R36, [R0+UR10+0x4100] ;  /* 0x0041000a00247984 */ /* 0x000fe80008000800 */
[----:B------:R-:W-:Y:S04]  /*563a0*/  LDS R38, [R0+UR10+0x5100] ;  /* 0x0051000a00267984 */ /* 0x000fe80008000800 */
        /* <DEDUP_REMOVED lines=130> */
[----:B------:R-:W-:Y:S04]  /*56bd0*/  LDS R37, [R243+UR10+0x4100] ;  /* 0x0041000af3257984 */ /* 0x000fe80008000800 */
[----:B------:R-:W1:Y:S01]  /*56be0*/  LDS R39, [R243+UR10+0x5100] ;  /* 0x0051000af3277984 */ /* 0x000e620008000800 */
[----:B--2---:R-:W-:-:S15]  /*56bf0*/  HMMA.1688.F32.TF32 R104, R44, R92, R104 ;  /* 0x0000005c2c68723c */ /* 0x004fde0000081068 */
[----:B------:R-:W-:-:S08]  /*56c00*/  NOP ;  /* 0x0000000000007918 */ /* 0x000fd00000000000 */
[----:B------:R-:W-:Y:S04]  /*56c10*/  STL.64 [R1+0x1a80], R104 ;  /* 0x001a806801007387 */ /* 0x000fe80000100a00 */
[----:B------:R2:W-:Y:S04]  /*56c20*/  STL.64 [R1+0x1a88], R106 ;  /* 0x001a886a01007387 */ /* 0x0005e80000100a00 */
[----:B--2---:R-:W2:Y:S04]  /*56c30*/  LDL.LU.64 R106, [R1+0x4c28] ;  /* 0x004c2800016a7983 */ /* 0x004ea80000300a00 */
[----:B------:R-:W4:Y:S02]  /*56c40*/  LDL.LU.64 R104, [R1+0x4c20] ;  /* 0x004c200001687983 */ /* 0x000f240000300a00 */
[----:B----4-:R-:W-:-:S15]  /*56c50*/  HMMA.1688.F32.TF32 R100, R44, R104, R100 ;  /* 0x000000682c64723c */ /* 0x010fde0000081064 */
[----:B------:R-:W-:-:S08]  /*56c60*/  NOP ;  /* 0x0000000000007918 */ /* 0x000fd00000000000 */
[----:B------:R-:W-:Y:S04]  /*56c70*/  STL.64 [R1+0x1a70], R100 ;  /* 0x001a706401007387 */ /* 0x000fe80000100a00 */
[----:B------:R4:W-:Y:S04]  /*56c80*/  STL.64 [R1+0x1a78], R102 ;  /* 0x001a786601007387 */ /* 0x0009e80000100a00 */
[----:B----4-:R-:W4:Y:S04]  /*56c90*/  LDL.LU.64 R102, [R1+0x4c18] ;  /* 0x004c180001667983 */ /* 0x010f280000300a00 */
[----:B------:R-:W3:Y:S02]  /*56ca0*/  LDL.LU.64 R100, [R1+0x4c10] ;  /* 0x004c100001647983 */ /* 0x000ee40000300a00 */
[----:B---3--:R-:W-:-:S15]  /*56cb0*/  HMMA.1688.F32.TF32 R96, R44, R100, R96 ;  /* 0x000000642c60723c */ /* 0x008fde0000081060 */
[----:B------:R-:W-:-:S08]  /*56cc0*/  NOP ;  /* 0x0000000000007918 */ /* 0x000fd00000000000 */
[----:B------:R-:W-:Y:S04]  /*56cd0*/  STL.64 [R1+0x1a60], R96 ;  /* 0x001a606001007387 */ /* 0x000fe80000100a00 */
[----:B------:R3:W-:Y:S04]  /*56ce0*/  STL.64 [R1+0x1a68], R98 ;  /* 0x001a686201007387 */ /* 0x0007e80000100a00 */
[----:B---3--:R-:W3:Y:S04]  /*56cf0*/  LDL.LU.64 R98, [R1+0x4c08] ;  /* 0x004c080001627983 */ /* 0x008ee80000300a00 */
[----:B------:R-:W2:Y:S02]  /*56d00*/  LDL.LU.64 R96, [R1+0x4c00] ;  /* 0x004c000001607983 */ /* 0x000ea40000300a00 */
[----:B--2---:R-:W-:-:S15]  /*56d10*/  HMMA.1688.F32.TF32 R40, R44, R96, R40 ;  /* 0x000000602c28723c */ /* 0x004fde0000081028 */
[----:B------:R-:W-:-:S08]  /*56d20*/  NOP ;  /* 0x0000000000007918 */ /* 0x000fd00000000000 */
[----:B------:R-:W-:Y:S04]  /*56d30*/  STL.64 [R1+0x1a50], R40 ;  /* 0x001a502801007387 */ /* 0x000fe80000100a00 */
[----:B------:R2:W-:Y:S04]  /*56d40*/  STL.64 [R1+0x1a58], R42 ;  /* 0x001a582a01007387 */ /* 0x0005e80000100a00 */
[----:B--2---:R-:W2:Y:S04]  /*56d50*/  LDL.LU.64 R42, [R1+0x4bf8] ;  /* 0x004bf800012a7983 */ /* 0x004ea80000300a00 */
[----:B------:R-:W4:Y:S01]  /*56d60*/  LDL.LU.64 R40, [R1+0x4bf0] ;  /* 0x004bf00001287983 */ /* 0x000f220000300a00 */
[C---:B------:R-:W-:Y:S06]  /*56d70*/  HMMA.1688.F32.TF32 R52, R44.reuse, R24, R52 ;  /* 0x000000182c34723c */ /* 0x040fec0000081034 */
[----:B----4-:R-:W-:-:S15]  /*56d80*/  HMMA.1688.F32.TF32 R84, R44, R40, R84 ;  /* 0x000000282c54723c */ /* 0x010fde0000081054 */
[----:B------:R-:W-:-:S08]  /*56d90*/  NOP ;  /* 0x0000000000007918 */ /* 0x000fd00000000000 */
[----:B------:R-:W-:Y:S04]  /*56da0*/  STL.64 [R1+0x1a40], R84 ;  /* 0x001a405401007387 */ /* 0x000fe80000100a00 */
[----:B------:R4:W-:Y:S02]  /*56db0*/  STL.64 [R1+0x1a48], R86 ;  /* 0x001a485601007387 */ /* 0x0009e40000100a00 */
[C---:B----4-:R-:W-:Y:S06]  /*56dc0*/  HMMA.1688.F32.TF32 R84, R44.reuse, R32, R76 ;  /* 0x000000202c54723c */ /* 0x050fec000008104c */
[C---:B------:R-:W-:Y:S06]  /*56dd0*/  HMMA.1688.F32.TF32 R76, R44.reuse, R28, R48 ;  /* 0x0000001c2c4c723c */ /* 0x040fec0000081030 */
[C---:B------:R-:W-:Y:S06]  /*56de0*/  HMMA.1688.F32.TF32 R48, R44.reuse, R20, R56 ;  /* 0x000000142c30723c */ /* 0x040fec0000081038 */
[C---:B------:R-:W-:Y:S05]  /*56df0*/  HMMA.1688.F32.TF32 R56, R44.reuse, R16, R60 ;  /* 0x000000102c38723c */ /* 0x040fea000008103c */
        /* <DEDUP_REMOVED lines=8> */
[C---:B----4-:R-:W-:Y:S06]  /*56e80*/  HMMA.1688.F32.TF32 R52, R44.reuse, R12, R64 ;  /* 0x0000000c2c34723c */ /* 0x050fec0000081040 */
[----:B-1----:R-:W-:Y:S01]  /*56e90*/  HMMA.1688.F32.TF32 R48, R44, R8, R68 ;  /* 0x000000082c30723c */ /* 0x002fe20000081044 */
        /* <DEDUP_REMOVED lines=8> */
[C---:B----4-:R-:W-:Y:S06]  /*56f20*/  HMMA.1688.F32.TF32 R48, R44.reuse, R116, R4 ;  /* 0x000000742c30723c */ /* 0x050fec0000081004 */
[C---:B------:R-:W-:Y:S01]  /*56f30*/  HMMA.1688.F32.TF32 R4, R44.reuse, R120, R88 ;  /* 0x000000782c04723c */ /* 0x040fe20000081058 */
[----:B------:R-:W-:Y:S04]  /*56f40*/  STL.64 [R1+0x19c0], R56 ;  /* 0x0019c03801007387 */ /* 0x000fe80000100a00 */
[----:B------:R-:W-:Y:S06]  /*56f50*/  STL.64 [R1+0x19c8], R58 ;  /* 0x0019c83a01007387 */ /* 0x000fec0000100a00 */
[----:B------:R-:W-:Y:S04]  /*56f60*/  STL.64 [R1+0x19b0], R52 ;  /* 0x0019b03401007387 */ /* 0x000fe80000100a00 */
[----:B------:R1:W-:Y:S04]  /*56f70*/  STL.64 [R1+0x19b8], R54 ;  /* 0x0019b83601007387 */ /* 0x0003e80000100a00 */
[----:B------:R-:W-:Y:S04]  /*56f80*/  STL.64 [R1+0x19a0], R48 ;  /* 0x0019a03001007387 */ /* 0x000fe80000100a00 */
[----:B------:R4:W-:Y:S01]  /*56f90*/  STL.64 [R1+0x19a8], R50 ;  /* 0x0019a83201007387 */ /* 0x0009e20000100a00 */
[C---:B-1----:R-:W-:Y:S03]  /*56fa0*/  HMMA.1688.F32.TF32 R52, R44.reuse, R124, R136 ;  /* 0x0000007c2c34723c */ /* 0x042fe60000081088 */
[----:B------:R-:W-:Y:S04]  /*56fb0*/  STL.64 [R1+0x1990], R4 ;  /* 0x0019900401007387 */ /* 0x000fe80000100a00 */
[----:B------:R1:W-:Y:S01]  /*56fc0*/  STL.64 [R1+0x1998], R6 ;  /* 0x0019980601007387 */ /* 0x0003e20000100a00 */
[C---:B----4-:R-:W-:Y:S06]  /*56fd0*/  HMMA.1688.F32.TF32 R48, R44.reuse, R128, R148 ;  /* 0x000000802c30723c */ /* 0x050fec0000081094 */
        /* <DEDUP_REMOVED lines=36> */
[----:B-1----:R-:W-:Y:S09]  /*57220*/  HMMA.1688.F32.TF32 R4, R44, R196, R248 ;  /* 0x000000c42c04723c */ /* 0x002ff200000810f8 */
        /* <DEDUP_REMOVED lines=114> */
[----:B----4-:R-:W-:Y:S06]  /*57950*/  HMMA.1688.F32.TF32 R76, R36, R92, R76 ;  /* 0x0000005c244c723c */ /* 0x010fec000008104c */
[----:B---3--:R-:W-:Y:S06]  /*57960*/  HMMA.1688.F32.TF32 R84, R44, R200, R84 ;  /* 0x000000c82c54723c */ /* 0x008fec0000081054 */
[C---:B--2---:R-:W-:Y:S06]  /*57970*/  HMMA.1688.F32.TF32 R44, R36.reuse, R104, R48 ;  /* 0x00000068242c723c */ /* 0x044fec0000081030 */
[C---:B------:R-:W-:Y:S11]  /*57980*/  HMMA.1688.F32.TF32 R48, R36.reuse, R100, R52 ;  /* 0x000000642430723c */ /* 0x040ff60000081034 */
[----:B------:R-:W-:Y:S04]  /*57990*/  STL.64 [R1+0x1180], R84 ;  /* 0x0011805401007387 */ /* 0x000fe80000100a00 */
[----:B------:R-:W-:Y:S01]  /*579a0*/  STL.64 [R1+0x1188], R86 ;  /* 0x0011885601007387 */ /* 0x000fe20000100a00 */
[C---:B------:R-:W-:Y:S03]  /*579b0*/  HMMA.1688.F32.TF32 R52, R36.reuse, R96, R56 ;  /* 0x000000602434723c */ /* 0x040fe60000081038 */
[----:B------:R-:W-:Y:S04]  /*579c0*/  STL.64 [R1+0x1900], R76 ;  /* 0x0019004c01007387 */ /* 0x000fe80000100a00 */
[----:B------:R-:W-:Y:S04]  /*579d0*/  STL.64 [R1+0x1908], R78 ;  /* 0x0019084e01007387 */ /* 0x000fe80000100a00 */
[----:B------:R-:W-:Y:S04]  /*579e0*/  STL.64 [R1+0x18f0], R44 ;  /* 0x0018f02c01007387 */ /* 0x000fe80000100a00 */
[----:B------:R1:W-:Y:S04]  /*579f0*/  STL.64 [R1+0x18f8], R46 ;  /* 0x0018f82e01007387 */ /* 0x0003e80000100a00 */
[----:B------:R-:W-:Y:S04]  /*57a00*/  STL.64 [R1+0x18e0], R48 ;  /* 0x0018e03001007387 */ /* 0x000fe80000100a00 */
[----:B------:R2:W-:Y:S01]  /*57a10*/  STL.64 [R1+0x18e8], R50 ;  /* 0x0018e83201007387 */ /* 0x0005e20000100a00 */
[C---:B-1----:R-:W-:Y:S06]  /*57a20*/  HMMA.1688.F32.TF32 R44, R36.reuse, R40, R60 ;  /* 0x00000028242c723c */ /* 0x042fec000008103c */
[C---:B--2---:R-:W-:Y:S01]  /*57a30*/  HMMA.1688.F32.TF32 R48, R36.reuse, R32, R64 ;  /* 0x000000202430723c */ /* 0x044fe20000081040 */
[----:B------:R-:W-:Y:S04]  /*57a40*/  STL.64 [R1+0x18d0], R52 ;  /* 0x0018d03401007387 */ /* 0x000fe80000100a00 */
[----:B------:R1:W-:Y:S01]  /*57a50*/  STL.64 [R1+0x18d8], R54 ;  /* 0x0018d83601007387 */ /* 0x0003e20000100a00 */
[C---:B------:R-:W-:Y:S11]  /*57a60*/  HMMA.1688.F32.TF32 R4, R36.reuse, R16, R4 ;  /* 0x000000102404723c */ /* 0x040ff60000081004 */
        /* <DEDUP_REMOVED lines=9> */
[----:B------:R-:W-:Y:S04]  /*57b00*/  STL.64 [R1+0x1890], R44 ;  /* 0x0018902c01007387 */ /* 0x000fe80000100a00 */
[----:B------:R-:W-:Y:S04]  /*57b10*/  STL.64 [R1+0x1898], R46 ;  /* 0x0018982e01007387 */ /* 0x000fe80000100a00 */
[----:B------:R-:W-:Y:S04]  /*57b20*/  STL.64 [R1+0x1880], R48 ;  /* 0x0018803001007387 */ /* 0x000fe80000100a00 */
[----:B------:R-:W-:Y:S04]  /*57b30*/  STL.64 [R1+0x1888], R50 ;  /* 0x0018883201007387 */ /* 0x000fe80000100a00 */
[----:B------:R-:W-:Y:S04]  /*57b40*/  STL.64 [R1+0x1870], R4 ;  /* 0x0018700401007387 */ /* 0x000fe80000100a00 */
[----:B------:R2:W-:Y:S01]  /*57b50*/  STL.64 [R1+0x1878], R6 ;  /* 0x0018780601007387 */ /* 0x0005e20000100a00 */
[C---:B-1----:R-:W-:Y:S03]  /*57b60*/  HMMA.1688.F32.TF32 R52, R36.reuse, R8, R136 ;  /* 0x000000082434723c */ /* 0x042fe60000081088 */
[----:B------:R-:W-:Y:S04]  /*57b70*/  LDS R44, [R0+UR10+0x4180] ;  /* 0x0041800a002c7984 */ /* 0x000fe80008000800 */
[----:B------:R-:W-:Y:S01]  /*57b80*/  LDS R46, [R0+UR10+0x5180] ;  /* 0x0051800a002e7984 */ /* 0x000fe20008000800 */
[C---:B--2---:R-:W-:Y:S03]  /*57b90*/  HMMA.1688.F32.TF32 R4, R36.reuse, R12, R88 ;  /* 0x0000000c2404723c */ /* 0x044fe60000081058 */
[----:B------:R-:W-:Y:S04]  /*57ba0*/  LDS R45, [R243+UR10+0x4180] ;  /* 0x0041800af32d7984 */ /* 0x000fe80008000800 */
[----:B------:R-:W1:Y:S01]  /*57bb0*/  LDS R47, [R243+UR10+0x5180] ;  /* 0x0051800af32f7984 */ /* 0x000e620008000800 */
[----:B------:R-:W-:-:S15]  /*57bc0*/  HMMA.1688.F32.TF32 R48, R36, R108, R148 ;  /* 0x0000006c2430723c */ /* 0x000fde0000081094 */
        /* <DEDUP_REMOVED lines=13> */
[----:B------:R2:W-:Y:S05]  /*57ca0*/  STL.64 [R1+0x17f8], R54 ;  /* 0x0017f83601007387 */ /* 0x0005ea0000100a00 */
        /* <DEDUP_REMOVED lines=8> */
[----:B------:R2:W-:Y:S04]  /*57d30*/  STL.64 [R1+0x1798], R54 ;  /* 0x0017983601007387 */ /* 0x0005e80000100a00 */
        /* <DEDUP_REMOVED lines=16> */
[----:B------:R2:W-:Y:S04]  /*57e40*/  STL.64 [R1+0x1630], R52 ;  /* 0x0016303401007387 */ /* 0x0005e80000100a00 */
[----:B------:R3:W-:Y:S04]  /*57e50*/  STL.64 [R1+0x1638], R54 ;  /* 0x0016383601007387 */ /* 0x0007e80000100a00 */
[----:B------:R-:W4:Y:S04]  /*57e60*/  LDL.LU R244, [R1+0x12a0] ;  /* 0x0012a00001f47983 */ /* 0x000f280000300800 */
[----:B------:R1:W-:Y:S04]  /*57e70*/  STL.64 [R1+0x1610], R48 ;  /* 0x0016103001007387 */ /* 0x0003e80000100a00 */
[----:B------:R1:W-:Y:S04]  /*57e80*/  STL.64 [R1+0x1618], R50 ;  /* 0x0016183201007387 */ /* 0x0003e80000100a00 */
        /* <DEDUP_REMOVED lines=109> */
[C---:B---3--:R-:W-:Y:S06]  /*58560*/  HMMA.1688.F32.TF32 R84, R36.reuse, R184, R84 ;  /* 0x000000b82454723c */ /* 0x048fec0000081054 */
[C---:B----4-:R-:W-:Y:S06]  /*58570*/  HMMA.1688.F32.TF32 R76, R36.reuse, R180, R76 ;  /* 0x000000b4244c723c */ /* 0x050fec000008104c */
[----:B--2---:R-:W-:-:S15]  /*58580*/  HMMA.1688.F32.TF32 R48, R36, R188, R48 ;  /* 0x000000bc2430723c */ /* 0x004fde0000081030 */
[----:B------:R-:W-:-:S02]  /*58590*/  NOP ;  /* 0x0000000000007918 */ /* 0x000fc40000000000 */
[----:B------:R-:W-:Y:S04]  /*585a0*/  STL.64 [R1+0x15d0], R76 ;  /* 0x0015d04c01007387 */ /* 0x000fe80000100a00 */
[----:B------:R1:W-:Y:S04]  /*585b0*/  STL.64 [R1+0x15d8], R78 ;  /* 0x0015d84e01007387 */ /* 0x0003e80000100a00 */
[----:B-1----:R-:W2:Y:S04]  /*585c0*/  LDL.LU.64 R78, [R1+0x4be8] ;  /* 0x004be800014e7983 */ /* 0x002ea80000300a00 */
[----:B------:R-:W3:Y:S04]  /*585d0*/  LDL.LU.64 R76, [R1+0x4be0] ;  /* 0x004be000014c7983 */ /* 0x000ee80000300a00 */
[----:B------:R-:W-:Y:S04]  /*585e0*/  STL.64 [R1+0x14e0], R84 ;  /* 0x0014e05401007387 */ /* 0x000fe80000100a00 */
[----:B------:R1:W-:Y:S04]  /*585f0*/  STL.64 [R1+0x14e8], R86 ;  /* 0x0014e85601007387 */ /* 0x0003e80000100a00 */
[----:B------:R-:W-:Y:S04]  /*58600*/  STL.64 [R1+0x14b0], R48 ;  /* 0x0014b03001007387 */ /* 0x000fe80000100a00 */
[----:B------:R4:W-:Y:S01]  /*58610*/  STL.64 [R1+0x14b8], R50 ;  /* 0x0014b83201007387 */ /* 0x0009e20000100a00 */
[C---:B-1----:R-:W-:Y:S06]  /*58620*/  HMMA.1688.F32.TF32 R84, R36.reuse, R192, R52 ;  /* 0x000000c02454723c */ /* 0x042fec0000081034 */
[C---:B------:R-:W-:Y:S06]  /*58630*/  HMMA.1688.F32.TF32 R52, R36.reuse, R196, R56 ;  /* 0x000000c42434723c */ /* 0x040fec0000081038 */
[----:B----4-:R-:W-:Y:S01]  /*58640*/  HMMA.1688.F32.TF32 R48, R36, R200, R60 ;  /* 0x000000c82430723c */ /* 0x010fe2000008103c */
[----:B------:R-:W-:Y:S04]  /*58650*/  LDS R36, [R0+UR10+0x4200] ;  /* 0x0042000a00247984 */ /* 0x000fe80008000800 */
[----:B------:R-:W-:Y:S06]  /*58660*/  LDS R38, [R0+UR10+0x5200] ;  /* 0x0052000a00267984 */ /* 0x000fec0008000800 */
[----:B------:R-:W-:Y:S04]  /*58670*/  STL.64 [R1+0x1100], R84 ;  /* 0x0011005401007387 */ /* 0x000fe80000100a00 */
[----:B------:R-:W-:Y:S04]  /*58680*/  STL.64 [R1+0x1108], R86 ;  /* 0x0011085601007387 */ /* 0x000fe80000100a00 */
[----:B------:R-:W-:Y:S04]  /*58690*/  STL.64 [R1+0x10b0], R52 ;  /* 0x0010b03401007387 */ /* 0x000fe80000100a00 */
[----:B------:R1:W-:Y:S04]  /*586a0*/  STL.64 [R1+0x10b8], R54 ;  /* 0x0010b83601007387 */ /* 0x0003e80000100a00 */
[----:B------:R-:W-:Y:S04]  /*586b0*/  STL.64 [R1+0x1080], R48 ;  /* 0x0010803001007387 */ /* 0x000fe80000100a00 */
[----:B------:R4:W-:Y:S01]  /*586c0*/  STL.64 [R1+0x1088], R50 ;  /* 0x0010883201007387 */ /* 0x0009e20000100a00 */
[C---:B-1----:R-:W-:Y:S03]  /*586d0*/  HMMA.1688.F32.TF32 R52, R44.reuse, R92, R64 ;  /* 0x0000005c2c34723c */ /* 0x042fe60000081040 */
[----:B------:R-:W-:Y:S04]  /*586e0*/  LDS R37, [R243+UR10+0x4200] ;  /* 0x0042000af3257984 */ /* 0x000fe80008000800 */
[----:B------:R-:W1:Y:S01]  /*586f0*/  LDS R39, [R243+UR10+0x5200] ;  /* 0x0052000af3277984 */ /* 0x000e620008000800 */
[C---:B----4-:R-:W-:Y:S06]  /*58700*/  HMMA.1688.F32.TF32 R48, R44.reuse, R104, R68 ;  /* 0x000000682c30723c */ /* 0x050fec0000081044 */
[C---:B------:R-:W-:Y:S09]  /*58710*/  HMMA.1688.F32.TF32 R56, R44.reuse, R100, R72 ;  /* 0x000000642c38723c */ /* 0x040ff20000081048 */
[----:B------:R-:W-:Y:S04]  /*58720*/  STL.64 [R1+0x1750], R52 ;  /* 0x0017503401007387 */ /* 0x000fe80000100a00 */
[----:B------:R4:W-:Y:S04]  /*58730*/  STL.64 [R1+0x1758], R54 ;  /* 0x0017583601007387 */ /* 0x0009e80000100a00 */
[----:B------:R-:W-:Y:S04]  /*58740*/  STL.64 [R1+0x1740], R48 ;  /* 0x0017403001007387 */ /* 0x000fe80000100a00 */
[----:B------:R1:W-:Y:S01]  /*58750*/  STL.64 [R1+0x1748], R50 ;  /* 0x0017483201007387 */ /* 0x0003e20000100a00 */
[C---:B----4-:R-:W-:Y:S06]  /*58760*/  HMMA.1688.F32.TF32 R52, R44.reuse, R96, R80 ;  /* 0x000000602c34723c */ /* 0x050fec0000081050 */
[C---:B-1----:R-:W-:Y:S06]  /*58770*/  HMMA.1688.F32.TF32 R48, R44.reuse, R40, R4 ;  /* 0x000000282c30723c */ /* 0x042fec0000081004 */
        /* <DEDUP_REMOVED lines=118> */
[----:B-1----:R-:W3:Y:S04]  /*58ee0*/  LDL.LU R4, [R1+0x1220] ;  /* 0x0012200001047983 */ /* 0x002ee80000300800 */
        /* <DEDUP_REMOVED lines=29> */
[C---:B------:R-:W-:Y:S11]  /*590c0*/  HMMA.1688.F32.TF32 R48, R44.reuse, R168, R64 ;  /* 0x000000a82c30723c */ /* 0x040ff60000081040 */
        /* <DEDUP_REMOVED lines=11> */
[C---:B--2---:R-:W-:Y:S06]  /*59180*/  HMMA.1688.F32.TF32 R52, R44.reuse, R184, R4 ;  /* 0x000000b82c34723c */ /* 0x044fec0000081004 */
[C---:B------:R-:W-:Y:S02]  /*59190*/  HMMA.1688.F32.TF32 R4, R44.reuse, R188, R88 ;  /* 0x000000bc2c04723c */ /* 0x040fe40000081058 */
[----:B------:R-:W-:Y:S04]  /*591a0*/  STL.64 [R1+0x1420], R56 ;  /* 0x0014203801007387 */ /* 0x000fe80000100a00 */
[----:B------:R-:W-:Y:S05]  /*591b0*/  STL.64 [R1+0x1428], R58 ;  /* 0x0014283a01007387 */ /* 0x000fea0000100a00 */
        /* <DEDUP_REMOVED lines=8> */
[----:B-1----:R-:W-:Y:S09]  /*59240*/  HMMA.1688.F32.TF32 R4, R44, R200, R140 ;  /* 0x000000c82c04723c */ /* 0x002ff2000008108c */
[----:B------:R-:W-:Y:S04]  /*59250*/  STL.64 [R1+0x12a0], R48 ;  /* 0x0012a03001007387 */ /* 0x000fe80000100a00 */
[----:B------:R1:W-:Y:S01]  /*59260*/  STL.64 [R1+0x12a8], R50 ;  /* 0x0012a83201007387 */ /* 0x0003e20000100a00 */
[C---:B------:R-:W-:Y:S03]  /*59270*/  HMMA.1688.F32.TF32 R44, R36.reuse, R104, R144 ;  /* 0x00000068242c723c */ /* 0x040fe60000081090 */
[----:B------:R-:W-:Y:S04]  /*59280*/  STL.64 [R1+0x11f0], R52 ;  /* 0x0011f03401007387 */ /* 0x000fe80000100a00 */
[----:B------:R-:W-:Y:S01]  /*59290*/  STL.64 [R1+0x11f8], R54 ;  /* 0x0011f83601007387 */ /* 0x000fe20000100a00 */
[C---:B-1----:R-:W-:Y:S03]  /*592a0*/  HMMA.1688.F32.TF32 R48, R36.reuse, R92, R204 ;  /* 0x0000005c2430723c */ /* 0x042fe600000810cc */
[----:B------:R-:W-:Y:S04]  /*592b0*/  STL.64 [R1+0x10e0], R4 ;  /* 0x0010e00401007387 */ /* 0x000fe80000100a00 */
[----:B------:R1:W-:Y:S02]  /*592c0*/  STL.64 [R1+0x10e8], R6 ;  /* 0x0010e80601007387 */ /* 0x0003e40000100a00 */
[----:B-1----:R-:W-:-:S14]  /*592d0*/  HMMA.1688.F32.TF32 R4, R36, R100, R208 ;  /* 0x000000642404723c */ /* 0x002fdc00000810d0 */
        /* <DEDUP_REMOVED lines=26> */
[----:B------:R-:W-:Y:S04]  /*59480*/  LDS R45, [R243+UR10+0x4280] ;  /* 0x0042800af32d7984 */ /* 0x000fe80008000800 */
[----:B------:R-:W-:Y:S01]  /*59490*/  LDS R47, [R243+UR10+0x5280] ;  /* 0x0052800af32f7984 */ /* 0x000fe20008000800 */
[C---:B-1----:R-:W-:Y:S03]  /*594a0*/  HMMA.1688.F32.TF32 R4, R36.reuse, R16, R236 ;  /* 0x000000102404723c */ /* 0x042fe600000810ec */
[----:B------:R-:W-:Y:S04]  /*594b0*/  STL.64 [R1+0x4bc8], R18 ;  /* 0x004bc81201007387 */ /* 0x000fe80000100a00 */
[----:B------:R1:W-:Y:S04]  /*594c0*/  STL.64 [R1+0x4bc0], R16 ;  /* 0x004bc01001007387 */ /* 0x0003e80000100a00 */
[----:B------:R-:W-:Y:S04]  /*594d0*/  LDS R44, [R0+UR10+0x4280] ;  /* 0x0042800a002c7984 */ /* 0x000fe80008000800 */
[----:B------:R-:W2:Y:S01]  /*594e0*/  LDS R46, [R0+UR10+0x5280] ;  /* 0x0052800a002e7984 */ /* 0x000ea20008000800 */
[C---:B-1----:R-:W-:Y:S07]  /*594f0*/  HMMA.1688.F32.TF32 R16, R36.reuse, R12, R244 ;  /* 0x0000000c2410723c */ /* 0x042fee00000810f4 */
[----:B------:R-:W-:Y:S04]  /*59500*/  STL.64 [R1+0x1520], R4 ;  /* 0x0015200401007387 */ /* 0x000fe80000100a00 */
[----:B------:R1:W-:Y:S04]  /*59510*/  STL.64 [R1+0x1528], R6 ;  /* 0x0015280601007387 */ /* 0x0003e80000100a00 */
[----:B------:R-:W3:Y:S01]  /*59520*/  LDL.LU R244, [R1+0xdb0] ;  /* 0x000db00001f47983 */ /* 0x000ee20000300800 */
[----:B-1----:R-:W-:Y:S07]  /*59530*/  HMMA.1688.F32.TF32 R4, R36, R8, R248 ;  /* 0x000000082404723c */ /* 0x002fee00000810f8 */
[----:B------:R-:W-:Y:S04]  /*59540*/  STL.64 [R1+0x1510], R16 ;  /* 0x0015101001007387 */ /* 0x000fe80000100a00 */
[----:B------:R-:W-:-:S12]  /*59550*/  STL.64 [R1+0x1518], R18 ;  /* 0x0015181201007387 */ /* 0x000fd80000100a00 */
        /* <DEDUP_REMOVED lines=111> */
[C---:B--2---:R-:W-:Y:S11]  /*59c50*/  HMMA.1688.F32.TF32 R20, R36.reuse, R116, R52 ;  /* 0x000000742414723c */ /* 0x044ff60000081034 */
        /* <DEDUP_REMOVED lines=13> */
[----:B------:R1:W-:Y:S05]  /*59d30*/  STL.64 [R1+0x1458], R50 ;  /* 0x0014583201007387 */ /* 0x0003ea0000100a00 */
[----:B------:R-:W-:Y:S04]  /*59d40*/  STL.64 [R1+0x1430], R20 ;  /* 0x0014301401007387 */ /* 0x000fe80000100a00 */
[----:B------:R2:W-:Y:S01]  /*59d50*/  STL.64 [R1+0x1438], R22 ;  /* 0x0014381601007387 */ /* 0x0005e20000100a00 */
[C---:B-1----:R-:W-:Y:S03]  /*59d60*/  HMMA.1688.F32.TF32 R48, R36.reuse, R152, R72 ;  /* 0x000000982430723c */ /* 0x042fe60000081048 */
[----:B------:R-:W-:Y:S03]  /*59d70*/  STL.64 [R1+0x1410], R16 ;  /* 0x0014101001007387 */ /* 0x000fe60000100a00 */
[C---:B--2---:R-:W-:Y:S01]  /*59d80*/  HMMA.1688.F32.TF32 R20, R36.reuse, R156, R80 ;  /* 0x0000009c2414723c */ /* 0x044fe20000081050 */
[----:B------:R1:W-:Y:S05]  /*59d90*/  STL.64 [R1+0x1418], R18 ;  /* 0x0014181201007387 */ /* 0x0003ea0000100a00 */
[C---:B-1----:R-:W-:Y:S06]  /*59da0*/  HMMA.1688.F32.TF32 R16, R36.reuse, R160, R4 ;  /* 0x000000a02410723c */ /* 0x042fec0000081004 */
[C---:B------:R-:W-:Y:S05]  /*59db0*/  HMMA.1688.F32.TF32 R4, R36.reuse, R164, R88 ;  /* 0x000000a42404723c */ /* 0x040fea0000081058 */
        /* <DEDUP_REMOVED lines=32> */
[----:B------:R-:W-:Y:S04]  /*59fc0*/  STL.64 [R1+0x10d8], R22 ;  /* 0x0010d81601007387 */ /* 0x000fe80000100a00 */
[----:B------:R-:W-:Y:S04]  /*59fd0*/  STL.64 [R1+0x10a0], R16 ;  /* 0x0010a01001007387 */ /* 0x000fe80000100a00 */
[----:B------:R-:W-:Y:S04]  /*59fe0*/  STL.64 [R1+0x10a8], R18 ;  /* 0x0010a81201007387 */ /* 0x000fe80000100a00 */
[----:B------:R-:W-:Y:S04]  /*59ff0*/  STL.64 [R1+0x1090], R4 ;  /* 0x0010900401007387 */ /* 0x000fe80000100a00 */
[----:B------:R1:W-:Y:S04]  /*5a000*/  STL.64 [R1+0x1098], R6 ;  /* 0x0010980601007387 */ /* 0x0003e80000100a00 */
[----:B------:R-:W-:Y:S04]  /*5a010*/  LDS R37, [R79+UR10+0x4080] ;  /* 0x0040800a4f257984 */ /* 0x000fe80008000800 */
[----:B------:R-:W2:Y:S01]  /*5a020*/  LDS R39, [R79+UR10+0x5080] ;  /* 0x0050800a4f277984 */ /* 0x000ea20008000800 */
[C---:B-1----:R-:W-:Y:S06]  /*5a030*/  HMMA.1688.F32.TF32 R4, R44.reuse, R92, R224 ;  /* 0x0000005c2c04723c */ /* 0x042fec00000810e0 */
[C---:B------:R-:W-:Y:S06]  /*5a040*/  HMMA.1688.F32.TF32 R20, R44.reuse, R104, R228 ;  /* 0x000000682c14723c */ /* 0x040fec00000810e4 */
        /* <DEDUP_REMOVED lines=139> */
[----:B-1----:R-:W4:Y:S04]  /*5a900*/  LDL.LU.64 R22, [R1+0x4bd8] ;  /* 0x004bd80001167983 */ /* 0x002f280000300a00 */
[----:B------:R-:W3:Y:S02]  /*5a910*/  LDL.LU.64 R20, [R1+0x4bd0] ;  /* 0x004bd00001147983 */ /* 0x000ee40000300a00 */
[----:B---3--:R-:W-:-:S15]  /*5a920*/  HMMA.1688.F32.TF32 R16, R44, R20, R16 ;  /* 0x000000142c10723c */ /* 0x008fde0000081010 */
[----:B------:R-:W-:-:S08]  /*5a930*/  NOP ;  /* 0x0000000000007918 */ /* 0x000fd00000000000 */
[----:B------:R-:W-:Y:S04]  /*5a940*/  STL.64 [R1+0x25c0], R16 ;  /* 0x0025c01001007387 */ /* 0x000fe80000100a00 */
[----:B------:R1:W-:Y:S04]  /*5a950*/  STL.64 [R1+0x25c8], R18 ;  /* 0x0025c81201007387 */ /* 0x0003e80000100a00 */
[----:B-1----:R-:W3:Y:S04]  /*5a960*/  LDL.LU.64 R18, [R1+0x4bc8] ;  /* 0x004bc80001127983 */ /* 0x002ee80000300a00 */
[----:B------:R-:W4:Y:S01]  /*5a970*/  LDL.LU.64 R16, [R1+0x4bc0] ;  /* 0x004bc00001107983 */ /* 0x000f220000300a00 */
[C---:B--2---:R-:W-:Y:S06]  /*5a980*/  HMMA.1688.F32.TF32 R248, R44.reuse, R12, R248 ;  /* 0x0000000c2cf8723c */ /* 0x044fec00000810f8 */
[C---:B------:R-:W-:Y:S06]  /*5a990*/  HMMA.1688.F32.TF32 R84, R44.reuse, R8, R84 ;  /* 0x000000082c54723c */ /* 0x040fec0000081054 */
[----:B----4-:R-:W-:-:S15]  /*5a9a0*/  HMMA.1688.F32.TF32 R244, R44, R16, R244 ;  /* 0x000000102cf4723c */ /* 0x010fde00000810f4 */
        /* <DEDUP_REMOVED lines=8> */
[----:B------:R-:W3:Y:S04]  /*5aa30*/  LDL.LU.64 R248, [R1+0x4ba0] ;  /* 0x004ba00001f87983 */ /* 0x000ee80000300a00 */
        /* <DEDUP_REMOVED lines=8> */
[----:B------:R-:W-:Y:S04]  /*5aac0*/  STL.64 [R1+0x2570], R48 ;  /* 0x0025703001007387 */ /* 0x000fe80000100a00 */
[----:B------:R1:W-:Y:S04]  /*5aad0*/  STL.64 [R1+0x2578], R50 ;  /* 0x0025783201007387 */ /* 0x0003e80000100a00 */
[----:B------:R-:W-:Y:S04]  /*5aae0*/  STL.64 [R1+0x2560], R52 ;  /* 0x0025603401007387 */ /* 0x000fe80000100a00 */
[----:B------:R1:W-:Y:S02]  /*5aaf0*/  STL.64 [R1+0x2568], R54 ;  /* 0x0025683601007387 */ /* 0x0003e40000100a00 */
[C---:B-1----:R-:W-:Y:S06]  /*5ab00*/  HMMA.1688.F32.TF32 R48, R44.reuse, R124, R64 ;  /* 0x0000007c2c30723c */ /* 0x042fec0000081040 */
[----:B------:R-:W-:Y:S01]  /*5ab10*/  HMMA.1688.F32.TF32 R52, R44, R128, R68 ;  /* 0x000000802c34723c */ /* 0x000fe20000081044 */
[----:B------:R-:W-:Y:S04]  /*5ab20*/  STL.64 [R1+0x2550], R56 ;  /* 0x0025503801007387 */ /* 0x000fe80000100a00 */
[----:B------:R1:W-:-:S12]  /*5ab30*/  STL.64 [R1+0x2558], R58 ;  /* 0x0025583a01007387 */ /* 0x0003d80000100a00 */
[----:B------:R-:W-:Y:S01]  /*5ab40*/  STL.64 [R1+0x2540], R48 ;  /* 0x0025403001007387 */ /* 0x000fe20000100a00 */
[C---:B-1----:R-:W-:Y:S03]  /*5ab50*/  HMMA.1688.F32.TF32 R56, R44.reuse, R132, R72 ;  /* 0x000000842c38723c */ /* 0x042fe60000081048 */
[----:B------:R1:W-:Y:S04]  /*5ab60*/  STL.64 [R1+0x2548], R50 ;  /* 0x0025483201007387 */ /* 0x0003e80000100a00 */
[----:B------:R-:W-:Y:S04]  /*5ab70*/  STL.64 [R1+0x2530], R52 ;  /* 0x0025303401007387 */ /* 0x000fe80000100a00 */
[----:B------:R1:W-:Y:S02]  /*5ab80*/  STL.64 [R1+0x2538], R54 ;  /* 0x0025383601007387 */ /* 0x0003e40000100a00 */
[C---:B-1----:R-:W-:Y:S06]  /*5ab90*/  HMMA.1688.F32.TF32 R48, R44.reuse, R152, R80 ;  /* 0x000000982c30723c */ /* 0x042fec0000081050 */
[C---:B------:R-:W-:Y:S06]  /*5aba0*/  HMMA.1688.F32.TF32 R52, R44.reuse, R156, R4 ;  /* 0x0000009c2c34723c */ /* 0x040fec0000081004 */
[C---:B------:R-:W-:Y:S01]  /*5abb0*/  HMMA.1688.F32.TF32 R4, R44.reuse, R160, R88 ;  /* 0x000000a02c04723c */ /* 0x040fe20000081058 */
[----:B------:R-:W-:Y:S04]  /*5abc0*/  STL.64 [R1+0x2520], R56 ;  /* 0x0025203801007387 */ /* 0x000fe80000100a00 */
[----:B------:R-:W-:Y:S06]  /*5abd0*/  STL.64 [R1+0x2528], R58 ;  /* 0x0025283a01007387 */ /* 0x000fec0000100a00 */
[----:B------:R-:W-:Y:S04]  /*5abe0*/  STL.64 [R1+0x2510], R48 ;  /* 0x0025103001007387 */ /* 0x000fe80000100a00 */
[----:B------:R1:W-:Y:S04]  /*5abf0*/  STL.64 [R1+0x2518], R50 ;  /* 0x0025183201007387 */ /* 0x0003e80000100a00 */
[----:B------:R-:W-:Y:S04]  /*5ac00*/  STL.64 [R1+0x2500], R52 ;  /* 0x0025003401007387 */ /* 0x000fe80000100a00 */
[----:B------:R1:W-:Y:S02]  /*5ac10*/  STL.64 [R1+0x2508], R54 ;  /* 0x0025083601007387 */ /* 0x0003e40000100a00 */
[C---:B-1----:R-:W-:Y:S02]  /*5ac20*/  HMMA.1688.F32.TF32 R48, R44.reuse, R164, R136 ;  /* 0x000000a42c30723c */ /* 0x042fe40000081088 */
[----:B------:R-:W-:Y:S04]  /*5ac30*/  STL.64 [R1+0x24f0], R4 ;  /* 0x0024f00401007387 */ /* 0x000fe80000100a00 */
[----:B------:R1:W-:Y:S01]  /*5ac40*/  STL.64 [R1+0x24f8], R6 ;  /* 0x0024f80601007387 */ /* 0x0003e20000100a00 */
[C---:B------:R-:W-:Y:S06]  /*5ac50*/  HMMA.1688.F32.TF32 R52, R44.reuse, R168, R148 ;  /* 0x000000a82c34723c */ /* 0x040fec0000081094 */
[C---:B-1----:R-:W-:Y:S10]  /*5ac60*/  HMMA.1688.F32.TF32 R4, R44.reuse, R172, R140 ;  /* 0x000000ac2c04723c */ /* 0x042ff4000008108c */
        /* <DEDUP_REMOVED lines=21> */
[----:B------:R-:W-:Y:S01]  /*5adc0*/  STL.64 [R1+0x2318], R54 ;  /* 0x0023183601007387 */ /* 0x000fe20000100a00 */
[----:B-1----:R-:W-:Y:S03]  /*5add0*/  HMMA.1688.F32.TF32 R48, R44, R200, R224 ;  /* 0x000000c82c30723c */ /* 0x002fe600000810e0 */
[----:B------:R-:W-:Y:S03]  /*5ade0*/  STL.64 [R1+0x2300], R4 ;  /* 0x0023000401007387 */ /* 0x000fe60000100a00 */
[C---:B------:R-:W-:Y:S01]  /*5adf0*/  HMMA.1688.F32.TF32 R44, R36.reuse, R92, R228 ;  /* 0x0000005c242c723c */ /* 0x040fe200000810e4 */
[----:B------:R1:W-:Y:S05]  /*5ae00*/  STL.64 [R1+0x2308], R6 ;  /* 0x0023080601007387 */ /* 0x0003ea0000100a00 */
[C---:B-1----:R-:W-:Y:S11]  /*5ae10*/  HMMA.1688.F32.TF32 R4, R36.reuse, R104, R232 ;  /* 0x000000682404723c */ /* 0x042ff600000810e8 */
[----:B------:R-:W-:Y:S04]  /*5ae20*/  STL.64 [R1+0x22e0], R48 ;  /* 0x0022e03001007387 */ /* 0x000fe80000100a00 */
[----:B------:R-:W-:Y:S04]  /*5ae30*/  STL.64 [R1+0x22e8], R50 ;  /* 0x0022e83201007387 */ /* 0x000fe80000100a00 */
[----:B------:R-:W-:Y:S04]  /*5ae40*/  STL.64 [R1+0x4b88], R106 ;  /* 0x004b886a01007387 */ /* 0x000fe80000100a00 */
[----:B------:R-:W-:Y:S04]  /*5ae50*/  STL.64 [R1+0x1050], R44 ;  /* 0x0010502c01007387 */ /* 0x000fe80000100a00 */
[----:B------:R1:W-:Y:S04]  /*5ae60*/  STL.64 [R1+0x1058], R46 ;  /* 0x0010582e01007387 */ /* 0x0003e80000100a00 */
[----:B------:R-:W-:Y:S04]  /*5ae70*/  STL.64 [R1+0x4b80], R104 ;  /* 0x004b806801007387 */ /* 0x000fe80000100a00 */
[----:B------:R-:W-:Y:S01]  /*5ae80*/  STL.64 [R1+0x1040], R4 ;  /* 0x0010400401007387 */ /* 0x000fe20000100a00 */
[C---:B-1----:R-:W-:Y:S03]  /*5ae90*/  HMMA.1688.F32.TF32 R44, R36.reuse, R100, R236 ;  /* 0x00000064242c723c */ /* 0x042fe600000810ec */
[----:B------:R1:W-:Y:S04]  /*5aea0*/  STL.64 [R1+0x1048], R6 ;  /* 0x0010480601007387 */ /* 0x0003e80000100a00 */
[----:B------:R-:W2:Y:S01]  /*5aeb0*/  LDL.LU R236, [R1+0x4d0] ;  /* 0x0004d00001ec7983 */ /* 0x000ea20000300800 */
[----:B-1----:R-:W-:-:S15]  /*5aec0*/  HMMA.1688.F32.TF32 R4, R36, R96, R240 ;  /* 0x000000602404723c */ /* 0x002fde00000810f0 */
        /* <DEDUP_REMOVED lines=111> */
[C---:B----4-:R-:W-:Y:S06]  /*5b5c0*/  HMMA.1688.F32.TF32 R84, R36.reuse, R32, R84 ;  /* 0x000000202454723c */ /* 0x050fec0000081054 */
[C---:B--2---:R-:W-:Y:S06]  /*5b5d0*/  HMMA.1688.F32.TF32 R44, R36.reuse, R40, R44 ;  /* 0x00000028242c723c */ /* 0x044fec000008102c */
[----:B------:R-:W-:-:S15]  /*5b5e0*/  HMMA.1688.F32.TF32 R48, R36, R28, R48 ;  /* 0x0000001c2430723c */ /* 0x000fde0000081030 */
[----:B------:R-:W-:-:S02]  /*5b5f0*/  NOP ;  /* 0x0000000000007918 */ /* 0x000fc40000000000 */
[----:B------:R-:W-:Y:S04]  /*5b600*/  STL.64 [R1+0x1010], R44 ;  /* 0x0010102c01007387 */ /* 0x000fe80000100a00 */
[----:B------:R1:W-:Y:S04]  /*5b610*/  STL.64 [R1+0x1018], R46 ;  /* 0x0010182e01007387 */ /* 0x0003e80000100a00 */
[----:B------:R-:W-:Y:S04]  /*5b620*/  STL.64 [R1+0x1000], R84 ;  /* 0x0010005401007387 */ /* 0x000fe80000100a00 */
[----:B------:R-:W-:Y:S01]  /*5b630*/  STL.64 [R1+0x1008], R86 ;  /* 0x0010085601007387 */ /* 0x000fe20000100a00 */
[C---:B-1----:R-:W-:Y:S03]  /*5b640*/  HMMA.1688.F32.TF32 R44, R36.reuse, R24, R52 ;  /* 0x00000018242c723c */ /* 0x042fe60000081034 */
[----:B------:R-:W-:Y:S03]  /*5b650*/  STL.64 [R1+0xff0], R48 ;  /* 0x000ff03001007387 */ /* 0x000fe60000100a00 */
[C---:B------:R-:W-:Y:S01]  /*5b660*/  HMMA.1688.F32.TF32 R52, R36.reuse, R20, R56 ;  /* 0x000000142434723c */ /* 0x040fe20000081038 */
[----:B------:R-:W-:Y:S05]  /*5b670*/  STL.64 [R1+0xff8], R50 ;  /* 0x000ff83201007387 */ /* 0x000fea0000100a00 */
[C---:B------:R-:W-:Y:S11]  /*5b680*/  HMMA.1688.F32.TF32 R56, R36.reuse, R12, R60 ;  /* 0x0000000c2438723c */ /* 0x040ff6000008103c */
[----:B------:R-:W-:Y:S04]  /*5b690*/  STL.64 [R1+0xfe0], R44 ;  /* 0x000fe02c01007387 */ /* 0x000fe80000100a00 */
[----:B------:R-:W-:Y:S04]  /*5b6a0*/  STL.64 [R1+0xfe8], R46 ;  /* 0x000fe82e01007387 */ /* 0x000fe80000100a00 */
[----:B------:R-:W-:Y:S04]  /*5b6b0*/  STL.64 [R1+0xfd0], R52 ;  /* 0x000fd03401007387 */ /* 0x000fe80000100a00 */
[----:B------:R1:W-:Y:S04]  /*5b6c0*/  STL.64 [R1+0xfd8], R54 ;  /* 0x000fd83601007387 */ /* 0x0003e80000100a00 */
[----:B------:R-:W-:Y:S04]  /*5b6d0*/  LDS R44, [R78+UR10+0x4100] ;  /* 0x0041000a4e2c7984 */ /* 0x000fe80008000800 */
[----:B------:R-:W-:Y:S01]  /*5b6e0*/  LDS R46, [R78+UR10+0x5100] ;  /* 0x0051000a4e2e7984 */ /* 0x000fe20008000800 */
[C---:B-1----:R-:W-:Y:S03]  /*5b6f0*/  HMMA.1688.F32.TF32 R52, R36.reuse, R8, R64 ;  /* 0x000000082434723c */ /* 0x042fe60000081040 */
[----:B------:R-:W-:Y:S04]  /*5b700*/  LDS R45, [R79+UR10+0x4100] ;  /* 0x0041000a4f2d7984 */ /* 0x000fe80008000800 */
[----:B------:R-:W1:Y:S01]  /*5b710*/  LDS R47, [R79+UR10+0x5100] ;  /* 0x0051000a4f2f7984 */ /* 0x000e620008000800 */
[----:B---3--:R-:W-:-:S15]  /*5b720*/  HMMA.1688.F32.TF32 R48, R36, R16, R248 ;  /* 0x000000102430723c */ /* 0x008fde00000810f8 */
[----:B------:R-:W-:-:S08]  /*5b730*/  NOP ;  /* 0x0000000000007918 */ /* 0x000fd00000000000 */
        /* <DEDUP_REMOVED lines=180> */
[----:B------:R-:W-:Y:S04]  /*5c280*/  LDS R37, [R79+UR10+0x4180] ;  /* 0x0041800a4f257984 */ /* 0x000fe80008000800 */
[----:B------:R-:W1:Y:S01]  /*5c290*/  LDS R39, [R79+UR10+0x5180] ;  /* 0x0051800a4f277984 */ /* 0x000e620008000800 */
[----:B----4-:R-:W-:-:S15]  /*5c2a0*/  HMMA.1688.F32.TF32 R104, R44, R92, R104 ;  /* 0x0000005c2c68723c */ /* 0x010fde0000081068 */
[----:B------:R-:W-:-:S08]  /*5c2b0*/  NOP ;  /* 0x0000000000007918 */ /* 0x000fd00000000000 */
[----:B------:R-:W-:Y:S04]  /*5c2c0*/  STL.64 [R1+0xe50], R104 ;  /* 0x000e506801007387 */ /* 0x000fe80000100a00 */
[----:B------:R4:W-:Y:S04]  /*5c2d0*/  STL.64 [R1+0xe58], R106 ;  /* 0x000e586a01007387 */ /* 0x0009e80000100a00 */
[----:B----4-:R-:W4:Y:S04]  /*5c2e0*/  LDL.LU.64 R106, [R1+0x4b88] ;  /* 0x004b8800016a7983 */ /* 0x010f280000300a00 */
[----:B------:R-:W4:Y:S01]  /*5c2f0*/  LDL.LU.64 R104, [R1+0x4b80] ;  /* 0x004b800001687983 */ /* 0x000f220000300a00 */
[C---:B--2---:R-:W-:Y:S06]  /*5c300*/  HMMA.1688.F32.TF32 R52, R44.reuse, R100, R52 ;  /* 0x000000642c34723c */ /* 0x044fec0000081034 */
[C---:B------:R-:W-:Y:S06]  /*5c310*/  HMMA.1688.F32.TF32 R56, R44.reuse, R96, R56 ;  /* 0x000000602c38723c */ /* 0x040fec0000081038 */
[C---:B------:R-:W-:Y:S06]  /*5c320*/  HMMA.1688.F32.TF32 R60, R44.reuse, R40, R60 ;  /* 0x000000282c3c723c */ /* 0x040fec000008103c */
[C---:B------:R-:W-:Y:S06]  /*5c330*/  HMMA.1688.F32.TF32 R64, R44.reuse, R32, R64 ;  /* 0x000000202c40723c */ /* 0x040fec0000081040 */
[C---:B---3--:R-:W-:Y:S06]  /*5c340*/  HMMA.1688.F32.TF32 R68, R44.reuse, R28, R68 ;  /* 0x0000001c2c44723c */ /* 0x048fec0000081044 */
        /* <DEDUP_REMOVED lines=15> */
[----:B----4-:R-:W-:-:S15]  /*5c440*/  HMMA.1688.F32.TF32 R48, R44, R104, R48 ;  /* 0x000000682c30723c */ /* 0x010fde0000081030 */
[----:B------:R-:W-:-:S08]  /*5c450*/  NOP ;  /* 0x0000000000007918 */ /* 0x000fd00000000000 */
[----:B------:R2:W-:Y:S04]  /*5c460*/  STL.64 [R1+0xe40], R48 ;  /* 0x000e403001007387 */ /* 0x0005e80000100a00 */
[----:B------:R-:W-:Y:S04]  /*5c470*/  STL.64 [R1+0xe48], R50 ;  /* 0x000e483201007387 */ /* 0x000fe80000100a00 */
[----:B--2---:R-:W2:Y:S04]  /*5c480*/  LDL.LU.64 R48, [R1+0x4b78] ;  /* 0x004b780001307983 */ /* 0x004ea80000300a00 */
[----:B------:R3:W-:Y:S04]  /*5c490*/  STL.64 [R1+0xe30], R52 ;  /* 0x000e303401007387 */ /* 0x0007e80000100a00 */
[----:B------:R-:W-:Y:S04]  /*5c4a0*/  STL.64 [R1+0xe38], R54 ;  /* 0x000e383601007387 */ /* 0x000fe80000100a00 */
[----:B---3--:R-:W3:Y:S04]  /*5c4b0*/  LDL.LU.64 R52, [R1+0x4b70] ;  /* 0x004b700001347983 */ /* 0x008ee80000300a00 */
[----:B------:R4:W-:Y:S04]  /*5c4c0*/  STL.64 [R1+0xe20], R56 ;  /* 0x000e203801007387 */ /* 0x0009e80000100a00 */
[----:B------:R-:W-:Y:S04]  /*5c4d0*/  STL.64 [R1+0xe28], R58 ;  /* 0x000e283a01007387 */ /* 0x000fe80000100a00 */
[----:B----4-:R-:W4:Y:S04]  /*5c4e0*/  LDL.LU.64 R56, [R1+0x4b68] ;  /* 0x004b680001387983 */ /* 0x010f280000300a00 */
[----:B------:R1:W-:Y:S04]  /*5c4f0*/  STL.64 [R1+0xe10], R60 ;  /* 0x000e103c01007387 */ /* 0x0003e80000100a00 */
[----:B------:R-:W-:Y:S04]  /*5c500*/  STL.64 [R1+0xe18], R62 ;  /* 0x000e183e01007387 */ /* 0x000fe80000100a00 */
[----:B-1----:R-:W2:Y:S04]  /*5c510*/  LDL.LU.64 R60, [R1+0x4b60] ;  /* 0x004b6000013c7983 */ /* 0x002ea80000300a00 */
        /* <DEDUP_REMOVED lines=9> */
[----:B------:R-:W-:Y:S04]  /*5c5b0*/  STL.64 [R1+0xdd0], R136 ;  /* 0x000dd08801007387 */ /* 0x000fe80000100a00 */
[----:B------:R1:W-:Y:S04]  /*5c5c0*/  STL.64 [R1+0xdd8], R138 ;  /* 0x000dd88a01007387 */ /* 0x0003e80000100a00 */
[----:B-1----:R-:W3:Y:S04]  /*5c5d0*/  LDL.LU.64 R138, [R1+0x4b40] ;  /* 0x004b4000018a7983 */ /* 0x002ee80000300a00 */
[----:B------:R-:W4:Y:S04]  /*5c5e0*/  LDL.LU.64 R136, [R1+0x4b38] ;  /* 0x004b380001887983 */ /* 0x000f280000300a00 */
[----:B------:R-:W-:Y:S04]  /*5c5f0*/  STL.64 [R1+0xdc0], R140 ;  /* 0x000dc08c01007387 */ /* 0x000fe80000100a00 */
[----:B------:R1:W-:Y:S04]  /*5c600*/  STL.64 [R1+0xdc8], R142 ;  /* 0x000dc88e01007387 */ /* 0x0003e80000100a00 */
[----:B-1----:R-:W2:Y:S04]  /*5c610*/  LDL.LU.64 R142, [R1+0x4b30] ;  /* 0x004b3000018e7983 */ /* 0x002ea80000300a00 */
[----:B------:R-:W3:Y:S04]  /*5c620*/  LDL.LU.64 R140, [R1+0x4b28] ;  /* 0x004b2800018c7983 */ /* 0x000ee80000300a00 */
[----:B------:R-:W-:Y:S04]  /*5c630*/  STL.64 [R1+0xdb0], R148 ;  /* 0x000db09401007387 */ /* 0x000fe80000100a00 */
[----:B------:R1:W-:Y:S04]  /*5c640*/  STL.64 [R1+0xdb8], R150 ;  /* 0x000db89601007387 */ /* 0x0003e80000100a00 */
[----:B-1----:R-:W4:Y:S04]  /*5c650*/  LDL.LU.64 R150, [R1+0x4b20] ;  /* 0x004b200001967983 */ /* 0x002f280000300a00 */
[----:B------:R-:W2:Y:S04]  /*5c660*/  LDL.LU.64 R148, [R1+0x4b18] ;  /* 0x004b180001947983 */ /* 0x000ea80000300a00 */
        /* <DEDUP_REMOVED lines=10> */
[----:B-1----:R-:W2:Y:S04]  /*5c710*/  LDL.LU.64 R210, [R1+0x4af0] ;  /* 0x004af00001d27983 */ /* 0x002ea80000300a00 */
[----:B------:R-:W2:Y:S04]  /*5c720*/  LDL.LU.64 R208, [R1+0x4ae8] ;  /* 0x004ae80001d07983 */ /* 0x000ea80000300a00 */
        /* <DEDUP_REMOVED lines=31> */
[----:B------:R-:W2:Y:S01]  /*5c920*/  LDL.LU.64 R240, [R1+0x4a68] ;  /* 0x004a680001f07983 */ /* 0x000ea20000300a00 */
[C---:B------:R-:W-:Y:S06]  /*5c930*/  HMMA.1688.F32.TF32 R244, R44.reuse, R164, R244 ;  /* 0x000000a42cf4723c */ /* 0x040fec00000810f4 */
        /* <DEDUP_REMOVED lines=10> */
[----:B------:R2:W-:Y:S04]  /*5c9e0*/  STL.64 [R1+0xcc0], R244 ;  /* 0x000cc0f401007387 */ /* 0x0005e80000100a00 */
[----:B------:R2:W-:Y:S01]  /*5c9f0*/  STL.64 [R1+0xcc8], R246 ;  /* 0x000cc8f601007387 */ /* 0x0005e20000100a00 */
[----:B-1----:R-:W-:Y:S03]  /*5ca00*/  HMMA.1688.F32.TF32 R84, R44, R184, R88 ;  /* 0x000000b82c54723c */ /* 0x002fe60000081058 */
[----:B------:R-:W-:Y:S04]  /*5ca10*/  STL.64 [R1+0xcb0], R80 ;  /* 0x000cb05001007387 */ /* 0x000fe80000100a00 */
[----:B------:R-:W-:-:S15]  /*5ca20*/  STL.64 [R1+0xcb8], R82 ;  /* 0x000cb85201007387 */ /* 0x000fde0000100a00 */
[----:B------:R-:W-:-:S01]  /*5ca30*/  NOP ;  /* 0x0000000000007918 */ /* 0x000fc20000000000 */
[----:B------:R-:W-:Y:S04]  /*5ca40*/  STL.64 [R1+0xca0], R84 ;  /* 0x000ca05401007387 */ /* 0x000fe80000100a00 */
[----:B------:R1:W-:Y:S01]  /*5ca50*/  STL.64 [R1+0xca8], R86 ;  /* 0x000ca85601007387 */ /* 0x0003e20000100a00 */
[----:B---3--:R-:W-:Y:S02]  /*5ca60*/  IMAD.MOV.U32 R248, RZ, RZ, R204 ;  /* 0x000000fffff87224 */ /* 0x008fe400078e00cc */
[----:B------:R-:W-:Y:S02]  /*5ca70*/  IMAD.MOV.U32 R249, RZ, RZ, R146 ;  /* 0x000000fffff97224 */ /* 0x000fe400078e0092 */
[----:B----4-:R-:W-:Y:S02]  /*5ca80*/  IMAD.MOV.U32 R250, RZ, RZ, R145 ;  /* 0x000000fffffa7224 */ /* 0x010fe400078e0091 */
[----:B------:R-:W-:-:S02]  /*5ca90*/  IMAD.MOV.U32 R251, RZ, RZ, R144 ;  /* 0x000000fffffb7224 */ /* 0x000fc400078e0090 */
[----:B--2---:R-:W-:Y:S02]  /*5caa0*/  IMAD.MOV.U32 R244, RZ, RZ, R149 ;  /* 0x000000fffff47224 */ /* 0x004fe400078e0095 */
[----:B------:R-:W-:Y:S02]  /*5cab0*/  IMAD.MOV.U32 R245, RZ, RZ, R148 ;  /* 0x000000fffff57224 */ /* 0x000fe400078e0094 */
[----:B------:R-:W-:Y:S02]  /*5cac0*/  IMAD.MOV.U32 R246, RZ, RZ, R142 ;  /* 0x000000fffff67224 */ /* 0x000fe400078e008e */
[----:B------:R-:W-:Y:S01]  /*5cad0*/  IMAD.MOV.U32 R247, RZ, RZ, R143 ;  /* 0x000000fffff77224 */ /* 0x000fe200078e008f */
[C---:B-1----:R-:W-:Y:S06]  /*5cae0*/  HMMA.1688.F32.TF32 R84, R44.reuse, R196, R232 ;  /* 0x000000c42c54723c */ /* 0x042fec00000810e8 */
[C---:B------:R-:W-:Y:S06]  /*5caf0*/  HMMA.1688.F32.TF32 R80, R44.reuse, R192, R236 ;  /* 0x000000c02c50723c */ /* 0x040fec00000810ec */
[----:B------:R-:W-:-:S15]  /*5cb00*/  HMMA.1688.F32.TF32 R4, R44, R188, R240 ;  /* 0x000000bc2c04723c */ /* 0x000fde00000810f0 */
[----:B------:R-:W-:-:S08]  /*5cb10*/  NOP ;  /* 0x0000000000007918 */ /* 0x000fd00000000000 */
[----:B------:R-:W-:Y:S04]  /*5cb20*/  STL.64 [R1+0xc90], R4 ;  /* 0x000c900401007387 */ /* 0x000fe80000100a00 */
[----:B------:R1:W-:Y:S04]  /*5cb30*/  STL.64 [R1+0xc98], R6 ;  /* 0x000c980601007387 */ /* 0x0003e80000100a00 */
[----:B------:R-:W-:Y:S04]  /*5cb40*/  STL.64 [R1+0xc80], R80 ;  /* 0x000c805001007387 */ /* 0x000fe80000100a00 */
[----:B------:R2:W-:Y:S01]  /*5cb50*/  STL.64 [R1+0xc88], R82 ;  /* 0x000c885201007387 */ /* 0x0005e20000100a00 */
[----:B-1----:R-:W-:Y:S06]  /*5cb60*/  HMMA.1688.F32.TF32 R4, R44, R200, R228 ;  /* 0x000000c82c04723c */ /* 0x002fec00000810e4 */
[C---:B--2---:R-:W-:Y:S06]  /*5cb70*/  HMMA.1688.F32.TF32 R80, R36.reuse, R92, R224 ;  /* 0x0000005c2450723c */ /* 0x044fec00000810e0 */
        /* <DEDUP_REMOVED lines=12> */
[----:B------:R1:W-:Y:S04]  /*5cc40*/  STL.64 [R1+0xc30], R4 ;  /* 0x000c300401007387 */ /* 0x0003e80000100a00 */
[----:B------:R2:W-:Y:S04]  /*5cc50*/  STL.64 [R1+0xc38], R6 ;  /* 0x000c380601007387 */ /* 0x0005e80000100a00 */
[----:B------:R-:W-:Y:S01]  /*5cc60*/  STL.64 [R1+0xc20], R80 ;  /* 0x000c205001007387 */ /* 0x000fe20000100a00 */
[----:B-1----:R-:W-:-:S03]  /*5cc70*/  IMAD.MOV.U32 R4, RZ, RZ, R151 ;  /* 0x000000ffff047224 */ /* 0x002fc600078e0097 */
[----:B------:R-:W-:Y:S01]  /*5cc80*/  STL.64 [R1+0xc28], R82 ;  /* 0x000c285201007387 */ /* 0x000fe20000100a00 */
[----:B------:R-:W-:-:S03]  /*5cc90*/  IMAD.MOV.U32 R5, RZ, RZ, R150 ;  /* 0x000000ffff057224 */ /* 0x000fc600078e0096 */
[----:B------:R-:W3:Y:S01]  /*5cca0*/  LDL.LU R151, [R1+0x4a64] ;  /* 0x004a640001977983 */ /* 0x000ee20000300800 */
[----:B--2---:R-:W-:-:S03]  /*5ccb0*/  IMAD.MOV.U32 R6, RZ, RZ, R140 ;  /* 0x000000ffff067224 */ /* 0x004fc600078e008c */
[----:B------:R1:W-:Y:S01]  /*5ccc0*/  STL.64 [R1+0xc10], R44 ;  /* 0x000c102c01007387 */ /* 0x0003e20000100a00 */
[----:B------:R-:W-:-:S03]  /*5ccd0*/  IMAD.MOV.U32 R7, RZ, RZ, R141 ;  /* 0x000000ffff077224 */ /* 0x000fc600078e008d */
[----:B------:R2:W-:Y:S04]  /*5cce0*/  STL.64 [R1+0xc18], R46 ;  /* 0x000c182e01007387 */ /* 0x0005e80000100a00 */
        /* <DEDUP_REMOVED lines=11> */
[----:B---3--:R-:W-:-:S02]  /*5cda0*/  IMAD.MOV.U32 R243, RZ, RZ, R151 ;  /* 0x000000fffff37224 */ /* 0x008fc400078e0097 */
[----:B----4-:R-:W-:Y:S02]  /*5cdb0*/  IMAD.MOV.U32 R242, RZ, RZ, R150 ;  /* 0x000000fffff27224 */ /* 0x010fe400078e0096 */
[----:B--2---:R-:W-:Y:S02]  /*5cdc0*/  IMAD.MOV.U32 R241, RZ, RZ, R140 ;  /* 0x000000fffff17224 */ /* 0x004fe400078e008c */
[----:B------:R-:W-:Y:S02]  /*5cdd0*/  IMAD.MOV.U32 R240, RZ, RZ, R141 ;  /* 0x000000fffff07224 */ /* 0x000fe400078e008d */
[----:B------:R-:W2:Y:S04]  /*5cde0*/  LDL.LU R141, [R1+0x4a34] ;  /* 0x004a3400018d7983 */ /* 0x000ea80000300800 */
[----:B------:R-:W3:Y:S04]  /*5cdf0*/  LDL.LU R140, [R1+0x4a30] ;  /* 0x004a3000018c7983 */ /* 0x000ee80000300800 */
[----:B------:R-:W4:Y:S04]  /*5ce00*/  LDL.LU R150, [R1+0x4a2c] ;  /* 0x004a2c0001967983 */ /* 0x000f280000300800 */
[----:B------:R-:W4:Y:S01]  /*5ce10*/  LDL.LU R151, [R1+0x4a28] ;  /* 0x004a280001977983 */ /* 0x000f220000300800 */
[----:B------:R-:W-:-:S03]  /*5ce20*/  IMAD.MOV.U32 R232, RZ, RZ, R142 ;  /* 0x000000ffffe87224 */ /* 0x000fc600078e008e */
[----:B------:R-:W1:Y:S01]  /*5ce30*/  LDL.LU R142, [R1+0x4a24] ;  /* 0x004a2400018e7983 */ /* 0x000e620000300800 */
[----:B------:R-:W-:-:S03]  /*5ce40*/  IMAD.MOV.U32 R233, RZ, RZ, R143 ;  /* 0x000000ffffe97224 */ /* 0x000fc600078e008f */
[----:B------:R-:W4:Y:S01]  /*5ce50*/  LDL.LU R143, [R1+0x4a20] ;  /* 0x004a2000018f7983 */ /* 0x000f220000300800 */
[----:B------:R-:W-:Y:S02]  /*5ce60*/  IMAD.MOV.U32 R234, RZ, RZ, R148 ;  /* 0x000000ffffea7224 */ /* 0x000fe400078e0094 */
[----:B------:R-:W-:Y:S01]  /*5ce70*/  IMAD.MOV.U32 R235, RZ, RZ, R149 ;  /* 0x000000ffffeb7224 */ /* 0x000fe200078e0095 */
[----:B------:R-:W4:Y:S04]  /*5ce80*/  LDL.LU R148, [R1+0x4a1c] ;  /* 0x004a1c0001947983 */ /* 0x000f280000300800 */
[----:B------:R-:W4:Y:S01]  /*5ce90*/  LDL.LU R149, [R1+0x4a18] ;  /* 0x004a180001957983 */ /* 0x000f220000300800 */
[----:B--2---:R-:W-:Y:S02]  /*5cea0*/  IMAD.MOV.U32 R231, RZ, RZ, R141 ;  /* 0x000000ffffe77224 */ /* 0x004fe400078e008d */
[----:B---3--:R-:W-:-:S02]  /*5ceb0*/  IMAD.MOV.U32 R230, RZ, RZ, R140 ;  /* 0x000000ffffe67224 */ /* 0x008fc400078e008c */
[----:B----4-:R-:W-:Y:S02]  /*5cec0*/  IMAD.MOV.U32 R228, RZ, RZ, R150 ;  /* 0x000000ffffe47224 */ /* 0x010fe400078e0096 */
[----:B------:R-:W2:Y:S01]  /*5ced0*/  LDL.LU R150, [R1+0x4a14] ;  /* 0x004a140001967983 */ /* 0x000ea20000300800 */
[----:B------:R-:W-:-:S03]  /*5cee0*/  IMAD.MOV.U32 R229, RZ, RZ, R151 ;  /* 0x000000ffffe57224 */ /* 0x000fc600078e0097 */
[----:B------:R-:W3:Y:S04]  /*5cef0*/  LDL.LU R151, [R1+0x4a10] ;  /* 0x004a100001977983 */ /* 0x000ee80000300800 */
[----:B------:R-:W4:Y:S04]  /*5cf00*/  LDL.LU R140, [R1+0x4a0c] ;  /* 0x004a0c00018c7983 */ /* 0x000f280000300800 */
[----:B------:R-:W2:Y:S01]  /*5cf10*/  LDL.LU R141, [R1+0x4a08] ;  /* 0x004a0800018d7983 */ /* 0x000ea20000300800 */
[----:B-1----:R-:W-:Y:S02]  /*5cf20*/  IMAD.MOV.U32 R45, RZ, RZ, R142 ;  /* 0x000000ffff2d7224 */ /* 0x002fe400078e008e */
[----:B------:R-:W-:-:S02]  /*5cf30*/  IMAD.MOV.U32 R44, RZ, RZ, R143 ;  /* 0x000000ffff2c7224 */ /* 0x000fc400078e008f */
[----:B------:R-:W3:Y:S04]  /*5cf40*/  LDL.LU R143, [R1+0x4a04] ;  /* 0x004a0400018f7983 */ /* 0x000ee80000300800 */
[----:B------:R-:W3:Y:S04]  /*5cf50*/  LDL.LU R142, [R1+0x4a00] ;  /* 0x004a0000018e7983 */ /* 0x000ee80000300800 */
[----:B------:R-:W3:Y:S04]  /*5cf60*/  LDL.LU R46, [R1+0x648] ;  /* 0x00064800012e7983 */ /* 0x000ee80000300800 */
[----:B------:R-:W3:Y:S01]  /*5cf70*/  LDL.LU R47, [R1+0x64c] ;  /* 0x00064c00012f7983 */ /* 0x000ee20000300800 */
        /* <DEDUP_REMOVED lines=28> */
[----:B----4-:R-:W-:Y:S02]  /*5d140*/  IMAD.MOV.U32 R215, RZ, RZ, R140 ;  /* 0x000000ffffd77224 */ /* 0x010fe400078e008c */
[----:B--2---:R-:W-:Y:S02]  /*5d150*/  IMAD.MOV.U32 R214, RZ, RZ, R141 ;  /* 0x000000ffffd67224 */ /* 0x004fe400078e008d */
[----:B---3--:R-:W-:-:S02]  /*5d160*/  IMAD.MOV.U32 R212, RZ, RZ, R143 ;  /* 0x000000ffffd47224 */ /* 0x008fc400078e008f */
[----:B------:R-:W2:Y:S01]  /*5d170*/  LDL.LU R143, [R1+0x49ec] ;  /* 0x0049ec00018f7983 */ /* 0x000ea20000300800 */
[----:B------:R-:W-:-:S03]  /*5d180*/  IMAD.MOV.U32 R213, RZ, RZ, R142 ;  /* 0x000000ffffd57224 */ /* 0x000fc600078e008e */
[----:B------:R-:W3:Y:S04]  /*5d190*/  LDL.LU R142, [R1+0x49e8] ;  /* 0x0049e800018e7983 */ /* 0x000ee80000300800 */
[----:B------:R-:W4:Y:S04]  /*5d1a0*/  LDL.LU R141, [R1+0x49e4] ;  /* 0x0049e400018d7983 */ /* 0x000f280000300800 */
        /* <DEDUP_REMOVED lines=20> */
[----:B------:R-:W3:Y:S04]  /*5d2f0*/  LDL.LU R147, [R1+0x49b0] ;  /* 0x0049b00001937983 */ /* 0x000ee80000300800 */
[----:B------:R-:W3:Y:S04]  /*5d300*/  LDL.LU R136, [R1+0x49ac] ;  /* 0x0049ac0001887983 */ /* 0x000ee80000300800 */
[----:B------:R-:W3:Y:S04]  /*5d310*/  LDL.LU R137, [R1+0x49a8] ;  /* 0x0049a80001897983 */ /* 0x000ee80000300800 */
[----:B------:R-:W3:Y:S04]  /*5d320*/  LDL.LU R138, [R1+0x49a4] ;  /* 0x0049a400018a7983 */ /* 0x000ee80000300800 */
[----:B------:R-:W3:Y:S01]  /*5d330*/  LDL.LU R139, [R1+0x49a0] ;  /* 0x0049a000018b7983 */ /* 0x000ee20000300800 */
[----:B----4-:R-:W-:-:S15]  /*5d340*/  HMMA.1688.F32.TF32 R204, R36, R32, R204 ;  /* 0x0000002024cc723c */ /* 0x010fde00000810cc */
[----:B------:R-:W-:-:S08]  /*5d350*/  NOP ;  /* 0x0000000000007918 */ /* 0x000fd00000000000 */
[----:B------:R2:W-:Y:S04]  /*5d360*/  STL.64 [R1+0xc00], R204 ;  /* 0x000c00cc01007387 */ /* 0x0005e80000100a00 */
[----:B------:R3:W-:Y:S01]  /*5d370*/  STL.64 [R1+0xc08], R206 ;  /* 0x000c08ce01007387 */ /* 0x0007e20000100a00 */
[----:B--2---:R-:W-:-:S03]  /*5d380*/  IMAD.MOV.U32 R204, RZ, RZ, R140 ;  /* 0x000000ffffcc7224 */ /* 0x004fc600078e008c */
[----:B------:R-:W2:Y:S01]  /*5d390*/  LDL.LU R140, [R1+0x499c] ;  /* 0x00499c00018c7983 */ /* 0x000ea20000300800 */
[----:B------:R-:W-:Y:S02]  /*5d3a0*/  IMAD.MOV.U32 R205, RZ, RZ, R141 ;  /* 0x000000ffffcd7224 */ /* 0x000fe400078e008d */
[----:B---3--:R-:W-:Y:S01]  /*5d3b0*/  IMAD.MOV.U32 R206, RZ, RZ, R142 ;  /* 0x000000ffffce7224 */ /* 0x008fe200078e008e */
[----:B------:R-:W2:Y:S01]  /*5d3c0*/  LDL.LU R141, [R1+0x4998] ;  /* 0x00499800018d7983 */ /* 0x000ea20000300800 */
[----:B------:R-:W-:-:S03]  /*5d3d0*/  IMAD.MOV.U32 R207, RZ, RZ, R143 ;  /* 0x000000ffffcf7224 */ /* 0x000fc600078e008f */
[----:B------:R-:W2:Y:S04]  /*5d3e0*/  LDL.LU R142, [R1+0x4994] ;  /* 0x00499400018e7983 */ /* 0x000ea80000300800 */
[----:B------:R-:W2:Y:S01]  /*5d3f0*/  LDL.LU R143, [R1+0x4990] ;  /* 0x00499000018f7983 */ /* 0x000ea20000300800 */
[----:B------:R-:W-:-:S15]  /*5d400*/  HMMA.1688.F32.TF32 R136, R36, R28, R136 ;  /* 0x0000001c2488723c */ /* 0x000fde0000081088 */
[----:B------:R-:W-:-:S08]  /*5d410*/  NOP ;  /* 0x0000000000007918 */ /* 0x000fd00000000000 */
[----:B------:R1:W-:Y:S04]  /*5d420*/  STL.64 [R1+0xbf0], R136 ;  /* 0x000bf08801007387 */ /* 0x0003e80000100a00 */
[----:B------:R3:W-:Y:S01]  /*5d430*/  STL.64 [R1+0xbf8], R138 ;  /* 0x000bf88a01007387 */ /* 0x0007e20000100a00 */
[----:B-1----:R-:W-:-:S03]  /*5d440*/  IMAD.MOV.U32 R136, RZ, RZ, R148 ;  /* 0x000000ffff887224 */ /* 0x002fc600078e0094 */
[----:B------:R-:W4:Y:S01]  /*5d450*/  LDL.LU R148, [R1+0x498c] ;  /* 0x00498c0001947983 */ /* 0x000f220000300800 */
[----:B------:R-:W-:Y:S02]  /*5d460*/  IMAD.MOV.U32 R137, RZ, RZ, R149 ;  /* 0x000000ffff897224 */ /* 0x000fe400078e0095 */
[----:B---3--:R-:W-:Y:S01]  /*5d470*/  IMAD.MOV.U32 R138, RZ, RZ, R150 ;  /* 0x000000ffff8a7224 */ /* 0x008fe200078e0096 */
[----:B------:R-:W4:Y:S01]  /*5d480*/  LDL.LU R149, [R1+0x4988] ;  /* 0x0049880001957983 */ /* 0x000f220000300800 */
[----:B------:R-:W-:-:S03]  /*5d490*/  IMAD.MOV.U32 R139, RZ, RZ, R151 ;  /* 0x000000ffff8b7224 */ /* 0x000fc600078e0097 */
[----:B------:R-:W4:Y:S04]  /*5d4a0*/  LDL.LU R150, [R1+0x4984] ;  /* 0x0049840001967983 */ /* 0x000f280000300800 */
[----:B------:R-:W4:Y:S01]  /*5d4b0*/  LDL.LU R151, [R1+0x4980] ;  /* 0x0049800001977983 */ /* 0x000f220000300800 */
[----:B--2---:R-:W-:-:S15]  /*5d4c0*/  HMMA.1688.F32.TF32 R140, R36, R24, R140 ;  /* 0x00000018248c723c */ /* 0x004fde000008108c */
[----:B------:R-:W-:-:S08]  /*5d4d0*/  NOP ;  /* 0x0000000000007918 */ /* 0x000fd00000000000 */
[----:B------:R-:W-:Y:S04]  /*5d4e0*/  STL.64 [R1+0xbe0], R140 ;  /* 0x000be08c01007387 */ /* 0x000fe80000100a00 */
[----:B------:R1:W-:Y:S02]  /*5d4f0*/  STL.64 [R1+0xbe8], R142 ;  /* 0x000be88e01007387 */ /* 0x0003e40000100a00 */
[----:B-1----:R-:W-:Y:S02]  /*5d500*/  HMMA.1688.F32.TF32 R140, R36, R20, R144 ;  /* 0x00000014248c723c */ /* 0x002fe40000081090 */
[----:B------:R-:W2:-:S15]  /*5d510*/  LDL.LU R144, [R1+0x160] ;  /* 0x0001600001907983 */ /* 0x000e9e0000300800 */
[----:B------:R-:W-:-:S06]  /*5d520*/  NOP ;  /* 0x0000000000007918 */ /* 0x000fcc0000000000 */
[----:B------:R-:W-:Y:S04]  /*5d530*/  STL.64 [R1+0xbd0], R140 ;  /* 0x000bd08c01007387 */ /* 0x000fe80000100a00 */
[----:B------:R4:W-:Y:S04]  /*5d540*/  STL.64 [R1+0xbd8], R142 ;  /* 0x000bd88e01007387 */ /* 0x0009e80000100a00 */
[----:B------:R-:W2:Y:S04]  /*5d550*/  LDL.LU R145, [R1+0x164] ;  /* 0x0001640001917983 */ /* 0x000ea80000300800 */
[----:B------:R-:W2:Y:S01]  /*5d560*/  LDL.LU R146, [R1+0x168] ;  /* 0x0001680001927983 */ /* 0x000ea20000300800 */
[----:B----4-:R-:W-:Y:S03]  /*5d570*/  HMMA.1688.F32.TF32 R140, R36, R16, R148 ;  /* 0x00000010248c723c */ /* 0x010fe60000081094 */
[----:B------:R-:W2:Y:S04]  /*5d580*/  LDL.LU R147, [R1+0x16c] ;  /* 0x00016c0001937983 */ /* 0x000ea80000300800 */
[----:B------:R-:W3:-:S15]  /*5d590*/  LDL.LU R148, [R1+0x170] ;  /* 0x0001700001947983 */ /* 0x000ede0000300800 */
[----:B------:R-:W-:-:S01]  /*5d5a0*/  NOP ;  /* 0x0000000000007918 */ /* 0x000fc20000000000 */
[----:B------:R-:W-:Y:S04]  /*5d5b0*/  STL.64 [R1+0xbc0], R140 ;  /* 0x000bc08c01007387 */ /* 0x000fe80000100a00 */
[----:B------:R-:W-:Y:S04]  /*5d5c0*/  STL.64 [R1+0xbc8], R142 ;  /* 0x000bc88e01007387 */ /* 0x000fe80000100a00 */
[----:B------:R-:W3:Y:S04]  /*5d5d0*/  LDL.LU R149, [R1+0x174] ;  /* 0x0001740001957983 */ /* 0x000ee80000300800 */
[----:B------:R-:W3:Y:S04]  /*5d5e0*/  LDL.LU R150, [R1+0x178] ;  /* 0x0001780001967983 */ /* 0x000ee80000300800 */
[----:B------:R-:W3:Y:S01]  /*5d5f0*/  LDL.LU R151, [R1+0x17c] ;  /* 0x00017c0001977983 */ /* 0x000ee20000300800 */
[C---:B------:R-:W-:Y:S03]  /*5d600*/  HMMA.1688.F32.TF32 R80, R36.reuse, R12, R80 ;  /* 0x0000000c2450723c */ /* 0x040fe60000081050 */
[----:B------:R-:W-:Y:S04]  /*5d610*/  LDS R140, [R78+UR10+0x4200] ;  /* 0x0042000a4e8c7984 */ /* 0x000fe80008000800 */
[----:B------:R-:W-:Y:S04]  /*5d620*/  LDS R142, [R78+UR10+0x5200] ;  /* 0x0052000a4e8e7984 */ /* 0x000fe80008000800 */
[----:B------:R-:W-:Y:S04]  /*5d630*/  LDS R141, [R79+UR10+0x4200] ;  /* 0x0042000a4f8d7984 */ /* 0x000fe80008000800 */
[----:B------:R-:W1:Y:S08]  /*5d640*/  LDS R143, [R79+UR10+0x5200] ;  /* 0x0052000a4f8f7984 */ /* 0x000e700008000800 */
[----:B------:R4:W-:Y:S04]  /*5d650*/  STL.64 [R1+0xbb0], R80 ;  /* 0x000bb05001007387 */ /* 0x0009e80000100a00 */
[----:B------:R-:W-:Y:S04]  /*5d660*/  STL.64 [R1+0xbb8], R82 ;  /* 0x000bb85201007387 */ /* 0x000fe80000100a00 */
[----:B----4-:R-:W4:Y:S01]  /*5d670*/  LDL.LU.64 R80, [R1+0x4978] ;  /* 0x0049780001507983 */ /* 0x010f220000300a00 */
[----:B---3--:R-:W-:-:S15]  /*5d680*/  HMMA.1688.F32.TF32 R148, R36, R8, R148 ;  /* 0x000000082494723c */ /* 0x008fde0000081094 */
[----:B------:R-:W-:-:S08]  /*5d690*/  NOP ;  /* 0x0000000000007918 */ /* 0x000fd00000000000 */
[----:B------:R-:W-:Y:S04]  /*5d6a0*/  STL.64 [R1+0xba0], R148 ;  /* 0x000ba09401007387 */ /* 0x000fe80000100a00 */
[----:B------:R2:W-:Y:S02]  /*5d6b0*/  STL.64 [R1+0xba8], R150 ;  /* 0x000ba89601007387 */ /* 0x0005e40000100a00 */
[C---:B--2---:R-:W-:Y:S06]  /*5d6c0*/  HMMA.1688.F32.TF32 R148, R36.reuse, R108, R144 ;  /* 0x0000006c2494723c */ /* 0x044fec0000081090 */
[C---:B------:R-:W-:Y:S06]  /*5d6d0*/  HMMA.1688.F32.TF32 R144, R36.reuse, R112, R136 ;  /* 0x000000702490723c */ /* 0x040fec0000081088 */
[C---:B------:R-:W-:Y:S11]  /*5d6e0*/  HMMA.1688.F32.TF32 R136, R36.reuse, R116, R204 ;  /* 0x000000742488723c */ /* 0x040ff600000810cc */
        /* <DEDUP_REMOVED lines=17> */
[C---:B--2---:R-:W-:Y:S06]  /*5d800*/  HMMA.1688.F32.TF32 R136, R36.reuse, R156, R44 ;  /* 0x0000009c2488723c */ /* 0x044fec000008102c */
[C---:B------:R-:W-:Y:S03]  /*5d810*/  HMMA.1688.F32.TF32 R44, R36.reuse, R160, R228 ;  /* 0x000000a0242c723c */ /* 0x040fe600000810e4 */
[----:B------:R-:W-:Y:S04]  /*5d820*/  STL.64 [R1+0x130], R148 ;  /* 0x0001309401007387 */ /* 0x000fe80000100a00 */
[----:B------:R-:W-:Y:S04]  /*5d830*/  STL.64 [R1+0x138], R150 ;  /* 0x0001389601007387 */ /* 0x000fe80000100a00 */
        /* <DEDUP_REMOVED lines=17> */
[C---:B------:R-:W-:Y:S06]  /*5d950*/  HMMA.1688.F32.TF32 R248, R36.reuse, R188, R4 ;  /* 0x000000bc24f8723c */ /* 0x040fec0000081004 */
[C---:B--2---:R-:W-:Y:S03]  /*5d960*/  HMMA.1688.F32.TF32 R44, R36.reuse, R184, R84 ;  /* 0x000000b8242c723c */ /* 0x044fe60000081054 */
[----:B------:R-:W-:Y:S04]  /*5d970*/  STL.64 [R1+0x20], R144 ;  /* 0x0000209001007387 */ /* 0x000fe80000100a00 */
[----:B------:R-:W-:Y:S04]  /*5d980*/  STL.64 [R1+0x28], R146 ;  /* 0x0000289201007387 */ /* 0x000fe80000100a00 */
[----:B------:R-:W-:Y:S04]  /*5d990*/  STL.64 [R1+0x10], R136 ;  /* 0x0000108801007387 */ /* 0x000fe80000100a00 */
[----:B------:R-:W-:Y:S04]  /*5d9a0*/  STL.64 [R1+0x18], R138 ;  /* 0x0000188a01007387 */ /* 0x000fe80000100a00 */
[----:B------:R-:W-:Y:S04]  /*5d9b0*/  STL.64 [R1+0x4738], R250 ;  /* 0x004738fa01007387 */ /* 0x000fe80000100a00 */
[----:B------:R2:W-:Y:S04]  /*5d9c0*/  STL.64 [R1], R44 ;  /* 0x0000002c01007387 */ /* 0x0005e80000100a00 */
        /* <DEDUP_REMOVED lines=49> */
[----:B------:R-:W3:Y:S01]  /*5dce0*/  LDL.LU R239, [R1+0x6ec] ;  /* 0x0006ec0001ef7983 */ /* 0x000ee20000300800 */
[C---:B------:R-:W-:Y:S03]  /*5dcf0*/  HMMA.1688.F32.TF32 R244, R36.reuse, R192, R88 ;  /* 0x000000c024f4723c */ /* 0x040fe60000081058 */
        /* <DEDUP_REMOVED lines=20> */
[----:B------:R-:W-:Y:S04]  /*5de40*/  STL.64 [R1+0x4748], R246 ;  /* 0x004748f601007387 */ /* 0x000fe80000100a00 */
[----:B------:R1:W-:Y:S04]  /*5de50*/  STL.64 [R1+0x4740], R244 ;  /* 0x004740f401007387 */ /* 0x0003e80000100a00 */
[----:B-1----:R-:W4:Y:S04]  /*5de60*/  LDL.LU R244, [R1+0x730] ;  /* 0x0007300001f47983 */ /* 0x002f280000300800 */
[----:B------:R-:W4:Y:S04]  /*5de70*/  LDL.LU R245, [R1+0x734] ;  /* 0x0007340001f57983 */ /* 0x000f280000300800 */
[----:B------:R-:W4:Y:S04]  /*5de80*/  LDL.LU R246, [R1+0x738] ;  /* 0x0007380001f67983 */ /* 0x000f280000300800 */
[----:B------:R-:W4:Y:S01]  /*5de90*/  LDL.LU R247, [R1+0x73c] ;  /* 0x00073c0001f77983 */ /* 0x000f220000300800 */
[C---:B--2---:R-:W-:Y:S06]  /*5dea0*/  HMMA.1688.F32.TF32 R240, R36.reuse, R196, R240 ;  /* 0x000000c424f0723c */ /* 0x044fec00000810f0 */
[----:B---3--:R-:W-:-:S15]  /*5deb0*/  HMMA.1688.F32.TF32 R236, R36, R200, R236 ;  /* 0x000000c824ec723c */ /* 0x008fde00000810ec */
[----:B------:R-:W-:-:S02]  /*5dec0*/  NOP ;  /* 0x0000000000007918 */ /* 0x000fc40000000000 */
[----:B------:R-:W-:Y:S04]  /*5ded0*/  STL.64 [R1+0x4758], R242 ;  /* 0x004758f201007387 */ /* 0x000fe80000100a00 */
[----:B------:R1:W-:Y:S04]  /*5dee0*/  STL.64 [R1+0x4750], R240 ;  /* 0x004750f001007387 */ /* 0x0003e80000100a00 */
[----:B-1----:R-:W2:Y:S04]  /*5def0*/  LDL.LU R240, [R1+0x720] ;  /* 0x0007200001f07983 */ /* 0x002ea80000300800 */
[----:B------:R-:W2:Y:S04]  /*5df00*/  LDL.LU R241, [R1+0x724] ;  /* 0x0007240001f17983 */ /* 0x000ea80000300800 */
[----:B------:R-:W2:Y:S04]  /*5df10*/  LDL.LU R242, [R1+0x728] ;  /* 0x0007280001f27983 */ /* 0x000ea80000300800 */
[----:B------:R-:W2:Y:S04]  /*5df20*/  LDL.LU R243, [R1+0x72c] ;  /* 0x00072c0001f37983 */ /* 0x000ea80000300800 */
[----:B------:R-:W3:Y:S04]  /*5df30*/  LDL.LU R36, [R1+0x710] ;  /* 0x0007100001247983 */ /* 0x000ee80000300800 */
[----:B------:R-:W3:Y:S04]  /*5df40*/  LDL.LU R37, [R1+0x714] ;  /* 0x0007140001257983 */ /* 0x000ee80000300800 */
[----:B------:R-:W3:Y:S04]  /*5df50*/  LDL.LU R38, [R1+0x718] ;  /* 0x0007180001267983 */ /* 0x000ee80000300800 */
[----:B------:R-:W3:Y:S01]  /*5df60*/  LDL.LU R39, [R1+0x71c] ;  /* 0x00071c0001277983 */ /* 0x000ee20000300800 */
[----:B----4-:R-:W-:Y:S03]  /*5df70*/  HMMA.1688.F32.TF32 R88, R140, R92, R88 ;  /* 0x0000005c8c58723c */ /* 0x010fe60000081058 */
[----:B------:R-:W-:Y:S04]  /*5df80*/  STL.64 [R1+0x4768], R238 ;  /* 0x004768ee01007387 */ /* 0x000fe80000100a00 */
[----:B------:R-:W-:-:S15]  /*5df90*/  STL.64 [R1+0x4760], R236 ;  /* 0x004760ec01007387 */ /* 0x000fde0000100a00 */
[----:B------:R-:W-:-:S01]  /*5dfa0*/  NOP ;  /* 0x0000000000007918 */ /* 0x000fc20000000000 */
[----:B------:R1:W-:Y:S04]  /*5dfb0*/  STL.64 [R1+0xf0], R88 ;  /* 0x0000f05801007387 */ /* 0x0003e80000100a00 */
[----:B------:R-:W-:Y:S04]  /*5dfc0*/  STL.64 [R1+0xf8], R90 ;  /* 0x0000f85a01007387 */ /* 0x000fe80000100a00 */
[----:B-1----:R-:W4:Y:S01]  /*5dfd0*/  LDL.LU.64 R88, [R1+0x4970] ;  /* 0x0049700001587983 */ /* 0x002f220000300a00 */
[C---:B------:R-:W-:Y:S06]  /*5dfe0*/  HMMA.1688.F32.TF32 R244, R140.reuse, R96, R244 ;  /* 0x000000608cf4723c */ /* 0x040fec00000810f4 */
[----:B------:R-:W-:Y:S01]  /*5dff0*/  HMMA.1688.F32.TF32 R44, R140, R112, R44 ;  /* 0x000000708c2c723c */ /* 0x000fe2000008102c */
[----:B------:R-:W-:-:S02]  /*5e000*/  IMAD.MOV.U32 R82, RZ, RZ, R57 ;  /* 0x000000ffff527224 */ /* 0x000fc400078e0039 */
[----:B------:R-:W-:Y:S02]  /*5e010*/  IMAD.MOV.U32 R83, RZ, RZ, R56 ;  /* 0x000000ffff537224 */ /* 0x000fe400078e0038 */
[----:B------:R-:W-:Y:S02]  /*5e020*/  IMAD.MOV.U32 R66, RZ, RZ, R53 ;  /* 0x000000ffff427224 */ /* 0x000fe400078e0035 */
[----:B------:R-:W-:Y:S01]  /*5e030*/  IMAD.MOV.U32 R67, RZ, RZ, R52 ;  /* 0x000000ffff437224 */ /* 0x000fe200078e0034 */
[----:B---3--:R-:W-:-:S15]  /*5e040*/  HMMA.1688.F32.TF32 R36, R140, R104, R36 ;  /* 0x000000688c24723c */ /* 0x008fde0000081024 */
[----:B------:R-:W-:-:S08]  /*5e050*/  NOP ;  /* 0x0000000000007918 */ /* 0x000fd00000000000 */
[----:B------:R-:W-:Y:S04]  /*5e060*/  STL.64 [R1+0xe0], R36 ;  /* 0x0000e02401007387 */ /* 0x000fe80000100a00 */
[----:B------:R2:W-:Y:S02]  /*5e070*/  STL.64 [R1+0xe8], R38 ;  /* 0x0000e82601007387 */ /* 0x0005e40000100a00 */
[C---:B--2---:R-:W-:Y:S06]  /*5e080*/  HMMA.1688.F32.TF32 R36, R140.reuse, R100, R240 ;  /* 0x000000648c24723c */ /* 0x044fec00000810f0 */
        /* <DEDUP_REMOVED lines=10> */
[----:B------:R-:W-:Y:S05]  /*5e130*/  STL.64 [R1+0xb8], R242 ;  /* 0x0000b8f201007387 */ /* 0x000fea0000100a00 */
[C---:B------:R-:W-:Y:S04]  /*5e140*/  HMMA.1688.F32.TF32 R136, R140.reuse, R16, R208 ;  /* 0x000000108c88723c */ /* 0x040fe800000810d0 */
[----:B------:R-:W-:Y:S04]  /*5e150*/  STL.64 [R1+0xa0], R36 ;  /* 0x0000a02401007387 */ /* 0x000fe80000100a00 */
[----:B------:R1:W-:Y:S02]  /*5e160*/  STL.64 [R1+0xa8], R38 ;  /* 0x0000a82601007387 */ /* 0x0003e40000100a00 */
[C---:B-1----:R-:W-:Y:S02]  /*5e170*/  HMMA.1688.F32.TF32 R36, R140.reuse, R20, R204 ;  /* 0x000000148c24723c */ /* 0x042fe400000810cc */
[----:B------:R-:W-:Y:S04]  /*5e180*/  STL.64 [R1+0x90], R148 ;  /* 0x0000909401007387 */ /* 0x000fe80000100a00 */
[----:B------:R-:W-:Y:S04]  /*5e190*/  STL.64 [R1+0x98], R150 ;  /* 0x0000989601007387 */ /* 0x000fe80000100a00 */
[----:B------:R-:W-:Y:S04]  /*5e1a0*/  STL.64 [R1+0x80], R144 ;  /* 0x0000809001007387 */ /* 0x000fe80000100a00 */
[----:B------:R1:W-:Y:S09]  /*5e1b0*/  STL.64 [R1+0x88], R146 ;  /* 0x0000889201007387 */ /* 0x0003f20000100a00 */
        /* <DEDUP_REMOVED lines=8> */
[----:B------:R-:W-:Y:S08]  /*5e240*/  STL.64 [R1+0x1c8], R146 ;  /* 0x0001c89201007387 */ /* 0x000ff00000100a00 */
        /* <DEDUP_REMOVED lines=37> */
[C---:B-1----:R-:W-:Y:S03]  /*5e4a0*/  HMMA.1688.F32.TF32 R36, R140.reuse, R128, R4 ;  /* 0x000000808c24723c */ /* 0x042fe60000081004 */
[----:B------:R-:W3:Y:S04]  /*5e4b0*/  LDL.LU R4, [R1+0x8c0] ;  /* 0x0008c00001047983 */ /* 0x000ee80000300800 */
[----:B------:R-:W3:Y:S04]  /*5e4c0*/  LDL.LU R5, [R1+0x8c4] ;  /* 0x0008c40001057983 */ /* 0x000ee80000300800 */
[----:B------:R-:W3:Y:S04]  /*5e4d0*/  LDL.LU R6, [R1+0x8c8] ;  /* 0x0008c80001067983 */ /* 0x000ee80000300800 */
[----:B------:R-:W3:Y:S01]  /*5e4e0*/  LDL.LU R7, [R1+0x8cc] ;  /* 0x0008cc0001077983 */ /* 0x000ee20000300800 */
[C---:B------:R-:W-:Y:S06]  /*5e4f0*/  HMMA.1688.F32.TF32 R64, R140.reuse, R168, R64 ;  /* 0x000000a88c40723c */ /* 0x040fec0000081040 */
[----:B------:R-:W-:Y:S01]  /*5e500*/  HMMA.1688.F32.TF32 R80, R140, R184, R80 ;  /* 0x000000b88c50723c */ /* 0x000fe20000081050 */
[----:B------:R-:W-:Y:S04]  /*5e510*/  STL.64 [R1+0x4608], R38 ;  /* 0x0046082601007387 */ /* 0x000fe80000100a00 */
[----:B------:R-:W-:Y:S01]  /*5e520*/  STL.64 [R1+0x4600], R36 ;  /* 0x0046002401007387 */ /* 0x000fe20000100a00 */
[----:B----4-:R-:W-:-:S02]  /*5e530*/  IMAD.MOV.U32 R217, RZ, RZ, R89 ;  /* 0x000000ffffd97224 */ /* 0x010fc400078e0059 */
[----:B------:R-:W-:Y:S01]  /*5e540*/  IMAD.MOV.U32 R218, RZ, RZ, R88 ;  /* 0x000000ffffda7224 */ /* 0x000fe200078e0058 */
[C---:B--2---:R-:W-:Y:S06]  /*5e550*/  HMMA.1688.F32.TF32 R48, R140.reuse, R152, R48 ;  /* 0x000000988c30723c */ /* 0x044fec0000081030 */
[C---:B---3--:R-:W-:Y:S06]  /*5e560*/  HMMA.1688.F32.TF32 R44, R140.reuse, R132, R84 ;  /* 0x000000848c2c723c */ /* 0x048fec0000081054 */
[C---:B------:R-:W-:Y:S06]  /*5e570*/  HMMA.1688.F32.TF32 R52, R140.reuse, R156, R52 ;  /* 0x0000009c8c34723c */ /* 0x040fec0000081034 */
[C---:B------:R-:W-:Y:S06]  /*5e580*/  HMMA.1688.F32.TF32 R56, R140.reuse, R160, R56 ;  /* 0x000000a08c38723c */ /* 0x040fec0000081038 */
[C---:B------:R-:W-:Y:S06]  /*5e590*/  HMMA.1688.F32.TF32 R60, R140.reuse, R164, R60 ;  /* 0x000000a48c3c723c */ /* 0x040fec000008103c */
[C---:B------:R-:W-:Y:S06]  /*5e5a0*/  HMMA.1688.F32.TF32 R68, R140.reuse, R172, R68 ;  /* 0x000000ac8c44723c */ /* 0x040fec0000081044 */
        /* <DEDUP_REMOVED lines=22> */
[----:B------:R-:W2:Y:S04]  /*5e710*/  LDL.LU R216, [R1+0x920] ;  /* 0x0009200001d87983 */ /* 0x000ea80000300800 */
[----:B------:R-:W3:Y:S04]  /*5e720*/  LDL.LU R89, [R1+0x495c] ;  /* 0x00495c0001597983 */ /* 0x000ee80000300800 */
[----:B------:R-:W3:Y:S04]  /*5e730*/  LDL.LU R88, [R1+0x4958] ;  /* 0x0049580001587983 */ /* 0x000ee80000300800 */
[----:B------:R-:W2:Y:S04]  /*5e740*/  LDL.LU R219, [R1+0x92c] ;  /* 0x00092c0001db7983 */ /* 0x000ea80000300800 */
[----:B------:R-:W4:Y:S04]  /*5e750*/  LDL.LU R136, [R1+0x8f0] ;  /* 0x0008f00001887983 */ /* 0x000f280000300800 */
[----:B------:R-:W4:Y:S04]  /*5e760*/  LDL.LU R137, [R1+0x8f4] ;  /* 0x0008f40001897983 */ /* 0x000f280000300800 */
[----:B------:R-:W4:Y:S04]  /*5e770*/  LDL.LU R138, [R1+0x8f8] ;  /* 0x0008f800018a7983 */ /* 0x000f280000300800 */
[----:B------:R-:W4:Y:S04]  /*5e780*/  LDL.LU R139, [R1+0x8fc] ;  /* 0x0008fc00018b7983 */ /* 0x000f280000300800 */
        /* <DEDUP_REMOVED lines=26> */
[----:B------:R-:W-:Y:S03]  /*5e930*/  HMMA.1688.F32.TF32 R84, R140, R188, R4 ;  /* 0x000000bc8c54723c */ /* 0x000fe60000081004 */
[----:B------:R-:W2:Y:S04]  /*5e940*/  LDL.LU R4, [R1+0x960] ;  /* 0x0009600001047983 */ /* 0x000ea80000300800 */
[----:B------:R-:W2:Y:S04]  /*5e950*/  LDL.LU R5, [R1+0x964] ;  /* 0x0009640001057983 */ /* 0x000ea80000300800 */
[----:B------:R-:W2:Y:S04]  /*5e960*/  LDL.LU R6, [R1+0x968] ;  /* 0x0009680001067983 */ /* 0x000ea80000300800 */
[----:B------:R-:W2:Y:S01]  /*5e970*/  LDL.LU R7, [R1+0x96c] ;  /* 0x00096c0001077983 */ /* 0x000ea20000300800 */
[----:B------:R-:W-:-:S02]  /*5e980*/  LOP3.LUT R238, R0, 0x60, RZ, 0x3c, !PT ;  /* 0x0000006000ee7812 */ /* 0x000fc400078e3cff */
[----:B------:R-:W-:-:S03]  /*5e990*/  LOP3.LUT R237, R0, 0x40, RZ, 0x3c, !PT ;  /* 0x0000004000ed7812 */ /* 0x000fc600078e3cff */
[----:B------:R-:W-:Y:S04]  /*5e9a0*/  LDS R225, [R238+UR10+0x4280] ;  /* 0x0042800aeee17984 */ /* 0x000fe80008000800 */
[----:B------:R-:W-:Y:S04]  /*5e9b0*/  LDS R224, [R237+UR10+0x4280] ;  /* 0x0042800aede07984 */ /* 0x000fe80008000800 */
[----:B------:R-:W-:Y:S04]  /*5e9c0*/  LDS R226, [R237+UR10+0x5280] ;  /* 0x0052800aede27984 */ /* 0x000fe80008000800 */
[----:B------:R-:W1:Y:S04]  /*5e9d0*/  LDS R227, [R238+UR10+0x5280] ;  /* 0x0052800aeee37984 */ /* 0x000e680008000800 */
[----:B------:R-:W-:Y:S04]  /*5e9e0*/  STL.64 [R1+0x46b8], R86 ;  /* 0x0046b85601007387 */ /* 0x000fe80000100a00 */
[----:B------:R-:W-:Y:S01]  /*5e9f0*/  STL.64 [R1+0x46b0], R84 ;  /* 0x0046b05401007387 */ /* 0x000fe20000100a00 */
[C---:B----4-:R-:W-:Y:S06]  /*5ea00*/  HMMA.1688.F32.TF32 R136, R140.reuse, R196, R136 ;  /* 0x000000c48c88723c */ /* 0x050fec0000081088 */
[C---:B---3--:R-:W-:Y:S06]  /*5ea10*/  HMMA.1688.F32.TF32 R88, R140.reuse, R192, R88 ;  /* 0x000000c08c58723c */ /* 0x048fec0000081058 */
[----:B--2---:R-:W-:Y:S06]  /*5ea20*/  HMMA.1688.F32.TF32 R140, R140, R200, R204 ;  /* 0x000000c88c8c723c */ /* 0x004fec00000810cc */
[C---:B-1----:R-:W-:Y:S06]  /*5ea30*/  HMMA.1688.F32.TF32 R204, R224.reuse, R100, R216 ;  /* 0x00000064e0cc723c */ /* 0x042fec00000810d8 */
[C---:B------:R-:W-:Y:S05]  /*5ea40*/  HMMA.1688.F32.TF32 R144, R224.reuse, R92, R208 ;  /* 0x0000005ce090723c */ /* 0x040fea00000810d0 */
[----:B------:R-:W-:Y:S01]  /*5ea50*/  STL.64 [R1+0x46c8], R90 ;  /* 0x0046c85a01007387 */ /* 0x000fe20000100a00 */
[C---:B------:R-:W-:Y:S03]  /*5ea60*/  HMMA.1688.F32.TF32 R148, R224.reuse, R104, R212 ;  /* 0x00000068e094723c */ /* 0x040fe600000810d4 */
[----:B------:R-:W-:Y:S03]  /*5ea70*/  STL.64 [R1+0x46c0], R88 ;  /* 0x0046c05801007387 */ /* 0x000fe60000100a00 */
[C---:B------:R-:W-:Y:S01]  /*5ea80*/  HMMA.1688.F32.TF32 R208, R224.reuse, R96, R220 ;  /* 0x00000060e0d0723c */ /* 0x040fe200000810dc */
[----:B------:R-:W-:Y:S05]  /*5ea90*/  STL.64 [R1+0x46d8], R138 ;  /* 0x0046d88a01007387 */ /* 0x000fea0000100a00 */
[C---:B------:R-:W-:Y:S01]  /*5eaa0*/  HMMA.1688.F32.TF32 R212, R224.reuse, R40, R228 ;  /* 0x00000028e0d4723c */ /* 0x040fe200000810e4 */
[----:B------:R-:W-:Y:S04]  /*5eab0*/  STL.64 [R1+0x46d0], R136 ;  /* 0x0046d08801007387 */ /* 0x000fe80000100a00 */
[----:B------:R-:W-:Y:S01]  /*5eac0*/  STL.64 [R1+0x46e8], R142 ;  /* 0x0046e88e01007387 */ /* 0x000fe20000100a00 */
        /* <DEDUP_REMOVED lines=73> */
[----:B------:R-:W-:Y:S04]  /*5ef60*/  STL [R1+0x4500], R220 ;  /* 0x004500dc01007387 */ /* 0x000fe80000100800 */
[----:B------:R-:W-:Y:S04]  /*5ef70*/  STL [R1+0x44fc], R221 ;  /* 0x0044fcdd01007387 */ /* 0x000fe80000100800 */
[----:B------:R-:W-:Y:S04]  /*5ef80*/  STL [R1+0x44f8], R222 ;  /* 0x0044f8de01007387 */ /* 0x000fe80000100800 */
[----:B------:R-:W-:Y:S01]  /*5ef90*/  STL [R1+0x44f4], R223 ;  /* 0x0044f4df01007387 */ /* 0x000fe20000100800 */
[C---:B--2---:R-:W-:Y:S06]  /*5efa0*/  HMMA.1688.F32.TF32 R68, R224.reuse, R24, R68 ;  /* 0x00000018e044723c */ /* 0x044fec0000081044 */
[C---:B----4-:R-:W-:Y:S01]  /*5efb0*/  HMMA.1688.F32.TF32 R72, R224.reuse, R20, R228 ;  /* 0x00000014e048723c */ /* 0x050fe200000810e4 */
[----:B------:R-:W-:Y:S01]  /*5efc0*/  LOP3.LUT R239, R0, 0x20, RZ, 0x3c, !PT ;  /* 0x0000002000ef7812 */ /* 0x000fe200078e3cff */
[----:B------:R-:W-:Y:S04]  /*5efd0*/  LDS R228, [R0+UR10+0x4300] ;  /* 0x0043000a00e47984 */ /* 0x000fe80008000800 */
[----:B------:R-:W-:Y:S04]  /*5efe0*/  LDS R230, [R0+UR10+0x5300] ;  /* 0x0053000a00e67984 */ /* 0x000fe80008000800 */
[----:B------:R-:W-:Y:S04]  /*5eff0*/  LDS R229, [R239+UR10+0x4300] ;  /* 0x0043000aefe57984 */ /* 0x000fe80008000800 */
[----:B------:R-:W1:Y:S04]  /*5f000*/  LDS R231, [R239+UR10+0x5300] ;  /* 0x0053000aefe77984 */ /* 0x000e680008000800 */
[----:B------:R-:W-:Y:S04]  /*5f010*/  STL.64 [R1+0x280], R68 ;  /* 0x0002804401007387 */ /* 0x000fe80000100a00 */
[----:B------:R3:W-:Y:S02]  /*5f020*/  STL.64 [R1+0x288], R70 ;  /* 0x0002884601007387 */ /* 0x0007e40000100a00 */
[----:B---3--:R-:W-:Y:S02]  /*5f030*/  HMMA.1688.F32.TF32 R68, R224, R16, R232 ;  /* 0x00000010e044723c */ /* 0x008fe400000810e8 */
[----:B------:R-:W-:Y:S04]  /*5f040*/  STL.64 [R1+0x270], R72 ;  /* 0x0002704801007387 */ /* 0x000fe80000100a00 */
[----:B------:R-:W-:Y:S04]  /*5f050*/  STL.64 [R1+0x278], R74 ;  /* 0x0002784a01007387 */ /* 0x000fe80000100a00 */
[----:B------:R-:W2:-:S13]  /*5f060*/  LDL.LU R232, [R1+0xa50] ;  /* 0x000a500001e87983 */ /* 0x000e9a0000300800 */
[----:B------:R-:W-:Y:S04]  /*5f070*/  STL.64 [R1+0x260], R68 ;  /* 0x0002604401007387 */ /* 0x000fe80000100a00 */
[----:B------:R3:W-:Y:S04]  /*5f080*/  STL.64 [R1+0x268], R70 ;  /* 0x0002684601007387 */ /* 0x0007e80000100a00 */
[----:B------:R-:W2:Y:S04]  /*5f090*/  LDL.LU R233, [R1+0xa54] ;  /* 0x000a540001e97983 */ /* 0x000ea80000300800 */
[----:B------:R-:W2:Y:S04]  /*5f0a0*/  LDL.LU R234, [R1+0xa58] ;  /* 0x000a580001ea7983 */ /* 0x000ea80000300800 */
[----:B------:R-:W2:Y:S01]  /*5f0b0*/  LDL.LU R235, [R1+0xa5c] ;  /* 0x000a5c0001eb7983 */ /* 0x000ea20000300800 */
[C---:B---3--:R-:W-:Y:S06]  /*5f0c0*/  HMMA.1688.F32.TF32 R68, R224.reuse, R12, R64 ;  /* 0x0000000ce044723c */ /* 0x048fec0000081040 */
[----:B------:R-:W-:Y:S01]  /*5f0d0*/  HMMA.1688.F32.TF32 R64, R224, R8, R4 ;  /* 0x00000008e040723c */ /* 0x000fe20000081004 */
[----:B------:R-:W3:-:S15]  /*5f0e0*/  LDL.LU R4, [R1+0xa70] ;  /* 0x000a700001047983 */ /* 0x000ede0000300800 */
[----:B------:R-:W-:-:S01]  /*5f0f0*/  NOP ;  /* 0x0000000000007918 */ /* 0x000fc20000000000 */
[----:B------:R-:W-:Y:S04]  /*5f100*/  STL.64 [R1+0x350], R68 ;  /* 0x0003504401007387 */ /* 0x000fe80000100a00 */
[----:B------:R-:W-:Y:S04]  /*5f110*/  STL.64 [R1+0x358], R70 ;  /* 0x0003584601007387 */ /* 0x000fe80000100a00 */
[----:B------:R-:W-:Y:S04]  /*5f120*/  STL.64 [R1+0x340], R64 ;  /* 0x0003404001007387 */ /* 0x000fe80000100a00 */
[----:B------:R4:W-:Y:S04]  /*5f130*/  STL.64 [R1+0x348], R66 ;  /* 0x0003484201007387 */ /* 0x0009e80000100a00 */
[----:B------:R-:W3:Y:S04]  /*5f140*/  LDL.LU R5, [R1+0xa74] ;  /* 0x000a740001057983 */ /* 0x000ee80000300800 */
[----:B------:R-:W3:Y:S04]  /*5f150*/  LDL.LU R6, [R1+0xa78] ;  /* 0x000a780001067983 */ /* 0x000ee80000300800 */
[----:B------:R-:W3:Y:S01]  /*5f160*/  LDL.LU R7, [R1+0xa7c] ;  /* 0x000a7c0001077983 */ /* 0x000ee20000300800 */
[C---:B----4-:R-:W-:Y:S06]  /*5f170*/  HMMA.1688.F32.TF32 R64, R224.reuse, R108, R60 ;  /* 0x0000006ce040723c */ /* 0x050fec000008103c */
[C---:B------:R-:W-:Y:S06]  /*5f180*/  HMMA.1688.F32.TF32 R60, R224.reuse, R112, R56 ;  /* 0x00000070e03c723c */ /* 0x040fec0000081038 */
        /* <DEDUP_REMOVED lines=15> */
[----:B------:R-:W-:-:S03]  /*5f280*/  IMAD.MOV.U32 R220, RZ, RZ, R39 ;  /* 0x000000ffffdc7224 */ /* 0x000fc600078e0027 */
[----:B------:R-:W-:Y:S04]  /*5f290*/  STL.64 [R1+0x2d0], R36 ;  /* 0x0002d02401007387 */ /* 0x000fe80000100a00 */
[----:B------:R-:W-:Y:S04]  /*5f2a0*/  STL.64 [R1+0x2e0], R44 ;  /* 0x0002e02c01007387 */ /* 0x000fe80000100a00 */
[----:B------:R4:W-:Y:S04]  /*5f2b0*/  STL.64 [R1+0x2e8], R46 ;  /* 0x0002e82e01007387 */ /* 0x0009e80000100a00 */
[----:B------:R1:W-:Y:S01]  /*5f2c0*/  STL [R1+0x2d8], R38 ;  /* 0x0002d82601007387 */ /* 0x0003e20000100800 */
[C---:B----4-:R-:W-:Y:S06]  /*5f2d0*/  HMMA.1688.F32.TF32 R44, R224.reuse, R152, R244 ;  /* 0x00000098e02c723c */ /* 0x050fec00000810f4 */
[----:B-1----:R-:W-:Y:S01]  /*5f2e0*/  HMMA.1688.F32.TF32 R36, R224, R156, R248 ;  /* 0x0000009ce024723c */ /* 0x002fe200000810f8 */
[----:B------:R1:W-:-:S15]  /*5f2f0*/  STL [R1+0x4504], R220 ;  /* 0x004504dc01007387 */ /* 0x0003de0000100800 */
[----:B------:R-:W-:-:S07]  /*5f300*/  NOP ;  /* 0x0000000000007918 */ /* 0x000fce0000000000 */
[----:B------:R4:W-:Y:S04]  /*5f310*/  STL.64 [R1+0x2b0], R36 ;  /* 0x0002b02401007387 */ /* 0x0009e80000100a00 */
[----:B------:R-:W-:Y:S04]  /*5f320*/  STL.64 [R1+0x2c0], R44 ;  /* 0x0002c02c01007387 */ /* 0x000fe80000100a00 */
[----:B------:R-:W-:Y:S01]  /*5f330*/  STL.64 [R1+0x2c8], R46 ;  /* 0x0002c82e01007387 */ /* 0x000fe20000100a00 */
[----:B-1----:R-:W-:-:S03]  /*5f340*/  IMAD.MOV.U32 R220, RZ, RZ, R39 ;  /* 0x000000ffffdc7224 */ /* 0x002fc600078e0027 */
[----:B------:R1:W-:Y:S04]  /*5f350*/  STL [R1+0x2b8], R38 ;  /* 0x0002b82601007387 */ /* 0x0003e80000100800 */
        /* <DEDUP_REMOVED lines=8> */
[----:B------:R1:W-:Y:S04]  /*5f3e0*/  STL [R1+0x4508], R220 ;  /* 0x004508dc01007387 */ /* 0x0003e80000100800 */
[----:B------:R-:W4:Y:S01]  /*5f3f0*/  LDL.LU R244, [R1+0xad0] ;  /* 0x000ad00001f47983 */ /* 0x000f220000300800 */
[----:B--2---:R-:W-:-:S15]  /*5f400*/  HMMA.1688.F32.TF32 R44, R224, R160, R232 ;  /* 0x000000a0e02c723c */ /* 0x004fde00000810e8 */
[----:B------:R-:W-:-:S08]  /*5f410*/  NOP ;  /* 0x0000000000007918 */ /* 0x000fd00000000000 */
[----:B------:R-:W-:Y:S04]  /*5f420*/  STL.64 [R1+0x2a0], R44 ;  /* 0x0002a02c01007387 */ /* 0x000fe80000100a00 */
[----:B------:R-:W-:Y:S04]  /*5f430*/  STL.64 [R1+0x2a8], R46 ;  /* 0x0002a82e01007387 */ /* 0x000fe80000100a00 */
[----:B------:R-:W2:Y:S04]  /*5f440*/  LDL.LU R245, [R1+0xad4] ;  /* 0x000ad40001f57983 */ /* 0x000ea80000300800 */
[----:B------:R-:W2:Y:S04]  /*5f450*/  LDL.LU R246, [R1+0xad8] ;  /* 0x000ad80001f67983 */ /* 0x000ea80000300800 */
[----:B------:R-:W2:Y:S04]  /*5f460*/  LDL.LU R247, [R1+0xadc] ;  /* 0x000adc0001f77983 */ /* 0x000ea80000300800 */
        /* <DEDUP_REMOVED lines=8> */
[----:B------:R-:W3:Y:S09]  /*5f4f0*/  LDL.LU R235, [R1+0xafc] ;  /* 0x000afc0001eb7983 */ /* 0x000ef20000300800 */
        /* <DEDUP_REMOVED lines=8> */
[----:B------:R-:W-:Y:S04]  /*5f580*/  STL [R1+0x4518], R216 ;  /* 0x004518d801007387 */ /* 0x000fe80000100800 */
[----:B------:R-:W-:Y:S04]  /*5f590*/  STL [R1+0x4514], R223 ;  /* 0x004514df01007387 */ /* 0x000fe80000100800 */
[----:B------:R-:W-:Y:S04]  /*5f5a0*/  STL [R1+0x4510], R222 ;  /* 0x004510de01007387 */ /* 0x000fe80000100800 */
[----:B------:R-:W-:Y:S01]  /*5f5b0*/  STL [R1+0x450c], R221 ;  /* 0x00450cdd01007387 */ /* 0x000fe20000100800 */
[----:B----4-:R-:W-:-:S15]  /*5f5c0*/  HMMA.1688.F32.TF32 R36, R224, R168, R36 ;  /* 0x000000a8e024723c */ /* 0x010fde0000081024 */
[----:B------:R-:W-:-:S08]  /*5f5d0*/  NOP ;  /* 0x0000000000007918 */ /* 0x000fd00000000000 */
[----:B------:R-:W-:Y:S01]  /*5f5e0*/  STL.64 [R1+0x250], R36 ;  /* 0x0002502401007387 */ /* 0x000fe20000100a00 */
[----:B-1----:R-:W-:-:S03]  /*5f5f0*/  IMAD.MOV.U32 R220, RZ, RZ, R39 ;  /* 0x000000ffffdc7224 */ /* 0x002fc600078e0027 */
[----:B------:R1:W-:Y:S02]  /*5f600*/  STL [R1+0x258], R38 ;  /* 0x0002582601007387 */ /* 0x0003e40000100800 */
[----:B-1----:R-:W-:Y:S02]  /*5f610*/  HMMA.1688.F32.TF32 R36, R224, R172, R240 ;  /* 0x000000ace024723c */ /* 0x002fe400000810f0 */
[----:B------:R1:W-:-:S15]  /*5f620*/  STL [R1+0x451c], R220 ;  /* 0x00451cdc01007387 */ /* 0x0003de0000100800 */
[----:B------:R-:W-:-:S07]  /*5f630*/  NOP ;  /* 0x0000000000007918 */ /* 0x000fce0000000000 */
[----:B------:R-:W-:Y:S02]  /*5f640*/  IMAD.MOV.U32 R216, RZ, RZ, R36 ;  /* 0x000000ffffd87224 */ /* 0x000fe400078e0024 */
[----:B------:R-:W-:Y:S02]  /*5f650*/  IMAD.MOV.U32 R223, RZ, RZ, R37 ;  /* 0x000000ffffdf7224 */ /* 0x000fe400078e0025 */
[----:B------:R-:W-:Y:S02]  /*5f660*/  IMAD.MOV.U32 R222, RZ, RZ, R38 ;  /* 0x000000ffffde7224 */ /* 0x000fe400078e0026 */
[----:B------:R-:W-:-:S05]  /*5f670*/  IMAD.MOV.U32 R221, RZ, RZ, R39 ;  /* 0x000000ffffdd7224 */ /* 0x000fca00078e0027 */
[----:B------:R-:W-:Y:S04]  /*5f680*/  STL [R1+0x452c], R221 ;  /* 0x00452cdd01007387 */ /* 0x000fe80000100800 */
[----:B------:R-:W-:Y:S04]  /*5f690*/  STL [R1+0x4528], R222 ;  /* 0x004528de01007387 */ /* 0x000fe80000100800 */
[----:B------:R-:W-:Y:S04]  /*5f6a0*/  STL [R1+0x4524], R216 ;  /* 0x004524d801007387 */ /* 0x000fe80000100800 */
[----:B------:R-:W-:Y:S01]  /*5f6b0*/  STL [R1+0x4520], R223 ;  /* 0x004520df01007387 */ /* 0x000fe20000100800 */
[----:B--2---:R-:W-:-:S15]  /*5f6c0*/  HMMA.1688.F32.TF32 R36, R224, R176, R244 ;  /* 0x000000b0e024723c */ /* 0x004fde00000810f4 */
[----:B------:R-:W-:-:S08]  /*5f6d0*/  NOP ;  /* 0x0000000000007918 */ /* 0x000fd00000000000 */
[----:B------:R-:W-:Y:S01]  /*5f6e0*/  STL.64 [R1+0x230], R36 ;  /* 0x0002302401007387 */ /* 0x000fe20000100a00 */
[----:B-1----:R-:W-:-:S03]  /*5f6f0*/  IMAD.MOV.U32 R220, RZ, RZ, R39 ;  /* 0x000000ffffdc7224 */ /* 0x002fc600078e0027 */
[----:B------:R1:W-:Y:S02]  /*5f700*/  STL [R1+0x238], R38 ;  /* 0x0002382601007387 */ /* 0x0003e40000100800 */
[----:B-1----:R-:W-:Y:S02]  /*5f710*/  HMMA.1688.F32.TF32 R36, R224, R180, R248 ;  /* 0x000000b4e024723c */ /* 0x002fe400000810f8 */
[----:B------:R-:W-:-:S15]  /*5f720*/  STL [R1+0x4530], R220 ;  /* 0x004530dc01007387 */ /* 0x000fde0000100800 */
[----:B------:R-:W-:-:S06]  /*5f730*/  NOP ;  /* 0x0000000000007918 */ /* 0x000fcc0000000000 */
[----:B------:R3:W-:Y:S01]  /*5f740*/  STL [R1+0x22c], R39 ;  /* 0x00022c2701007387 */ /* 0x0007e20000100800 */
[----:B------:R-:W-:Y:S02]  /*5f750*/  IMAD.MOV.U32 R217, RZ, RZ, R36 ;  /* 0x000000ffffd97224 */ /* 0x000fe400078e0024 */
[----:B------:R-:W-:Y:S02]  /*5f760*/  IMAD.MOV.U32 R218, RZ, RZ, R37 ;  /* 0x000000ffffda7224 */ /* 0x000fe400078e0025 */
[----:B------:R-:W-:Y:S02]  /*5f770*/  IMAD.MOV.U32 R219, RZ, RZ, R38 ;  /* 0x000000ffffdb7224 */ /* 0x000fe400078e0026 */
[C---:B---3--:R-:W-:Y:S03]  /*5f780*/  HMMA.1688.F32.TF32 R36, R224.reuse, R184, R232 ;  /* 0x000000b8e024723c */ /* 0x048fe600000810e8 */
[----:B------:R1:W-:Y:S03]  /*5f790*/  STL [R1+0x453c], R219 ;  /* 0x00453cdb01007387 */ /* 0x0003e60000100800 */
[----:B------:R-:W-:Y:S01]  /*5f7a0*/  HMMA.1688.F32.TF32 R4, R224, R188, R4 ;  /* 0x000000bce004723c */ /* 0x000fe20000081004 */
[----:B------:R2:W-:Y:S04]  /*5f7b0*/  STL [R1+0x4538], R218 ;  /* 0x004538da01007387 */ /* 0x0005e80000100800 */
[----:B------:R3:W-:-:S13]  /*5f7c0*/  STL [R1+0x4534], R217 ;  /* 0x004534d901007387 */ /* 0x0007da0000100800 */
[----:B------:R-:W-:Y:S02]  /*5f7d0*/  IMAD.MOV.U32 R223, RZ, RZ, R39 ;  /* 0x000000ffffdf7224 */ /* 0x000fe400078e0027 */
[----:B------:R-:W-:Y:S02]  /*5f7e0*/  IMAD.MOV.U32 R216, RZ, RZ, R38 ;  /* 0x000000ffffd87224 */ /* 0x000fe400078e0026 */
[----:B------:R-:W-:Y:S02]  /*5f7f0*/  IMAD.MOV.U32 R221, RZ, RZ, R36 ;  /* 0x000000ffffdd7224 */ /* 0x000fe400078e0024 */
[----:B------:R-:W-:Y:S01]  /*5f800*/  IMAD.MOV.U32 R222, RZ, RZ, R37 ;  /* 0x000000ffffde7224 */ /* 0x000fe200078e0025 */
        /* <DEDUP_REMOVED lines=16> */
[----:B-1----:R-:W-:-:S03]  /*5f910*/  IMAD.MOV.U32 R219, RZ, RZ, R4 ;  /* 0x000000ffffdb7224 */ /* 0x002fc600078e0004 */
[----:B------:R-:W4:Y:S01]  /*5f920*/  LDL.LU R44, [R1+0x2600] ;  /* 0x00260000012c7983 */ /* 0x000f220000300800 */
[----:B--2---:R-:W-:-:S03]  /*5f930*/  IMAD.MOV.U32 R218, RZ, RZ, R5 ;  /* 0x000000ffffda7224 */ /* 0x004fc600078e0005 */
[----:B------:R-:W2:Y:S01]  /*5f940*/  LDL.LU R45, [R1+0x2604] ;  /* 0x00260400012d7983 */ /* 0x000ea20000300800 */
[----:B---3--:R-:W-:-:S03]  /*5f950*/  IMAD.MOV.U32 R217, RZ, RZ, R6 ;  /* 0x000000ffffd97224 */ /* 0x008fc600078e0006 */
[----:B------:R-:W2:Y:S01]  /*5f960*/  LDL.LU R46, [R1+0x2608] ;  /* 0x00260800012e7983 */ /* 0x000ea20000300800 */
[----:B------:R-:W-:-:S03]  /*5f970*/  IMAD.MOV.U32 R220, RZ, RZ, R7 ;  /* 0x000000ffffdc7224 */ /* 0x000fc600078e0007 */
        /* <DEDUP_REMOVED lines=37> */
[----:B---3--:R-:W-:-:S15]  /*5fbd0*/  HMMA.1688.F32.TF32 R4, R224, R192, R4 ;  /* 0x000000c0e004723c */ /* 0x008fde0000081004 */
[----:B------:R-:W-:-:S09]  /*5fbe0*/  NOP ;  /* 0x0000000000007918 */ /* 0x000fd20000000000 */
[----:B----4-:R-:W-:Y:S02]  /*5fbf0*/  IMAD.MOV.U32 R223, RZ, RZ, R4 ;  /* 0x000000ffffdf7224 */ /* 0x010fe400078e0004 */
[----:B------:R-:W-:Y:S01]  /*5fc00*/  IMAD.MOV.U32 R216, RZ, RZ, R5 ;  /* 0x000000ffffd87224 */ /* 0x000fe200078e0005 */
[----:B------:R-:W3:Y:S01]  /*5fc10*/  LDL.LU R4, [R1+0x2440] ;  /* 0x0024400001047983 */ /* 0x000ee20000300800 */
[----:B------:R-:W-:Y:S02]  /*5fc20*/  IMAD.MOV.U32 R221, RZ, RZ, R6 ;  /* 0x000000ffffdd7224 */ /* 0x000fe400078e0006 */
[----:B------:R-:W-:Y:S01]  /*5fc30*/  IMAD.MOV.U32 R222, RZ, RZ, R7 ;  /* 0x000000ffffde7224 */ /* 0x000fe200078e0007 */
[----:B------:R-:W3:Y:S04]  /*5fc40*/  LDL.LU R5, [R1+0x2444] ;  /* 0x0024440001057983 */ /* 0x000ee80000300800 */
[----:B------:R-:W3:Y:S04]  /*5fc50*/  LDL.LU R6, [R1+0x2448] ;  /* 0x0024480001067983 */ /* 0x000ee80000300800 */
[----:B------:R-:W3:Y:S01]  /*5fc60*/  LDL.LU R7, [R1+0x244c] ;  /* 0x00244c0001077983 */ /* 0x000ee20000300800 */
[C---:B--2---:R-:W-:Y:S06]  /*5fc70*/  HMMA.1688.F32.TF32 R68, R224.reuse, R196, R68 ;  /* 0x000000c4e044723c */ /* 0x044fec0000081044 */
[----:B------:R-:W-:Y:S01]  /*5fc80*/  HMMA.1688.F32.TF32 R224, R224, R200, R232 ;  /* 0x000000c8e0e0723c */ /* 0x000fe200000810e8 */
[----:B------:R-:W-:Y:S04]  /*5fc90*/  STL.64 [R1+0x45b8], R222 ;  /* 0x0045b8de01007387 */ /* 0x000fe80000100a00 */
[----:B------:R-:W-:Y:S04]  /*5fca0*/  STL.64 [R1+0x45b0], R220 ;  /* 0x0045b0dc01007387 */ /* 0x000fe80000100a00 */
[----:B------:R-:W-:Y:S04]  /*5fcb0*/  STL.64 [R1+0x45a8], R218 ;  /* 0x0045a8da01007387 */ /* 0x000fe80000100a00 */
[----:B------:R-:W-:Y:S04]  /*5fcc0*/  STL.64 [R1+0x45a0], R216 ;  /* 0x0045a0d801007387 */ /* 0x000fe80000100a00 */
[----:B------:R-:W-:Y:S04]  /*5fcd0*/  LDS R232, [R237+UR10+0x4300] ;  /* 0x0043000aede87984 */ /* 0x000fe80008000800 */
[----:B------:R-:W-:Y:S04]  /*5fce0*/  LDS R234, [R237+UR10+0x5300] ;  /* 0x0053000aedea7984 */ /* 0x000fe80008000800 */
[----:B------:R-:W-:Y:S04]  /*5fcf0*/  STL [R1+0x44cc], R224 ;  /* 0x0044cce001007387 */ /* 0x000fe80000100800 */
[----:B------:R-:W-:Y:S04]  /*5fd00*/  STL.64 [R1+0x1e0], R68 ;  /* 0x0001e04401007387 */ /* 0x000fe80000100a00 */
[----:B------:R1:W-:Y:S04]  /*5fd10*/  STL.64 [R1+0x1e8], R70 ;  /* 0x0001e84601007387 */ /* 0x0003e80000100a00 */
[----:B------:R-:W-:Y:S04]  /*5fd20*/  LDS R233, [R238+UR10+0x4300] ;  /* 0x0043000aeee97984 */ /* 0x000fe80008000800 */
[----:B------:R-:W2:Y:S01]  /*5fd30*/  LDS R235, [R238+UR10+0x5300] ;  /* 0x0053000aeeeb7984 */ /* 0x000ea20008000800 */
[C---:B-1----:R-:W-:Y:S06]  /*5fd40*/  HMMA.1688.F32.TF32 R68, R228.reuse, R92, R64 ;  /* 0x0000005ce444723c */ /* 0x042fec0000081040 */
[C---:B------:R-:W-:Y:S06]  /*5fd50*/  HMMA.1688.F32.TF32 R64, R228.reuse, R104, R60 ;  /* 0x00000068e440723c */ /* 0x040fec000008103c */
[C---:B------:R-:W-:Y:S06]  /*5fd60*/  HMMA.1688.F32.TF32 R60, R228.reuse, R100, R56 ;  /* 0x00000064e43c723c */ /* 0x040fec0000081038 */
[C---:B------:R-:W-:Y:S06]  /*5fd70*/  HMMA.1688.F32.TF32 R56, R228.reuse, R96, R52 ;  /* 0x00000060e438723c */ /* 0x040fec0000081034 */
[C---:B------:R-:W-:Y:S06]  /*5fd80*/  HMMA.1688.F32.TF32 R52, R228.reuse, R40, R48 ;  /* 0x00000028e434723c */ /* 0x040fec0000081030 */
[C---:B------:R-:W-:Y:S06]  /*5fd90*/  HMMA.1688.F32.TF32 R48, R228.reuse, R32, R44 ;  /* 0x00000020e430723c */ /* 0x040fec000008102c */
[C---:B------:R-:W-:Y:S06]  /*5fda0*/  HMMA.1688.F32.TF32 R44, R228.reuse, R28, R36 ;  /* 0x0000001ce42c723c */ /* 0x040fec0000081024 */
[----:B------:R-:W-:Y:S01]  /*5fdb0*/  HMMA.1688.F32.TF32 R36, R228, R24, R240 ;  /* 0x00000018e424723c */ /* 0x000fe200000810f0 */
[----:B------:R-:W-:Y:S04]  /*5fdc0*/  STL [R1+0x44c8], R225 ;  /* 0x0044c8e101007387 */ /* 0x000fe80000100800 */
[----:B------:R-:W-:Y:S04]  /*5fdd0*/  STL [R1+0x44c4], R226 ;  /* 0x0044c4e201007387 */ /* 0x000fe80000100800 */
        /* <DEDUP_REMOVED lines=16> */
[----:B------:R-:W-:Y:S04]  /*5fee0*/  STL.64 [R1+0x3b8], R46 ;  /* 0x0003b82e01007387 */ /* 0x000fe80000100a00 */
[----:B------:R1:W-:Y:S02]  /*5fef0*/  STL [R1+0x3c8], R38 ;  /* 0x0003c82601007387 */ /* 0x0003e40000100800 */
[C---:B-1----:R-:W-:Y:S06]  /*5ff00*/  HMMA.1688.F32.TF32 R36, R228.reuse, R16, R248 ;  /* 0x00000010e424723c */ /* 0x042fec00000810f8 */
[----:B------:R-:W-:Y:S01]  /*5ff10*/  HMMA.1688.F32.TF32 R44, R228, R20, R244 ;  /* 0x00000014e42c723c */ /* 0x000fe200000810f4 */
[----:B------:R1:W-:-:S15]  /*5ff20*/  STL [R1+0x44d0], R224 ;  /* 0x0044d0e001007387 */ /* 0x0003de0000100800 */
[----:B------:R-:W-:-:S02]  /*5ff30*/  NOP ;  /* 0x0000000000007918 */ /* 0x000fc40000000000 */
[----:B------:R-:W-:Y:S02]  /*5ff40*/  IMAD.MOV.U32 R227, RZ, RZ, R38 ;  /* 0x000000ffffe37224 */ /* 0x000fe400078e0026 */
[----:B------:R-:W-:Y:S02]  /*5ff50*/  IMAD.MOV.U32 R226, RZ, RZ, R37 ;  /* 0x000000ffffe27224 */ /* 0x000fe400078e0025 */
[----:B------:R-:W-:Y:S01]  /*5ff60*/  IMAD.MOV.U32 R225, RZ, RZ, R36 ;  /* 0x000000ffffe17224 */ /* 0x000fe200078e0024 */
[----:B------:R-:W-:Y:S04]  /*5ff70*/  STL.64 [R1+0x3d0], R44 ;  /* 0x0003d02c01007387 */ /* 0x000fe80000100a00 */
[----:B------:R-:W-:Y:S04]  /*5ff80*/  STL.64 [R1+0x3d8], R46 ;  /* 0x0003d82e01007387 */ /* 0x000fe80000100a00 */
[----:B------:R-:W-:Y:S04]  /*5ff90*/  STL [R1+0x3ec], R39 ;  /* 0x0003ec2701007387 */ /* 0x000fe80000100800 */
[----:B------:R-:W-:Y:S04]  /*5ffa0*/  STL [R1+0x44dc], R227 ;  /* 0x0044dce301007387 */ /* 0x000fe80000100800 */
[----:B------:R-:W-:Y:S04]  /*5ffb0*/  STL [R1+0x44d8], R226 ;  /* 0x0044d8e201007387 */ /* 0x000fe80000100800 */
[----:B------:R-:W-:Y:S01]  /*5ffc0*/  STL [R1+0x44d4], R225 ;  /* 0x0044d4e101007387 */ /* 0x000fe20000100800 */
[----:B---3--:R-:W-:-:S15]  /*5ffd0*/  HMMA.1688.F32.TF32 R4, R228, R12, R4 ;  /* 0x0000000ce404723c */ /* 0x008fde0000081004 */
[----:B------:R-:W-:-:S08]  /*5ffe0*/  NOP ;  /* 0x0000000000007918 */ /* 0x000fd00000000000 */
[----:B------:R3:W-:Y:S01]  /*5fff0*/  STL.64 [R1+0x410], R4 ;  /* 0x0004100401007387 */ /* 0x0007e20000100a00 */
[----:B-1----:R-:W-:-:S03]  /*60000*/  IMAD.MOV.U32 R224, RZ, RZ, R7 ;  /* 0x000000ffffe07224 */ /* 0x002fc600078e0007 */
[----:B------:R1:W-:Y:S04]  /*60010*/  STL [R1+0x418], R6 ;  /* 0x0004180601007387 */ /* 0x0003e80000100800 */
[----:B---3--:R-:W3:Y:S04]  /*60020*/  LDL.LU R4, [R1+0x1d20] ;  /* 0x001d200001047983 */ /* 0x008ee80000300800 */
[----:B------:R-:W3:Y:S04]  /*60030*/  LDL.LU R5, [R1+0x1d24] ;  /* 0x001d240001057983 */ /* 0x000ee80000300800 */
[----:B-1----:R-:W3:Y:S04]  /*60040*/  LDL.LU R6, [R1+0x1d28] ;  /* 0x001d280001067983 */ /* 0x002ee80000300800 */
        /* <DEDUP_REMOVED lines=101> */
[----:B------:R-:W-:Y:S01]  /*606a0*/  STL [R1+0x44e0], R224 ;  /* 0x0044e0e001007387 */ /* 0x000fe20000100800 */
[C---:B--2---:R-:W-:Y:S06]  /*606b0*/  HMMA.1688.F32.TF32 R56, R228.reuse, R188, R56 ;  /* 0x000000bce438723c */ /* 0x044fec0000081038 */
[C---:B----4-:R-:W-:Y:S06]  /*606c0*/  HMMA.1688.F32.TF32 R60, R228.reuse, R184, R60 ;  /* 0x000000b8e43c723c */ /* 0x050fec000008103c */
        /* <DEDUP_REMOVED lines=11> */
[----:B------:R1:W-:Y:S01]  /*60780*/  STL [R1+0x560], R216 ;  /* 0x000560d801007387 */ /* 0x0003e20000100800 */
[----:B------:R-:W-:Y:S02]  /*60790*/  IMAD.MOV.U32 R227, RZ, RZ, R217 ;  /* 0x000000ffffe37224 */ /* 0x000fe400078e00d9 */
[----:B------:R-:W-:Y:S02]  /*607a0*/  IMAD.MOV.U32 R226, RZ, RZ, R218 ;  /* 0x000000ffffe27224 */ /* 0x000fe400078e00da */
[----:B------:R-:W-:Y:S02]  /*607b0*/  IMAD.MOV.U32 R225, RZ, RZ, R219 ;  /* 0x000000ffffe17224 */ /* 0x000fe400078e00db */
[C---:B-1----:R-:W-:Y:S06]  /*607c0*/  HMMA.1688.F32.TF32 R216, R228.reuse, R108, R220 ;  /* 0x0000006ce4d8723c */ /* 0x042fec00000810dc */
[C---:B------:R-:W-:Y:S06]  /*607d0*/  HMMA.1688.F32.TF32 R212, R228.reuse, R112, R212 ;  /* 0x00000070e4d4723c */ /* 0x040fec00000810d4 */
[C---:B------:R-:W-:Y:S06]  /*607e0*/  HMMA.1688.F32.TF32 R208, R228.reuse, R116, R208 ;  /* 0x00000074e4d0723c */ /* 0x040fec00000810d0 */
[C---:B------:R-:W-:Y:S06]  /*607f0*/  HMMA.1688.F32.TF32 R148, R228.reuse, R124, R148 ;  /* 0x0000007ce494723c */ /* 0x040fec0000081094 */
[----:B------:R-:W-:Y:S01]  /*60800*/  IMAD.MOV.U32 R224, RZ, RZ, R219 ;  /* 0x000000ffffe07224 */ /* 0x000fe200078e00db */
[C---:B------:R-:W-:Y:S01]  /*60810*/  HMMA.1688.F32.TF32 R140, R228.reuse, R132, R140 ;  /* 0x00000084e48c723c */ /* 0x040fe2000008108c */
[----:B------:R-:W-:Y:S04]  /*60820*/  STL.64 [R1+0x550], R216 ;  /* 0x000550d801007387 */ /* 0x000fe80000100a00 */
[----:B------:R-:W-:Y:S04]  /*60830*/  STL [R1+0x558], R218 ;  /* 0x000558da01007387 */ /* 0x000fe80000100800 */
[----:B------:R-:W-:Y:S01]  /*60840*/  STL.64 [R1+0x45c8], R226 ;  /* 0x0045c8e201007387 */ /* 0x000fe20000100a00 */
[C---:B------:R-:W-:Y:S03]  /*60850*/  HMMA.1688.F32.TF32 R80, R228.reuse, R164, R80 ;  /* 0x000000a4e450723c */ /* 0x040fe60000081050 */
        /* <DEDUP_REMOVED lines=13> */
[----:B------:R-:W-:Y:S03]  /*60930*/  HMMA.1688.F32.TF32 R44, R228, R200, R44 ;  /* 0x000000c8e42c723c */ /* 0x000fe6000008102c */
        /* <DEDUP_REMOVED lines=33> */
[C---:B------:R-:W-:Y:S06]  /*60b50*/  HMMA.1688.F32.TF32 R4, R232.reuse, R40, R4 ;  /* 0x00000028e804723c */ /* 0x040fec0000081004 */
[C---:B-1----:R-:W-:Y:S03]  /*60b60*/  HMMA.1688.F32.TF32 R36, R232.reuse, R96, R248 ;  /* 0x00000060e824723c */ /* 0x042fe600000810f8 */
[----:B------:R-:W-:Y:S04]  /*60b70*/  STL.64 [R1+0x420], R48 ;  /* 0x0004203001007387 */ /* 0x000fe80000100a00 */
[----:B------:R-:W-:Y:S04]  /*60b80*/  STL.64 [R1+0x428], R50 ;  /* 0x0004283201007387 */ /* 0x000fe80000100a00 */
        /* <DEDUP_REMOVED lines=128> */
[C---:B------:R-:W-:Y:S05]  /*61390*/  HMMA.1688.F32.TF32 R204, R232.reuse, R12, R204 ;  /* 0x0000000ce8cc723c */ /* 0x040fea00000810cc */
[----:B------:R-:W-:Y:S01]  /*613a0*/  STL.64 [R1+0x5a0], R228 ;  /* 0x0005a0e401007387 */ /* 0x000fe20000100a00 */
[C---:B------:R-:W-:Y:S03]  /*613b0*/  HMMA.1688.F32.TF32 R148, R232.reuse, R8, R148 ;  /* 0x00000008e894723c */ /* 0x040fe60000081094 */
[----:B------:R-:W-:Y:S04]  /*613c0*/  STL.64 [R1+0x5a8], R230 ;  /* 0x0005a8e601007387 */ /* 0x000fe80000100a00 */
[----:B------:R-:W-:Y:S04]  /*613d0*/  STL.64 [R1+0x5b0], R224 ;  /* 0x0005b0e001007387 */ /* 0x000fe80000100a00 */
        /* <DEDUP_REMOVED lines=12> */
[----:B------:R-:W-:Y:S03]  /*614a0*/  STL.64 [R1+0x610], R148 ;  /* 0x0006109401007387 */ /* 0x000fe60000100a00 */
[C---:B------:R-:W-:Y:S01]  /*614b0*/  HMMA.1688.F32.TF32 R56, R232.reuse, R168, R56 ;  /* 0x000000a8e838723c */ /* 0x040fe20000081038 */
[----:B------:R-:W-:Y:S04]  /*614c0*/  STL.64 [R1+0x618], R150 ;  /* 0x0006189601007387 */ /* 0x000fe80000100a00 */
[----:B------:R-:W-:Y:S01]  /*614d0*/  STL.64 [R1+0x750], R144 ;  /* 0x0007509001007387 */ /* 0x000fe20000100a00 */
[C---:B------:R-:W-:Y:S03]  /*614e0*/  HMMA.1688.F32.TF32 R48, R232.reuse, R176, R48 ;  /* 0x000000b0e830723c */ /* 0x040fe60000081030 */
[----:B------:R-:W-:Y:S04]  /*614f0*/  STL.64 [R1+0x758], R146 ;  /* 0x0007589201007387 */ /* 0x000fe80000100a00 */
[----:B------:R-:W-:Y:S01]  /*61500*/  STL.64 [R1+0x740], R140 ;  /* 0x0007408c01007387 */ /* 0x000fe20000100a00 */
[C---:B------:R-:W-:Y:S03]  /*61510*/  HMMA.1688.F32.TF32 R44, R232.reuse, R180, R44 ;  /* 0x000000b4e82c723c */ /* 0x040fe6000008102c */
        /* <DEDUP_REMOVED lines=33> */
[----:B------:R-:W-:Y:S01]  /*61730*/  LDS R230, [R0+UR10+0x5380] ;  /* 0x0053800a00e67984 */ /* 0x000fe20008000800 */
[C---:B------:R-:W-:Y:S03]  /*61740*/  HMMA.1688.F32.TF32 R4, R232.reuse, R200, R4 ;  /* 0x000000c8e804723c */ /* 0x040fe60000081004 */
[----:B------:R-:W-:Y:S03]  /*61750*/  LDS R229, [R239+UR10+0x4380] ;  /* 0x0043800aefe57984 */ /* 0x000fe60008000800 */
[----:B-1----:R-:W-:Y:S01]  /*61760*/  HMMA.1688.F32.TF32 R36, R232, R196, R248 ;  /* 0x000000c4e824723c */ /* 0x002fe200000810f8 */
[----:B------:R-:W1:Y:S04]  /*61770*/  LDS R231, [R239+UR10+0x5380] ;  /* 0x0053800aefe77984 */ /* 0x000e680008000800 */
[----:B------:R-:W-:Y:S04]  /*61780*/  STL.64 [R1+0x650], R48 ;  /* 0x0006503001007387 */ /* 0x000fe80000100a00 */
[----:B------:R-:W-:Y:S04]  /*61790*/  STL.64 [R1+0x658], R50 ;  /* 0x0006583201007387 */ /* 0x000fe80000100a00 */
        /* <DEDUP_REMOVED lines=115> */
[----:B------:R-:W-:Y:S04]  /*61ed0*/  LDS R234, [R237+UR10+0x5380] ;  /* 0x0053800aedea7984 */ /* 0x000fe80008000800 */
[----:B------:R-:W-:Y:S04]  /*61ee0*/  LDS R233, [R238+UR10+0x4380] ;  /* 0x0043800aeee97984 */ /* 0x000fe80008000800 */
[----:B------:R-:W1:Y:S01]  /*61ef0*/  LDS R235, [R238+UR10+0x5380] ;  /* 0x0053800aeeeb7984 */ /* 0x000e620008000800 */
[C---:B----4-:R-:W-:Y:S06]  /*61f00*/  HMMA.1688.F32.TF32 R224, R228.reuse, R104, R224 ;  /* 0x00000068e4e0723c */ /* 0x050fec00000810e0 */
[C---:B--2---:R-:W-:Y:S06]  /*61f10*/  HMMA.1688.F32.TF32 R4, R228.reuse, R92, R4 ;  /* 0x0000005ce404723c */ /* 0x044fec0000081004 */
[----:B---3--:R-:W-:-:S15]  /*61f20*/  HMMA.1688.F32.TF32 R220, R228, R96, R220 ;  /* 0x00000060e4dc723c */ /* 0x008fde00000810dc */
[----:B------:R-:W-:-:S02]  /*61f30*/  NOP ;  /* 0x0000000000007918 */ /* 0x000fc40000000000 */
[----:B------:R-:W-:Y:S04]  /*61f40*/  STL.64 [R1+0x620], R4 ;  /* 0x0006200401007387 */ /* 0x000fe80000100a00 */
[----:B------:R2:W-:Y:S04]  /*61f50*/  STL.64 [R1+0x628], R6 ;  /* 0x0006280601007387 */ /* 0x0005e80000100a00 */
[----:B--2---:R-:W2:Y:S04]  /*61f60*/  LDL.LU.64 R6, [R1+0x4950] ;  /* 0x0049500001067983 */ /* 0x004ea80000300a00 */
[----:B------:R-:W3:Y:S04]  /*61f70*/  LDL.LU.64 R4, [R1+0x4948] ;  /* 0x0049480001047983 */ /* 0x000ee80000300a00 */
[----:B------:R-:W-:Y:S04]  /*61f80*/  STL.64 [R1+0x760], R224 ;  /* 0x000760e001007387 */ /* 0x000fe80000100a00 */
[----:B------:R4:W-:Y:S02]  /*61f90*/  STL.64 [R1+0x768], R226 ;  /* 0x000768e201007387 */ /* 0x0009e40000100a00 */
[C---:B----4-:R-:W-:Y:S06]  /*61fa0*/  HMMA.1688.F32.TF32 R224, R228.reuse, R100, R216 ;  /* 0x00000064e4e0723c */ /* 0x050fec00000810d8 */
        /* <DEDUP_REMOVED lines=66> */
[C---:B-1----:R-:W-:Y:S01]  /*623d0*/  HMMA.1688.F32.TF32 R44, R228.reuse, R180, R248 ;  /* 0x000000b4e42c723c */ /* 0x042fe200000810f8 */
[----:B------:R1:W-:Y:S04]  /*623e0*/  STL.64 [R1+0x8a0], R36 ;  /* 0x0008a02401007387 */ /* 0x0003e80000100a00 */
[----:B------:R4:W-:Y:S04]  /*623f0*/  STL.64 [R1+0x8a8], R38 ;  /* 0x0008a82601007387 */ /* 0x0009e80000100a00 */
[----:B-1----:R-:W2:Y:S08]  /*62400*/  LDL.LU R36, [R1+0x21b0] ;  /* 0x0021b00001247983 */ /* 0x002eb00000300800 */
[----:B------:R-:W-:Y:S04]  /*62410*/  STL.64 [R1+0x890], R48 ;  /* 0x0008903001007387 */ /* 0x000fe80000100a00 */
[----:B------:R-:W-:Y:S04]  /*62420*/  STL.64 [R1+0x898], R50 ;  /* 0x0008983201007387 */ /* 0x000fe80000100a00 */
[----:B------:R1:W-:Y:S04]  /*62430*/  STL.64 [R1+0x880], R44 ;  /* 0x0008802c01007387 */ /* 0x0003e80000100a00 */
[----:B------:R3:W-:Y:S04]  /*62440*/  STL.64 [R1+0x888], R46 ;  /* 0x0008882e01007387 */ /* 0x0007e80000100a00 */
        /* <DEDUP_REMOVED lines=75> */
[----:B----4-:R-:W-:Y:S03]  /*62900*/  HMMA.1688.F32.TF32 R148, R228, R184, R244 ;  /* 0x000000b8e494723c */ /* 0x010fe600000810f4 */
[----:B------:R-:W4:-:S15]  /*62910*/  LDL.LU R244, [R1+0x2190] ;  /* 0x0021900001f47983 */ /* 0x000f1e0000300800 */
[----:B------:R-:W-:-:S05]  /*62920*/  NOP ;  /* 0x0000000000007918 */ /* 0x000fca0000000000 */
[----:B------:R-:W-:Y:S04]  /*62930*/  STL.64 [R1+0x870], R148 ;  /* 0x0008709401007387 */ /* 0x000fe80000100a00 */
[----:B------:R-:W-:Y:S04]  /*62940*/  STL.64 [R1+0x878], R150 ;  /* 0x0008789601007387 */ /* 0x000fe80000100a00 */
[----:B------:R-:W4:Y:S04]  /*62950*/  LDL.LU R245, [R1+0x2194] ;  /* 0x0021940001f57983 */ /* 0x000f280000300800 */
[----:B------:R-:W4:Y:S04]  /*62960*/  LDL.LU R246, [R1+0x2198] ;  /* 0x0021980001f67983 */ /* 0x000f280000300800 */
[----:B------:R-:W4:Y:S01]  /*62970*/  LDL.LU R247, [R1+0x219c] ;  /* 0x00219c0001f77983 */ /* 0x000f220000300800 */
[----:B------:R-:W-:Y:S06]  /*62980*/  HMMA.1688.F32.TF32 R68, R232, R40, R68 ;  /* 0x00000028e844723c */ /* 0x000fec0000081044 */
[C---:B--2---:R-:W-:Y:S06]  /*62990*/  HMMA.1688.F32.TF32 R144, R228.reuse, R188, R144 ;  /* 0x000000bce490723c */ /* 0x044fec0000081090 */
[C---:B---3--:R-:W-:Y:S06]  /*629a0*/  HMMA.1688.F32.TF32 R140, R228.reuse, R192, R140 ;  /* 0x000000c0e48c723c */ /* 0x048fec000008108c */
[C---:B------:R-:W-:Y:S06]  /*629b0*/  HMMA.1688.F32.TF32 R136, R228.reuse, R196, R136 ;  /* 0x000000c4e488723c */ /* 0x040fec0000081088 */
[----:B------:R-:W-:Y:S06]  /*629c0*/  HMMA.1688.F32.TF32 R88, R228, R200, R88 ;  /* 0x000000c8e458723c */ /* 0x000fec0000081058 */
[C---:B------:R-:W-:Y:S06]  /*629d0*/  HMMA.1688.F32.TF32 R84, R232.reuse, R92, R84 ;  /* 0x0000005ce854723c */ /* 0x040fec0000081054 */
[----:B------:R-:W-:Y:S01]  /*629e0*/  HMMA.1688.F32.TF32 R80, R232, R104, R80 ;  /* 0x00000068e850723c */ /* 0x000fe20000081050 */
[----:B------:R-:W-:-:S05]  /*629f0*/  IMAD.MOV.U32 R93, RZ, RZ, R68 ;  /* 0x000000ffff5d7224 */ /* 0x000fca00078e0044 */
[----:B------:R-:W-:Y:S01]  /*62a00*/  HMMA.1688.F32.TF32 R76, R232, R100, R76 ;  /* 0x00000064e84c723c */ /* 0x000fe2000008104c */
[----:B------:R-:W-:Y:S02]  /*62a10*/  IMAD.MOV.U32 R92, RZ, RZ, R69 ;  /* 0x000000ffff5c7224 */ /* 0x000fe400078e0045 */
[----:B------:R-:W-:-:S03]  /*62a20*/  IMAD.MOV.U32 R41, RZ, RZ, R70 ;  /* 0x000000ffff297224 */ /* 0x000fc600078e0046 */
[C---:B------:R-:W-:Y:S01]  /*62a30*/  HMMA.1688.F32.TF32 R72, R232.reuse, R96, R72 ;  /* 0x00000060e848723c */ /* 0x040fe20000081048 */
[----:B------:R-:W-:Y:S01]  /*62a40*/  IMAD.MOV.U32 R40, RZ, RZ, R71 ;  /* 0x000000ffff287224 */ /* 0x000fe200078e0047 */
[----:B------:R-:W-:Y:S04]  /*62a50*/  STL.64 [R1+0x860], R144 ;  /* 0x0008609001007387 */ /* 0x000fe80000100a00 */
[C---:B------:R-:W-:Y:S01]  /*62a60*/  HMMA.1688.F32.TF32 R68, R232.reuse, R32, R64 ;  /* 0x00000020e844723c */ /* 0x040fe20000081040 */
[----:B------:R-:W-:Y:S04]  /*62a70*/  STL.64 [R1+0x868], R146 ;  /* 0x0008689201007387 */ /* 0x000fe80000100a00 */
[----:B------:R-:W-:Y:S01]  /*62a80*/  LDS R229, [R239+UR10+0x6000] ;  /* 0x0060000aefe57984 */ /* 0x000fe20008000800 */
        /* <DEDUP_REMOVED lines=21> */
[----:B------:R-:W2:Y:S01]  /*62be0*/  LDL.LU R250, [R1+0x2188] ;  /* 0x0021880001fa7983 */ /* 0x000ea20000300800 */
[C---:B-1----:R-:W-:Y:S03]  /*62bf0*/  HMMA.1688.F32.TF32 R64, R232.reuse, R24, R60 ;  /* 0x00000018e840723c */ /* 0x042fe6000008103c */
[----:B------:R-:W2:Y:S04]  /*62c00*/  LDL.LU R251, [R1+0x218c] ;  /* 0x00218c0001fb7983 */ /* 0x000ea80000300800 */
[----:B------:R-:W-:Y:S01]  /*62c10*/  LDS R231, [R239+UR10+0x7000] ;  /* 0x0070000aefe77984 */ /* 0x000fe20008000800 */
[C---:B------:R-:W-:Y:S03]  /*62c20*/  HMMA.1688.F32.TF32 R60, R232.reuse, R20, R56 ;  /* 0x00000014e83c723c */ /* 0x040fe60000081038 */
[----:B------:R-:W-:Y:S03]  /*62c30*/  LDS R228, [R0+UR10+0x6000] ;  /* 0x0060000a00e47984 */ /* 0x000fe60008000800 */
[C---:B------:R-:W-:Y:S01]  /*62c40*/  HMMA.1688.F32.TF32 R56, R232.reuse, R16, R52 ;  /* 0x00000010e838723c */ /* 0x040fe20000081034 */
[----:B------:R-:W1:Y:S05]  /*62c50*/  LDS R230, [R0+UR10+0x7000] ;  /* 0x0070000a00e67984 */ /* 0x000e6a0008000800 */
        /* <DEDUP_REMOVED lines=14> */
[----:B------:R-:W3:Y:S04]  /*62d40*/  LDL.LU R240, [R1+0x2170] ;  /* 0x0021700001f07983 */ /* 0x000ee80000300800 */
[----:B------:R-:W-:Y:S04]  /*62d50*/  STL.64 [R1+0xb50], R44 ;  /* 0x000b502c01007387 */ /* 0x000fe80000100a00 */
[----:B------:R-:W-:Y:S04]  /*62d60*/  STL.64 [R1+0xb58], R46 ;  /* 0x000b582e01007387 */ /* 0x000fe80000100a00 */
[----:B------:R-:W-:Y:S04]  /*62d70*/  STL.64 [R1+0xb40], R36 ;  /* 0x000b402401007387 */ /* 0x000fe80000100a00 */
[----:B------:R4:W-:Y:S02]  /*62d80*/  STL.64 [R1+0xb48], R38 ;  /* 0x000b482601007387 */ /* 0x0009e40000100a00 */
[----:B----4-:R-:W-:-:S15]  /*62d90*/  HMMA.1688.F32.TF32 R36, R232, R116, R244 ;  /* 0x00000074e824723c */ /* 0x010fde00000810f4 */
[----:B------:R-:W-:-:S08]  /*62da0*/  NOP ;  /* 0x0000000000007918 */ /* 0x000fd00000000000 */
[----:B------:R4:W-:Y:S04]  /*62db0*/  STL [R1+0xb30], R36 ;  /* 0x000b302401007387 */ /* 0x0009e80000100800 */
        /* <DEDUP_REMOVED lines=9> */
[----:B------:R-:W-:Y:S01]  /*62e50*/  IMAD.MOV.U32 R252, RZ, RZ, R37 ;  /* 0x000000fffffc7224 */ /* 0x000fe200078e0025 */
[----:B------:R-:W-:Y:S04]  /*62e60*/  STL [R1+0x43e4], R2 ;  /* 0x0043e40201007387 */ /* 0x000fe80000100800 */
[----:B------:R-:W-:Y:S04]  /*62e70*/  STL [R1+0x43e0], R3 ;  /* 0x0043e00301007387 */ /* 0x000fe80000100800 */
[----:B------:R-:W-:Y:S04]  /*62e80*/  STL [R1+0x43dc], R252 ;  /* 0x0043dcfc01007387 */ /* 0x000fe80000100800 */
        /* <DEDUP_REMOVED lines=16> */
[----:B------:R-:W-:Y:S01]  /*62f90*/  IMAD.MOV.U32 R24, RZ, RZ, R47 ;  /* 0x000000ffff187224 */ /* 0x000fe200078e002f */
[----:B------:R-:W-:Y:S01]  /*62fa0*/  STL [R1+0x43e8], R29 ;  /* 0x0043e81d01007387 */ /* 0x000fe20000100800 */
[----:B---3--:R-:W-:Y:S03]  /*62fb0*/  HMMA.1688.F32.TF32 R44, R232, R124, R240 ;  /* 0x0000007ce82c723c */ /* 0x008fe600000810f0 */
[----:B------:R-:W3:Y:S04]  /*62fc0*/  LDL.LU R240, [R1+0x2120] ;  /* 0x0021200001f07983 */ /* 0x000ee80000300800 */
[----:B------:R-:W3:Y:S01]  /*62fd0*/  LDL.LU R241, [R1+0x2124] ;  /* 0x0021240001f17983 */ /* 0x000ee20000300800 */
[----:B------:R-:W-:-:S03]  /*62fe0*/  IMAD.MOV.U32 R243, RZ, RZ, R4 ;  /* 0x000000fffff37224 */ /* 0x000fc600078e0004 */
[----:B------:R-:W3:Y:S04]  /*62ff0*/  LDL.LU R242, [R1+0x2128] ;  /* 0x0021280001f27983 */ /* 0x000ee80000300800 */
[----:B------:R-:W2:Y:S09]  /*63000*/  LDL.LU R4, [R1+0x4944] ;  /* 0x0049440001047983 */ /* 0x000eb20000300800 */
[----:B------:R-:W-:-:S02]  /*63010*/  IMAD.MOV.U32 R21, RZ, RZ, R44 ;  /* 0x000000ffff157224 */ /* 0x000fc400078e002c */
[----:B------:R-:W-:Y:S02]  /*63020*/  IMAD.MOV.U32 R20, RZ, RZ, R45 ;  /* 0x000000ffff147224 */ /* 0x000fe400078e002d */
[----:B------:R-:W-:Y:S02]  /*63030*/  IMAD.MOV.U32 R17, RZ, RZ, R46 ;  /* 0x000000ffff117224 */ /* 0x000fe400078e002e */
[----:B------:R-:W-:Y:S02]  /*63040*/  IMAD.MOV.U32 R16, RZ, RZ, R47 ;  /* 0x000000ffff107224 */ /* 0x000fe400078e002f */
[----:B------:R-:W-:Y:S07]  /*63050*/  HMMA.1688.F32.TF32 R44, R232, R128, R244 ;  /* 0x00000080e82c723c */ /* 0x000fee00000810f4 */
[----:B------:R-:W-:-:S02]  /*63060*/  IMAD.MOV.U32 R244, RZ, RZ, R5 ;  /* 0x000000fffff47224 */ /* 0x000fc400078e0005 */
[----:B------:R-:W2:Y:S04]  /*63070*/  LDL.LU R5, [R1+0x4940] ;  /* 0x0049400001057983 */ /* 0x000ea80000300800 */
[----:B------:R-:W3:Y:S01]  /*63080*/  LDL.LU R245, [R1+0x2114] ;  /* 0x0021140001f57983 */ /* 0x000ee20000300800 */
[----:B----4-:R-:W-:Y:S01]  /*63090*/  HMMA.1688.F32.TF32 R36, R232, R132, R36 ;  /* 0x00000084e824723c */ /* 0x010fe20000081024 */
[----:B------:R-:W-:Y:S02]  /*630a0*/  IMAD.MOV.U32 R246, RZ, RZ, R7 ;  /* 0x000000fffff67224 */ /* 0x000fe400078e0007 */
[----:B------:R-:W-:-:S15]  /*630b0*/  IMAD.MOV.U32 R247, RZ, RZ, R6 ;  /* 0x000000fffff77224 */ /* 0x000fde00078e0006 */
[----:B------:R-:W-:-:S06]  /*630c0*/  NOP ;  /* 0x0000000000007918 */ /* 0x000fcc0000000000 */
[----:B------:R-:W-:Y:S02]  /*630d0*/  IMAD.MOV.U32 R7, RZ, RZ, R38 ;  /* 0x000000ffff077224 */ /* 0x000fe400078e0026 */
[----:B------:R-:W-:-:S05]  /*630e0*/  IMAD.MOV.U32 R6, RZ, RZ, R39 ;  /* 0x000000ffff067224 */ /* 0x000fca00078e0027 */
[----:B------:R-:W-:Y:S01]  /*630f0*/  STL.64 [R1+0x4328], R6 ;  /* 0x0043280601007387 */ /* 0x000fe20000100a00 */
[----:B------:R-:W-:Y:S02]  /*63100*/  IMAD.MOV.U32 R13, RZ, RZ, R44 ;  /* 0x000000ffff0d7224 */ /* 0x000fe400078e002c */
[----:B------:R-:W-:Y:S02]  /*63110*/  IMAD.MOV.U32 R128, RZ, RZ, R36 ;  /* 0x000000ffff807224 */ /* 0x000fe400078e0024 */
[----:B------:R-:W-:Y:S02]  /*63120*/  IMAD.MOV.U32 R129, RZ, RZ, R37 ;  /* 0x000000ffff817224 */ /* 0x000fe400078e0025 */
[----:B------:R-:W-:Y:S01]  /*63130*/  IMAD.MOV.U32 R12, RZ, RZ, R45 ;  /* 0x000000ffff0c7224 */ /* 0x000fe200078e002d */
        /* <DEDUP_REMOVED lines=8> */
[----:B--2---:R2:W-:Y:S02]  /*631c0*/  STL.64 [R1+0x4320], R4 ;  /* 0x0043200401007387 */ /* 0x0045e40000100a00 */
[----:B--2---:R-:W-:Y:S02]  /*631d0*/  HMMA.1688.F32.TF32 R4, R232, R156, R248 ;  /* 0x0000009ce804723c */ /* 0x004fe400000810f8 */
        /* <DEDUP_REMOVED lines=18> */
[----:B------:R-:W-:Y:S02]  /*63300*/  IMAD.MOV.U32 R121, RZ, RZ, R5 ;  /* 0x000000ffff797224 */ /* 0x000fe400078e0005 */
[----:B------:R-:W-:Y:S01]  /*63310*/  IMAD.MOV.U32 R153, RZ, RZ, R6 ;  /* 0x000000ffff997224 */ /* 0x000fe200078e0006 */
[----:B------:R-:W4:Y:S01]  /*63320*/  LDL.LU R237, [R1+0x20c4] ;  /* 0x0020c40001ed7983 */ /* 0x000f220000300800 */
[----:B------:R-:W-:Y:S02]  /*63330*/  IMAD.MOV.U32 R152, RZ, RZ, R7 ;  /* 0x000000ffff987224 */ /* 0x000fe400078e0007 */
[----:B---3--:R-:W-:Y:S01]  /*63340*/  HMMA.1688.F32.TF32 R4, R232, R160, R240 ;  /* 0x000000a0e804723c */ /* 0x008fe200000810f0 */
[----:B------:R-:W3:Y:S04]  /*63350*/  LDL.LU R238, [R1+0x20c8] ;  /* 0x0020c80001ee7983 */ /* 0x000ee80000300800 */
[----:B------:R-:W3:Y:S04]  /*63360*/  LDL.LU R239, [R1+0x20cc] ;  /* 0x0020cc0001ef7983 */ /* 0x000ee80000300800 */
[----:B------:R-:W3:Y:S04]  /*63370*/  LDL.LU R240, [R1+0x20b0] ;  /* 0x0020b00001f07983 */ /* 0x000ee80000300800 */
[----:B------:R-:W3:Y:S04]  /*63380*/  LDL.LU R241, [R1+0x20b4] ;  /* 0x0020b40001f17983 */ /* 0x000ee80000300800 */
[----:B------:R-:W3:Y:S04]  /*63390*/  LDL.LU R242, [R1+0x20b8] ;  /* 0x0020b80001f27983 */ /* 0x000ee80000300800 */
[----:B------:R-:W3:Y:S03]  /*633a0*/  LDL.LU R243, [R1+0x20bc] ;  /* 0x0020bc0001f37983 */ /* 0x000ee60000300800 */
[----:B------:R-:W-:-:S02]  /*633b0*/  IMAD.MOV.U32 R116, RZ, RZ, R4 ;  /* 0x000000ffff747224 */ /* 0x000fc400078e0004 */
[----:B------:R-:W-:Y:S02]  /*633c0*/  IMAD.MOV.U32 R117, RZ, RZ, R5 ;  /* 0x000000ffff757224 */ /* 0x000fe400078e0005 */
[----:B------:R-:W-:Y:S02]  /*633d0*/  IMAD.MOV.U32 R157, RZ, RZ, R6 ;  /* 0x000000ffff9d7224 */ /* 0x000fe400078e0006 */
[----:B------:R-:W-:Y:S02]  /*633e0*/  IMAD.MOV.U32 R156, RZ, RZ, R7 ;  /* 0x000000ffff9c7224 */ /* 0x000fe400078e0007 */
[----:B------:R-:W-:Y:S01]  /*633f0*/  HMMA.1688.F32.TF32 R4, R232, R164, R244 ;  /* 0x000000a4e804723c */ /* 0x000fe200000810f4 */
[----:B------:R-:W3:Y:S04]  /*63400*/  LDL.LU R244, [R1+0x20a0] ;  /* 0x0020a00001f47983 */ /* 0x000ee80000300800 */
[----:B------:R-:W3:Y:S04]  /*63410*/  LDL.LU R245, [R1+0x20a4] ;  /* 0x0020a40001f57983 */ /* 0x000ee80000300800 */
[----:B------:R-:W3:Y:S04]  /*63420*/  LDL.LU R246, [R1+0x20a8] ;  /* 0x0020a80001f67983 */ /* 0x000ee80000300800 */
[----:B------:R-:W3:Y:S11]  /*63430*/  LDL.LU R247, [R1+0x20ac] ;  /* 0x0020ac0001f77983 */ /* 0x000ef60000300800 */
[----:B------:R-:W-:-:S02]  /*63440*/  IMAD.MOV.U32 R112, RZ, RZ, R4 ;  /* 0x000000ffff707224 */ /* 0x000fc400078e0004 */
[----:B------:R-:W-:Y:S02]  /*63450*/  IMAD.MOV.U32 R113, RZ, RZ, R5 ;  /* 0x000000ffff717224 */ /* 0x000fe400078e0005 */
[----:B------:R-:W-:Y:S02]  /*63460*/  IMAD.MOV.U32 R161, RZ, RZ, R6 ;  /* 0x000000ffffa17224 */ /* 0x000fe400078e0006 */
[----:B------:R-:W-:Y:S02]  /*63470*/  IMAD.MOV.U32 R160, RZ, RZ, R7 ;  /* 0x000000ffffa07224 */ /* 0x000fe400078e0007 */
[----:B--2---:R-:W-:Y:S01]  /*63480*/  HMMA.1688.F32.TF32 R4, R232, R168, R248 ;  /* 0x000000a8e804723c */ /* 0x004fe200000810f8 */
[----:B------:R-:W2:Y:S04]  /*63490*/  LDL.LU R248, [R1+0x2090] ;  /* 0x0020900001f87983 */ /* 0x000ea80000300800 */
[----:B------:R-:W2:Y:S04]  /*634a0*/  LDL.LU R249, [R1+0x2094] ;  /* 0x0020940001f97983 */ /* 0x000ea80000300800 */
[----:B------:R-:W2:Y:S04]  /*634b0*/  LDL.LU R250, [R1+0x2098] ;  /* 0x0020980001fa7983 */ /* 0x000ea80000300800 */
[----:B------:R-:W2:Y:S11]  /*634c0*/  LDL.LU R251, [R1+0x209c] ;  /* 0x00209c0001fb7983 */ /* 0x000eb60000300800 */
[----:B------:R-:W-:-:S02]  /*634d0*/  IMAD.MOV.U32 R108, RZ, RZ, R4 ;  /* 0x000000ffff6c7224 */ /* 0x000fc400078e0004 */
[----:B------:R-:W-:Y:S02]  /*634e0*/  IMAD.MOV.U32 R109, RZ, RZ, R5 ;  /* 0x000000ffff6d7224 */ /* 0x000fe400078e0005 */
[----:B------:R-:W-:Y:S02]  /*634f0*/  IMAD.MOV.U32 R165, RZ, RZ, R6 ;  /* 0x000000ffffa57224 */ /* 0x000fe400078e0006 */
[----:B------:R-:W-:Y:S02]  /*63500*/  IMAD.MOV.U32 R164, RZ, RZ, R7 ;  /* 0x000000ffffa47224 */ /* 0x000fe400078e0007 */
[----:B----4-:R-:W-:-:S15]  /*63510*/  HMMA.1688.F32.TF32 R4, R232, R172, R48 ;  /* 0x000000ace804723c */ /* 0x010fde0000081030 */
[----:B------:R-:W-:-:S09]  /*63520*/  NOP ;  /* 0x0000000000007918 */ /* 0x000fd20000000000 */
[----:B------:R-:W-:Y:S02]  /*63530*/  IMAD.MOV.U32 R96, RZ, RZ, R4 ;  /* 0x000000ffff607224 */ /* 0x000fe400078e0004 */
[----:B------:R-:W-:Y:S02]  /*63540*/  IMAD.MOV.U32 R97, RZ, RZ, R5 ;  /* 0x000000ffff617224 */ /* 0x000fe400078e0005 */
        /* <DEDUP_REMOVED lines=8> */
[C---:B------:R-:W-:Y:S06]  /*635d0*/  HMMA.1688.F32.TF32 R4, R232.reuse, R180, R36 ;  /* 0x000000b4e804723c */ /* 0x040fec0000081024 */
[----:B---3--:R-:W-:-:S15]  /*635e0*/  HMMA.1688.F32.TF32 R36, R232, R188, R240 ;  /* 0x000000bce824723c */ /* 0x008fde00000810f0 */
[----:B------:R-:W-:-:S03]  /*635f0*/  NOP ;  /* 0x0000000000007918 */ /* 0x000fc60000000000 */
[----:B------:R-:W-:Y:S02]  /*63600*/  IMAD.MOV.U32 R104, RZ, RZ, R4 ;  /* 0x000000ffff687224 */ /* 0x000fe400078e0004 */
[----:B------:R-:W-:Y:S02]  /*63610*/  IMAD.MOV.U32 R105, RZ, RZ, R5 ;  /* 0x000000ffff697224 */ /* 0x000fe400078e0005 */
[----:B------:R-:W-:Y:S02]  /*63620*/  IMAD.MOV.U32 R181, RZ, RZ, R6 ;  /* 0x000000ffffb57224 */ /* 0x000fe400078e0006 */
[----:B------:R-:W-:Y:S02]  /*63630*/  IMAD.MOV.U32 R180, RZ, RZ, R7 ;  /* 0x000000ffffb47224 */ /* 0x000fe400078e0007 */
[----:B------:R-:W-:Y:S01]  /*63640*/  HMMA.1688.F32.TF32 R4, R232, R184, R236 ;  /* 0x000000b8e804723c */ /* 0x000fe200000810ec */
[----:B------:R-:W-:Y:S02]  /*63650*/  IMAD.MOV.U32 R240, RZ, RZ, R111 ;  /* 0x000000fffff07224 */ /* 0x000fe400078e006f */
[----:B------:R-:W-:-:S02]  /*63660*/  IMAD.MOV.U32 R241, RZ, RZ, R110 ;  /* 0x000000fffff17224 */ /* 0x000fc400078e006e */
[----:B------:R-:W-:Y:S02]  /*63670*/  IMAD.MOV.U32 R242, RZ, RZ, R115 ;  /* 0x000000fffff27224 */ /* 0x000fe400078e0073 */
[----:B------:R-:W-:Y:S02]  /*63680*/  IMAD.MOV.U32 R243, RZ, RZ, R114 ;  /* 0x000000fffff37224 */ /* 0x000fe400078e0072 */
[----:B------:R-:W-:-:S15]  /*63690*/  IMAD.MOV.U32 R236, RZ, RZ, R31 ;  /* 0x000000ffffec7224 */ /* 0x000fde00078e001f */
        /* <DEDUP_REMOVED lines=8> */
[----:B------:R-:W-:Y:S01]  /*63720*/  STL.64 [R1+0x43f8], R6 ;  /* 0x0043f80601007387 */ /* 0x000fe20000100a00 */
[----:B------:R-:W-:Y:S03]  /*63730*/  HMMA.1688.F32.TF32 R36, R232, R192, R244 ;  /* 0x000000c0e824723c */ /* 0x000fe600000810f4 */
[----:B------:R2:W-:Y:S04]  /*63740*/  STL.64 [R1+0x43f0], R4 ;  /* 0x0043f00401007387 */ /* 0x0005e80000100a00 */
[----:B------:R-:W-:-:S02]  /*63750*/  IMAD.MOV.U32 R244, RZ, RZ, R119 ;  /* 0x000000fffff47224 */ /* 0x000fc400078e0077 */
[----:B------:R-:W3:Y:S01]  /*63760*/  LDL.LU R119, [R1+0x493c] ;  /* 0x00493c0001777983 */ /* 0x000ee20000300800 */
[----:B------:R-:W-:Y:S02]  /*63770*/  IMAD.MOV.U32 R245, RZ, RZ, R118 ;  /* 0x000000fffff57224 */ /* 0x000fe400078e0076 */
[----:B------:R-:W-:Y:S01]  /*63780*/  IMAD.MOV.U32 R246, RZ, RZ, R123 ;  /* 0x000000fffff67224 */ /* 0x000fe200078e007b */
[----:B------:R-:W4:Y:S01]  /*63790*/  LDL.LU R118, [R1+0x4938] ;  /* 0x0049380001767983 */ /* 0x000f220000300800 */
[----:B------:R-:W-:-:S03]  /*637a0*/  IMAD.MOV.U32 R247, RZ, RZ, R122 ;  /* 0x000000fffff77224 */ /* 0x000fc600078e007a */
        /* <DEDUP_REMOVED lines=44> */
[----:B------:R-:W4:Y:S01]  /*63a70*/  LDL.LU R127, [R1+0x48d0] ;  /* 0x0048d000017f7983 */ /* 0x000f220000300800 */
        /* <DEDUP_REMOVED lines=11> */
[----:B------:R-:W-:Y:S01]  /*63b30*/  IMAD.MOV.U32 R39, RZ, RZ, R103 ;  /* 0x000000ffff277224 */ /* 0x000fe200078e0067 */
[----:B--2---:R-:W-:Y:S07]  /*63b40*/  HMMA.1688.F32.TF32 R4, R232, R196, R248 ;  /* 0x000000c4e804723c */ /* 0x004fee00000810f8 */
[----:B------:R-:W-:-:S02]  /*63b50*/  IMAD.MOV.U32 R248, RZ, RZ, R106 ;  /* 0x000000fffff87224 */ /* 0x000fc400078e006a */
[----:B------:R-:W-:Y:S02]  /*63b60*/  IMAD.MOV.U32 R249, RZ, RZ, R107 ;  /* 0x000000fffff97224 */ /* 0x000fe400078e006b */
[----:B------:R-:W-:Y:S02]  /*63b70*/  IMAD.MOV.U32 R250, RZ, RZ, R94 ;  /* 0x000000fffffa7224 */ /* 0x000fe400078e005e */
[----:B------:R-:W-:Y:S02]  /*63b80*/  IMAD.MOV.U32 R251, RZ, RZ, R95 ;  /* 0x000000fffffb7224 */ /* 0x000fe400078e005f */
[----:B---3--:R-:W-:Y:S02]  /*63b90*/  IMAD.MOV.U32 R67, RZ, RZ, R119 ;  /* 0x000000ffff437224 */ /* 0x008fe400078e0077 */
[----:B----4-:R-:W-:Y:S02]  /*63ba0*/  IMAD.MOV.U32 R66, RZ, RZ, R118 ;  /* 0x000000ffff427224 */ /* 0x010fe400078e0076 */
[----:B------:R-:W-:-:S02]  /*63bb0*/  IMAD.MOV.U32 R65, RZ, RZ, R123 ;  /* 0x000000ffff417224 */ /* 0x000fc400078e007b */
[----:B------:R-:W-:Y:S02]  /*63bc0*/  IMAD.MOV.U32 R64, RZ, RZ, R122 ;  /* 0x000000ffff407224 */ /* 0x000fe400078e007a */
[----:B------:R-:W2:Y:S04]  /*63bd0*/  LDL.LU R122, [R1+0x48cc] ;  /* 0x0048cc00017a7983 */ /* 0x000ea80000300800 */
[----:B------:R-:W2:Y:S04]  /*63be0*/  LDL.LU R123, [R1+0x48c8] ;  /* 0x0048c800017b7983 */ /* 0x000ea80000300800 */
[----:B------:R-:W3:Y:S01]  /*63bf0*/  LDL.LU R118, [R1+0x48c4] ;  /* 0x0048c40001767983 */ /* 0x000ee20000300800 */
[----:B------:R-:W-:-:S02]  /*63c00*/  IMAD.MOV.U32 R70, RZ, RZ, R110 ;  /* 0x000000ffff467224 */ /* 0x000fc400078e006e */
[----:B------:R-:W-:Y:S01]  /*63c10*/  IMAD.MOV.U32 R69, RZ, RZ, R115 ;  /* 0x000000ffff457224 */ /* 0x000fe200078e0073 */
[----:B------:R-:W3:Y:S01]  /*63c20*/  LDL.LU R119, [R1+0x48c0] ;  /* 0x0048c00001777983 */ /* 0x000ee20000300800 */
[----:B------:R-:W-:-:S03]  /*63c30*/  IMAD.MOV.U32 R68, RZ, RZ, R114 ;  /* 0x000000ffff447224 */ /* 0x000fc600078e0072 */
[----:B------:R-:W4:Y:S01]  /*63c40*/  LDL.LU R114, [R1+0x48bc] ;  /* 0x0048bc0001727983 */ /* 0x000f220000300800 */
[----:B------:R-:W-:-:S03]  /*63c50*/  IMAD.MOV.U32 R71, RZ, RZ, R111 ;  /* 0x000000ffff477224 */ /* 0x000fc600078e006f */
[----:B------:R-:W4:Y:S04]  /*63c60*/  LDL.LU R115, [R1+0x48b8] ;  /* 0x0048b80001737983 */ /* 0x000f280000300800 */
[----:B------:R-:W2:Y:S04]  /*63c70*/  LDL.LU R110, [R1+0x48b4] ;  /* 0x0048b400016e7983 */ /* 0x000ea80000300800 */
[----:B------:R-:W2:Y:S01]  /*63c80*/  LDL.LU R111, [R1+0x48b0] ;  /* 0x0048b000016f7983 */ /* 0x000ea20000300800 */
[----:B------:R-:W-:Y:S02]  /*63c90*/  IMAD.MOV.U32 R79, RZ, RZ, R15 ;  /* 0x000000ffff4f7224 */ /* 0x000fe400078e000f */
[----:B------:R-:W-:-:S02]  /*63ca0*/  IMAD.MOV.U32 R78, RZ, RZ, R14 ;  /* 0x000000ffff4e7224 */ /* 0x000fc400078e000e */
[----:B------:R-:W-:Y:S02]  /*63cb0*/  IMAD.MOV.U32 R77, RZ, RZ, R11 ;  /* 0x000000ffff4d7224 */ /* 0x000fe400078e000b */
[----:B------:R-:W-:Y:S02]  /*63cc0*/  IMAD.MOV.U32 R76, RZ, RZ, R10 ;  /* 0x000000ffff4c7224 */ /* 0x000fe400078e000a */
[----:B------:R-:W3:Y:S04]  /*63cd0*/  LDL.LU R10, [R1+0x48ac] ;  /* 0x0048ac00010a7983 */ /* 0x000ee80000300800 */
[----:B------:R-:W3:Y:S04]  /*63ce0*/  LDL.LU R11, [R1+0x48a8] ;  /* 0x0048a800010b7983 */ /* 0x000ee80000300800 */
[----:B------:R-:W4:Y:S01]  /*63cf0*/  LDL.LU R14, [R1+0x48a4] ;  /* 0x0048a400010e7983 */ /* 0x000f220000300800 */
[----:B------:R-:W-:-:S02]  /*63d00*/  IMAD.MOV.U32 R82, RZ, RZ, R22 ;  /* 0x000000ffff527224 */ /* 0x000fc400078e0016 */
[----:B------:R-:W-:Y:S01]  /*63d10*/  IMAD.MOV.U32 R81, RZ, RZ, R19 ;  /* 0x000000ffff517224 */ /* 0x000fe200078e0013 */
[----:B------:R-:W4:Y:S01]  /*63d20*/  LDL.LU R15, [R1+0x48a0] ;  /* 0x0048a000010f7983 */ /* 0x000f220000300800 */
[----:B------:R-:W-:-:S03]  /*63d30*/  IMAD.MOV.U32 R80, RZ, RZ, R18 ;  /* 0x000000ffff507224 */ /* 0x000fc600078e0012 */
[----:B------:R-:W2:Y:S01]  /*63d40*/  LDL.LU R18, [R1+0x489c] ;  /* 0x00489c0001127983 */ /* 0x000ea20000300800 */
[----:B------:R-:W-:-:S03]  /*63d50*/  IMAD.MOV.U32 R83, RZ, RZ, R23 ;  /* 0x000000ffff537224 */ /* 0x000fc600078e0017 */
[----:B------:R-:W2:Y:S04]  /*63d60*/  LDL.LU R19, [R1+0x4898] ;  /* 0x0048980001137983 */ /* 0x000ea80000300800 */
[----:B------:R-:W1:Y:S04]  /*63d70*/  LDL.LU R22, [R1+0x4894] ;  /* 0x0048940001167983 */ /* 0x000e680000300800 */
[----:B------:R-:W1:Y:S04]  /*63d80*/  LDL.LU R23, [R1+0x4890] ;  /* 0x0048900001177983 */ /* 0x000e680000300800 */
        /* <DEDUP_REMOVED lines=53> */
[----:B------:R-:W-:Y:S01]  /*640e0*/  IMAD.MOV.U32 R32, RZ, RZ, R7 ;  /* 0x000000ffff207224 */ /* 0x000fe200078e0007 */
[C---:B-1----:R-:W-:Y:S06]  /*640f0*/  HMMA.1688.F32.TF32 R68, R228.reuse, R22, R68 ;  /* 0x00000016e444723c */ /* 0x042fec0000081044 */
[C---:B--2---:R-:W-:Y:S06]  /*64100*/  HMMA.1688.F32.TF32 R64, R228.reuse, R18, R64 ;  /* 0x00000012e440723c */ /* 0x044fec0000081040 */
[C---:B---3--:R-:W-:Y:S06]  /*64110*/  HMMA.1688.F32.TF32 R4, R228.reuse, R106, R140 ;  /* 0x0000006ae404723c */ /* 0x048fec000008108c */
        /* <DEDUP_REMOVED lines=50> */
[----:B-1----:R-:W-:Y:S08]  /*64440*/  HMMA.1688.F32.TF32 R4, R228, R154, R248 ;  /* 0x0000009ae404723c */ /* 0x002ff000000810f8 */
[----:B------:R-:W-:Y:S01]  /*64450*/  STL.64 [R1+0x29b0], R44 ;  /* 0x0029b02c01007387 */ /* 0x000fe20000100a00 */
[----:B------:R-:W-:-:S03]  /*64460*/  IMAD.MOV.U32 R244, RZ, RZ, R198 ;  /* 0x000000fffff47224 */ /* 0x000fc600078e00c6 */
[----:B------:R-:W-:Y:S05]  /*64470*/  STL.64 [R1+0x29b8], R46 ;  /* 0x0029b82e01007387 */ /* 0x000fea0000100a00 */
[----:B------:R1:W-:Y:S01]  /*64480*/  STL.64 [R1+0x29a0], R36 ;  /* 0x0029a02401007387 */ /* 0x0003e20000100a00 */
[----:B------:R-:W-:-:S03]  /*64490*/  IMAD.MOV.U32 R245, RZ, RZ, R199 ;  /* 0x000000fffff57224 */ /* 0x000fc600078e00c7 */
[----:B------:R2:W-:Y:S01]  /*644a0*/  STL.64 [R1+0x29a8], R38 ;  /* 0x0029a82601007387 */ /* 0x0005e20000100a00 */
[----:B------:R-:W-:-:S03]  /*644b0*/  IMAD.MOV.U32 R246, RZ, RZ, R202 ;  /* 0x000000fffff67224 */ /* 0x000fc600078e00ca */
[----:B------:R-:W3:Y:S01]  /*644c0*/  LDL.LU R198, [R1+0x484c] ;  /* 0x00484c0001c67983 */ /* 0x000ee20000300800 */
[----:B------:R-:W-:-:S03]  /*644d0*/  IMAD.MOV.U32 R247, RZ, RZ, R203 ;  /* 0x000000fffff77224 */ /* 0x000fc600078e00cb */
[----:B------:R-:W-:Y:S04]  /*644e0*/  STL.64 [R1+0x2990], R4 ;  /* 0x0029900401007387 */ /* 0x000fe80000100a00 */
[----:B------:R-:W-:Y:S04]  /*644f0*/  STL.64 [R1+0x2998], R6 ;  /* 0x0029980601007387 */ /* 0x000fe80000100a00 */
[----:B------:R-:W4:Y:S04]  /*64500*/  LDL.LU R199, [R1+0x4848] ;  /* 0x0048480001c77983 */ /* 0x000f280000300800 */
[----:B------:R-:W4:Y:S04]  /*64510*/  LDL.LU R202, [R1+0x4844] ;  /* 0x0048440001ca7983 */ /* 0x000f280000300800 */
[----:B------:R-:W4:Y:S01]  /*64520*/  LDL.LU R203, [R1+0x4840] ;  /* 0x0048400001cb7983 */ /* 0x000f220000300800 */
[----:B-1----:R-:W-:-:S02]  /*64530*/  IMAD.MOV.U32 R36, RZ, RZ, R191 ;  /* 0x000000ffff247224 */ /* 0x002fc400078e00bf */
[----:B------:R-:W-:Y:S01]  /*64540*/  IMAD.MOV.U32 R37, RZ, RZ, R190 ;  /* 0x000000ffff257224 */ /* 0x000fe200078e00be */
[----:B------:R-:W4:Y:S01]  /*64550*/  LDL.LU R191, [R1+0x483c] ;  /* 0x00483c0001bf7983 */ /* 0x000f220000300800 */
[----:B--2---:R-:W-:Y:S02]  /*64560*/  IMAD.MOV.U32 R38, RZ, RZ, R195 ;  /* 0x000000ffff267224 */ /* 0x004fe400078e00c3 */
[----:B------:R-:W-:Y:S01]  /*64570*/  IMAD.MOV.U32 R39, RZ, RZ, R194 ;  /* 0x000000ffff277224 */ /* 0x000fe200078e00c2 */
[----:B------:R-:W2:Y:S04]  /*64580*/  LDL.LU R190, [R1+0x4838] ;  /* 0x0048380001be7983 */ /* 0x000ea80000300800 */
[----:B------:R-:W2:Y:S04]  /*64590*/  LDL.LU R195, [R1+0x4834] ;  /* 0x0048340001c37983 */ /* 0x000ea80000300800 */
[----:B------:R-:W2:Y:S01]  /*645a0*/  LDL.LU R194, [R1+0x4830] ;  /* 0x0048300001c27983 */ /* 0x000ea20000300800 */
[----:B---3--:R-:W-:-:S02]  /*645b0*/  IMAD.MOV.U32 R51, RZ, RZ, R198 ;  /* 0x000000ffff337224 */ /* 0x008fc400078e00c6 */
[----:B----4-:R-:W-:Y:S02]  /*645c0*/  IMAD.MOV.U32 R50, RZ, RZ, R199 ;  /* 0x000000ffff327224 */ /* 0x010fe400078e00c7 */
[----:B------:R-:W-:Y:S02]  /*645d0*/  IMAD.MOV.U32 R48, RZ, RZ, R202 ;  /* 0x000000ffff307224 */ /* 0x000fe400078e00ca */
[----:B------:R-:W3:Y:S01]  /*645e0*/  LDL.LU R202, [R1+0x482c] ;  /* 0x00482c0001ca7983 */ /* 0x000ee20000300800 */
[----:B------:R-:W-:-:S03]  /*645f0*/  IMAD.MOV.U32 R49, RZ, RZ, R203 ;  /* 0x000000ffff317224 */ /* 0x000fc600078e00cb */
[----:B------:R-:W4:Y:S04]  /*64600*/  LDL.LU R203, [R1+0x4828] ;  /* 0x0048280001cb7983 */ /* 0x000f280000300800 */
        /* <DEDUP_REMOVED lines=78> */
[----:B--2---:R-:W-:Y:S02]  /*64af0*/  IMAD.MOV.U32 R71, RZ, RZ, R199 ;  /* 0x000000ffff477224 */ /* 0x004fe400078e00c7 */
[----:B---3--:R-:W-:Y:S02]  /*64b00*/  IMAD.MOV.U32 R70, RZ, RZ, R198 ;  /* 0x000000ffff467224 */ /* 0x008fe400078e00c6 */
[----:B----4-:R-:W-:Y:S02]  /*64b10*/  IMAD.MOV.U32 R69, RZ, RZ, R203 ;  /* 0x000000ffff457224 */ /* 0x010fe400078e00cb */
[----:B------:R-:W-:Y:S02]  /*64b20*/  IMAD.MOV.U32 R68, RZ, RZ, R202 ;  /* 0x000000ffff447224 */ /* 0x000fe400078e00ca */
[----:B------:R-:W2:Y:S04]  /*64b30*/  LDL.LU R202, [R1+0x480c] ;  /* 0x00480c0001ca7983 */ /* 0x000ea80000300800 */
[----:B------:R-:W2:Y:S04]  /*64b40*/  LDL.LU R203, [R1+0x4808] ;  /* 0x0048080001cb7983 */ /* 0x000ea80000300800 */
[----:B------:R-:W3:Y:S04]  /*64b50*/  LDL.LU R198, [R1+0x4804] ;  /* 0x0048040001c67983 */ /* 0x000ee80000300800 */
[----:B------:R-:W3:Y:S04]  /*64b60*/  LDL.LU R199, [R1+0x4800] ;  /* 0x0048000001c77983 */ /* 0x000ee80000300800 */
[----:B------:R-:W4:Y:S04]  /*64b70*/  LDL.LU R194, [R1+0x47fc] ;  /* 0x0047fc0001c27983 */ /* 0x000f280000300800 */
[----:B------:R-:W4:Y:S04]  /*64b80*/  LDL.LU R195, [R1+0x47f8] ;  /* 0x0047f80001c37983 */ /* 0x000f280000300800 */
[----:B------:R-:W2:Y:S04]  /*64b90*/  LDL.LU R190, [R1+0x47f4] ;  /* 0x0047f40001be7983 */ /* 0x000ea80000300800 */
[----:B------:R-:W2:Y:S04]  /*64ba0*/  LDL.LU R191, [R1+0x47f0] ;  /* 0x0047f00001bf7983 */ /* 0x000ea80000300800 */
[----:B------:R-:W3:Y:S04]  /*64bb0*/  LDL.LU R186, [R1+0x47ec] ;  /* 0x0047ec0001ba7983 */ /* 0x000ee80000300800 */
[----:B------:R-:W3:Y:S04]  /*64bc0*/  LDL.LU R187, [R1+0x47e8] ;  /* 0x0047e80001bb7983 */ /* 0x000ee80000300800 */
[----:B------:R-:W4:Y:S04]  /*64bd0*/  LDL.LU R182, [R1+0x47e4] ;  /* 0x0047e40001b67983 */ /* 0x000f280000300800 */
[----:B------:R-:W4:Y:S04]  /*64be0*/  LDL.LU R183, [R1+0x47e0] ;  /* 0x0047e00001b77983 */ /* 0x000f280000300800 */
[----:B------:R-:W2:Y:S04]  /*64bf0*/  LDL.LU R178, [R1+0x47dc] ;  /* 0x0047dc0001b27983 */ /* 0x000ea80000300800 */
[----:B------:R-:W3:Y:S04]  /*64c00*/  LDL.LU R170, [R1+0x47d8] ;  /* 0x0047d80001aa7983 */ /* 0x000ee80000300800 */
[----:B------:R-:W4:Y:S04]  /*64c10*/  LDL.LU R166, [R1+0x47d4] ;  /* 0x0047d40001a67983 */ /* 0x000f280000300800 */
[----:B------:R-:W2:Y:S04]  /*64c20*/  LDL.LU R162, [R1+0x47d0] ;  /* 0x0047d00001a27983 */ /* 0x000ea80000300800 */
[----:B------:R-:W2:Y:S04]  /*64c30*/  LDL.LU R163, [R1+0x47cc] ;  /* 0x0047cc0001a37983 */ /* 0x000ea80000300800 */
[----:B------:R-:W3:Y:S04]  /*64c40*/  LDL.LU R158, [R1+0x47c8] ;  /* 0x0047c800019e7983 */ /* 0x000ee80000300800 */
[----:B------:R-:W3:Y:S04]  /*64c50*/  LDL.LU R159, [R1+0x47c4] ;  /* 0x0047c400019f7983 */ /* 0x000ee80000300800 */
[----:B------:R-:W4:Y:S04]  /*64c60*/  LDL.LU R167, [R1+0x47c0] ;  /* 0x0047c00001a77983 */ /* 0x000f280000300800 */
[----:B------:R-:W4:Y:S04]  /*64c70*/  LDL.LU R171, [R1+0x47bc] ;  /* 0x0047bc0001ab7983 */ /* 0x000f280000300800 */
[----:B------:R-:W4:Y:S04]  /*64c80*/  LDL.LU R174, [R1+0x47b8] ;  /* 0x0047b80001ae7983 */ /* 0x000f280000300800 */
[----:B------:R-:W4:Y:S04]  /*64c90*/  LDL.LU R175, [R1+0x47b4] ;  /* 0x0047b40001af7983 */ /* 0x000f280000300800 */
[----:B------:R-:W4:Y:S01]  /*64ca0*/  LDL.LU R179, [R1+0x47b0] ;  /* 0x0047b00001b37983 */ /* 0x000f220000300800 */
[----:B------:R-:W-:-:S02]  /*64cb0*/  LOP3.LUT R200, R0, 0x40, RZ, 0x3c, !PT ;  /* 0x0000004000c87812 */ /* 0x000fc400078e3cff */
[----:B------:R-:W-:-:S03]  /*64cc0*/  LOP3.LUT R201, R0, 0x60, RZ, 0x3c, !PT ;  /* 0x0000006000c97812 */ /* 0x000fc600078e3cff */
[----:B------:R-:W-:Y:S04]  /*64cd0*/  LDS R232, [R200+UR10+0x6000] ;  /* 0x0060000ac8e87984 */ /* 0x000fe80008000800 */
[----:B------:R-:W-:Y:S04]  /*64ce0*/  LDS R234, [R200+UR10+0x7000] ;  /* 0x0070000ac8ea7984 */ /* 0x000fe80008000800 */
[----:B------:R-:W-:Y:S04]  /*64cf0*/  LDS R233, [R201+UR10+0x6000] ;  /* 0x0060000ac9e97984 */ /* 0x000fe80008000800 */
[----:B------:R-:W1:Y:S02]  /*64d00*/  LDS R235, [R201+UR10+0x7000] ;  /* 0x0070000ac9eb7984 */ /* 0x000e640008000800 */
[C---:B-1----:R-:W-:Y:S06]  /*64d10*/  HMMA.1688.F32.TF32 R56, R232.reuse, R106, R56 ;  /* 0x0000006ae838723c */ /* 0x042fec0000081038 */
[----:B------:R-:W-:Y:S06]  /*64d20*/  HMMA.1688.F32.TF32 R52, R232, R102, R52 ;  /* 0x00000066e834723c */ /* 0x000fec0000081034 */
[C---:B---3--:R-:W-:Y:S06]  /*64d30*/  HMMA.1688.F32.TF32 R4, R228.reuse, R158, R204 ;  /* 0x0000009ee404723c */ /* 0x048fec00000810cc */
[C---:B--2---:R-:W-:Y:S06]  /*64d40*/  HMMA.1688.F32.TF32 R148, R228.reuse, R162, R148 ;  /* 0x000000a2e494723c */ /* 0x044fec0000081094 */
[C---:B----4-:R-:W-:Y:S11]  /*64d50*/  HMMA.1688.F32.TF32 R144, R228.reuse, R166, R144 ;  /* 0x000000a6e490723c */ /* 0x050ff60000081090 */
        /* <DEDUP_REMOVED lines=25> */
[----:B------:R-:W-:Y:S01]  /*64ef0*/  HMMA.1688.F32.TF32 R64, R228, R202, R64 ;  /* 0x000000cae440723c */ /* 0x000fe20000081040 */
[----:B------:R-:W-:Y:S04]  /*64f00*/  STL.64 [R1+0x2a48], R78 ;  /* 0x002a484e01007387 */ /* 0x000fe80000100a00 */
[----:B------:R-:W-:Y:S04]  /*64f10*/  LDS R228, [R0+UR10+0x6080] ;  /* 0x0060800a00e47984 */ /* 0x000fe80008000800 */
[----:B------:R-:W-:Y:S04]  /*64f20*/  LDS R230, [R0+UR10+0x7080] ;  /* 0x0070800a00e67984 */ /* 0x000fe80008000800 */
        /* <DEDUP_REMOVED lines=28> */
[----:B------:R-:W-:Y:S04]  /*650f0*/  STL.64 [R1+0x4778], R30 ;  /* 0x0047781e01007387 */ /* 0x000fe80000100a00 */
[----:B------:R2:W-:Y:S01]  /*65100*/  STL.64 [R1+0x4770], R28 ;  /* 0x0047701c01007387 */ /* 0x0005e20000100a00 */
[C---:B-1----:R-:W-:Y:S06]  /*65110*/  HMMA.1688.F32.TF32 R4, R232.reuse, R30, R236 ;  /* 0x0000001ee804723c */ /* 0x042fec00000810ec */
[C---:B--2---:R-:W-:Y:S06]  /*65120*/  HMMA.1688.F32.TF32 R28, R232.reuse, R26, R240 ;  /* 0x0000001ae81c723c */ /* 0x044fec00000810f0 */
[C---:B------:R-:W-:Y:S11]  /*65130*/  HMMA.1688.F32.TF32 R32, R232.reuse, R22, R244 ;  /* 0x00000016e820723c */ /* 0x040ff600000810f4 */
[----:B------:R-:W-:Y:S04]  /*65140*/  STL.64 [R1+0x1e60], R4 ;  /* 0x001e600401007387 */ /* 0x000fe80000100a00 */
[----:B------:R-:W-:Y:S04]  /*65150*/  STL.64 [R1+0x1e68], R6 ;  /* 0x001e680601007387 */ /* 0x000fe80000100a00 */
[----:B------:R-:W-:Y:S04]  /*65160*/  STL.64 [R1+0x1ef0], R28 ;  /* 0x001ef01c01007387 */ /* 0x000fe80000100a00 */
[----:B------:R1:W-:Y:S02]  /*65170*/  STL.64 [R1+0x1ef8], R30 ;  /* 0x001ef81e01007387 */ /* 0x0003e40000100a00 */
[----:B-1----:R-:W-:Y:S02]  /*65180*/  HMMA.1688.F32.TF32 R28, R232, R18, R248 ;  /* 0x00000012e81c723c */ /* 0x002fe400000810f8 */
[----:B------:R-:W-:Y:S04]  /*65190*/  STL.64 [R1+0x1fe0], R32 ;  /* 0x001fe02001007387 */ /* 0x000fe80000100a00 */
[----:B------:R-:W-:Y:S04]  /*651a0*/  STL.64 [R1+0x1fe8], R34 ;  /* 0x001fe82201007387 */ /* 0x000fe80000100a00 */
[----:B------:R-:W2:-:S13]  /*651b0*/  LDL.LU R240, [R1+0x1a90] ;  /* 0x001a900001f07983 */ /* 0x000e9a0000300800 */
[----:B------:R-:W-:Y:S04]  /*651c0*/  STL.64 [R1+0x2000], R28 ;  /* 0x0020001c01007387 */ /* 0x000fe80000100a00 */
        /* <DEDUP_REMOVED lines=96> */
[----:B------:R-:W-:-:S05]  /*657d0*/  LOP3.LUT R7, R0, 0x20, RZ, 0x3c, !PT ;  /* 0x0000002000077812 */ /* 0x000fca00078e3cff */
[----:B------:R-:W-:Y:S04]  /*657e0*/  LDS R229, [R7+UR10+0x6080] ;  /* 0x0060800a07e57984 */ /* 0x000fe80008000800 */
[----:B------:R-:W3:Y:S01]  /*657f0*/  LDS R231, [R7+UR10+0x7080] ;  /* 0x0070800a07e77984 */ /* 0x000ee20008000800 */
[C---:B----4-:R-:W-:Y:S06]  /*65800*/  HMMA.1688.F32.TF32 R36, R232.reuse, R194, R36 ;  /* 0x000000c2e824723c */ /* 0x050fec0000081024 */
[C---:B-1----:R-:W-:Y:S06]  /*65810*/  HMMA.1688.F32.TF32 R28, R232.reuse, R14, R212 ;  /* 0x0000000ee81c723c */ /* 0x042fec00000810d4 */
[C---:B--2---:R-:W-:Y:S06]  /*65820*/  HMMA.1688.F32.TF32 R40, R232.reuse, R10, R208 ;  /* 0x0000000ae828723c */ /* 0x044fec00000810d0 */
[C---:B---3--:R-:W-:Y:S11]  /*65830*/  HMMA.1688.F32.TF32 R32, R232.reuse, R110, R204 ;  /* 0x0000006ee820723c */ /* 0x048ff600000810cc */
        /* <DEDUP_REMOVED lines=20> */
[C---:B-1----:R-:W-:Y:S11]  /*65980*/  HMMA.1688.F32.TF32 R28, R232.reuse, R154, R80 ;  /* 0x0000009ae81c723c */ /* 0x042ff60000081050 */
[----:B------:R-:W-:Y:S04]  /*65990*/  STL.64 [R1+0x2870], R40 ;  /* 0x0028702801007387 */ /* 0x000fe80000100a00 */
[----:B------:R1:W-:Y:S04]  /*659a0*/  STL.64 [R1+0x2878], R42 ;  /* 0x0028782a01007387 */ /* 0x0003e80000100a00 */
        /* <DEDUP_REMOVED lines=26> */
[----:B------:R-:W-:Y:S04]  /*65b50*/  STL.64 [R1+0x2928], R42 ;  /* 0x0029282a01007387 */ /* 0x000fe80000100a00 */
[----:B------:R-:W-:Y:S04]  /*65b60*/  STL.64 [R1+0x2910], R32 ;  /* 0x0029102001007387 */ /* 0x000fe80000100a00 */
[----:B------:R1:W-:Y:S04]  /*65b70*/  STL.64 [R1+0x2918], R34 ;  /* 0x0029182201007387 */ /* 0x0003e80000100a00 */
[----:B------:R-:W-:Y:S01]  /*65b80*/  STL.64 [R1+0x2900], R28 ;  /* 0x0029001c01007387 */ /* 0x000fe20000100a00 */
[C---:B-1----:R-:W-:Y:S03]  /*65b90*/  HMMA.1688.F32.TF32 R32, R232.reuse, R198, R236 ;  /* 0x000000c6e820723c */ /* 0x042fe600000810ec */
[----:B------:R1:W-:Y:S03]  /*65ba0*/  STL.64 [R1+0x2908], R30 ;  /* 0x0029081e01007387 */ /* 0x0003e60000100a00 */
[----:B-1----:R-:W-:Y:S01]  /*65bb0*/  HMMA.1688.F32.TF32 R28, R232, R202, R240 ;  /* 0x000000cae81c723c */ /* 0x002fe200000810f0 */
[----:B------:R-:W-:Y:S04]  /*65bc0*/  STL.64 [R1+0x28f0], R36 ;  /* 0x0028f02401007387 */ /* 0x000fe80000100a00 */
[----:B------:R-:W-:-:S12]  /*65bd0*/  STL.64 [R1+0x28f8], R38 ;  /* 0x0028f82601007387 */ /* 0x000fd80000100a00 */
[----:B------:R-:W-:Y:S04]  /*65be0*/  STL.64 [R1+0x28e0], R32 ;  /* 0x0028e02001007387 */ /* 0x000fe80000100a00 */
[----:B------:R1:W-:Y:S04]  /*65bf0*/  STL.64 [R1+0x28e8], R34 ;  /* 0x0028e82201007387 */ /* 0x0003e80000100a00 */
[----:B------:R-:W-:Y:S04]  /*65c00*/  LDS R232, [R200+UR10+0x6080] ;  /* 0x0060800ac8e87984 */ /* 0x000fe80008000800 */
[----:B------:R-:W-:Y:S04]  /*65c10*/  LDS R234, [R200+UR10+0x7080] ;  /* 0x0070800ac8ea7984 */ /* 0x000fe80008000800 */
[----:B------:R-:W-:Y:S01]  /*65c20*/  STL.64 [R1+0x28d0], R28 ;  /* 0x0028d01c01007387 */ /* 0x000fe20000100a00 */
[C---:B-1----:R-:W-:Y:S03]  /*65c30*/  HMMA.1688.F32.TF32 R32, R228.reuse, R94, R244 ;  /* 0x0000005ee420723c */ /* 0x042fe600000810f4 */
[----:B------:R1:W-:Y:S04]  /*65c40*/  STL.64 [R1+0x28d8], R30 ;  /* 0x0028d81e01007387 */ /* 0x0003e80000100a00 */
[----:B------:R-:W2:Y:S04]  /*65c50*/  LDL.LU R244, [R1+0x1180] ;  /* 0x0011800001f47983 */ /* 0x000ea80000300800 */
[----:B------:R-:W-:Y:S01]  /*65c60*/  LDS R233, [R201+UR10+0x6080] ;  /* 0x0060800ac9e97984 */ /* 0x000fe20008000800 */
[C---:B-1----:R-:W-:Y:S03]  /*65c70*/  HMMA.1688.F32.TF32 R28, R228.reuse, R106, R248 ;  /* 0x0000006ae41c723c */ /* 0x042fe600000810f8 */
[----:B------:R-:W1:Y:S08]  /*65c80*/  LDS R235, [R201+UR10+0x7080] ;  /* 0x0070800ac9eb7984 */ /* 0x000e700008000800 */
[----:B------:R-:W-:Y:S04]  /*65c90*/  STL.64 [R1+0x1120], R32 ;  /* 0x0011202001007387 */ /* 0x000fe80000100a00 */
[----:B------:R-:W-:Y:S08]  /*65ca0*/  STL.64 [R1+0x1128], R34 ;  /* 0x0011282201007387 */ /* 0x000ff00000100a00 */
        /* <DEDUP_REMOVED lines=121> */
[----:B------:R-:W1:Y:S04]  /*66440*/  LDL.LU R248, [R1+0x1050] ;  /* 0x0010500001f87983 */ /* 0x000e680000300800 */
[----:B------:R-:W1:Y:S04]  /*66450*/  LDL.LU R249, [R1+0x1054] ;  /* 0x0010540001f97983 */ /* 0x000e680000300800 */
[----:B------:R-:W1:Y:S04]  /*66460*/  LDL.LU R250, [R1+0x1058] ;  /* 0x0010580001fa7983 */ /* 0x000e680000300800 */
[----:B------:R-:W1:Y:S01]  /*66470*/  LDL.LU R251, [R1+0x105c] ;  /* 0x00105c0001fb7983 */ /* 0x000e620000300800 */
[----:B--2---:R-:W-:-:S15]  /*66480*/  HMMA.1688.F32.TF32 R96, R228, R102, R96 ;  /* 0x00000066e460723c */ /* 0x004fde0000081060 */
[----:B------:R-:W-:-:S08]  /*66490*/  NOP ;  /* 0x0000000000007918 */ /* 0x000fd00000000000 */
[----:B------:R-:W-:Y:S04]  /*664a0*/  STL.64 [R1+0x1230], R96 ;  /* 0x0012306001007387 */ /* 0x000fe80000100a00 */
[----:B------:R2:W-:Y:S04]  /*664b0*/  STL.64 [R1+0x1238], R98 ;  /* 0x0012386201007387 */ /* 0x0005e80000100a00 */
[----:B--2---:R-:W4:Y:S04]  /*664c0*/  LDL.LU.64 R98, [R1+0x47a8] ;  /* 0x0047a80001627983 */ /* 0x004f280000300a00 */
[----:B------:R-:W2:Y:S01]  /*664d0*/  LDL.LU.64 R96, [R1+0x47a0] ;  /* 0x0047a00001607983 */ /* 0x000ea20000300a00 */
[----:B----4-:R-:W-:-:S15]  /*664e0*/  HMMA.1688.F32.TF32 R40, R228, R98, R40 ;  /* 0x00000062e428723c */ /* 0x010fde0000081028 */
[----:B------:R-:W-:-:S08]  /*664f0*/  NOP ;  /* 0x0000000000007918 */ /* 0x000fd00000000000 */
[----:B------:R-:W-:Y:S04]  /*66500*/  STL.64 [R1+0x12c0], R40 ;  /* 0x0012c02801007387 */ /* 0x000fe80000100a00 */
[----:B------:R4:W-:Y:S04]  /*66510*/  STL.64 [R1+0x12c8], R42 ;  /* 0x0012c82a01007387 */ /* 0x0009e80000100a00 */
[----:B----4-:R-:W3:Y:S04]  /*66520*/  LDL.LU.64 R42, [R1+0x4798] ;  /* 0x00479800012a7983 */ /* 0x010ee80000300a00 */
[----:B------:R-:W4:Y:S01]  /*66530*/  LDL.LU.64 R40, [R1+0x4790] ;  /* 0x0047900001287983 */ /* 0x000f220000300a00 */
[----:B---3--:R-:W-:-:S15]  /*66540*/  HMMA.1688.F32.TF32 R32, R228, R42, R32 ;  /* 0x0000002ae420723c */ /* 0x008fde0000081020 */
[----:B------:R-:W-:-:S08]  /*66550*/  NOP ;  /* 0x0000000000007918 */ /* 0x000fd00000000000 */
[----:B------:R-:W-:Y:S04]  /*66560*/  STL.64 [R1+0x1350], R32 ;  /* 0x0013502001007387 */ /* 0x000fe80000100a00 */
[----:B------:R3:W-:Y:S04]  /*66570*/  STL.64 [R1+0x1358], R34 ;  /* 0x0013582201007387 */ /* 0x0007e80000100a00 */
[----:B---3--:R-:W3:Y:S04]  /*66580*/  LDL.LU.64 R34, [R1+0x4788] ;  /* 0x0047880001227983 */ /* 0x008ee80000300a00 */
[----:B------:R-:W4:Y:S01]  /*66590*/  LDL.LU.64 R32, [R1+0x4780] ;  /* 0x0047800001207983 */ /* 0x000f220000300a00 */
[----:B---3--:R-:W-:-:S15]  /*665a0*/  HMMA.1688.F32.TF32 R28, R228, R34, R28 ;  /* 0x00000022e41c723c */ /* 0x008fde000008101c */
[----:B------:R-:W-:-:S08]  /*665b0*/  NOP ;  /* 0x0000000000007918 */ /* 0x000fd00000000000 */
[----:B------:R-:W-:Y:S04]  /*665c0*/  STL.64 [R1+0x1b20], R28 ;  /* 0x001b201c01007387 */ /* 0x000fe80000100a00 */
[----:B------:R3:W-:Y:S04]  /*665d0*/  STL.64 [R1+0x1b28], R30 ;  /* 0x001b281e01007387 */ /* 0x0007e80000100a00 */
[----:B---3--:R-:W3:Y:S04]  /*665e0*/  LDL.LU.64 R30, [R1+0x4778] ;  /* 0x00477800011e7983 */ /* 0x008ee80000300a00 */
[----:B------:R-:W4:Y:S01]  /*665f0*/  LDL.LU.64 R28, [R1+0x4770] ;  /* 0x00477000011c7983 */ /* 0x000f220000300a00 */
[C---:B------:R-:W-:Y:S06]  /*66600*/  HMMA.1688.F32.TF32 R220, R228.reuse, R22, R220 ;  /* 0x00000016e4dc723c */ /* 0x040fec00000810dc */
[----:B---3--:R-:W-:-:S15]  /*66610*/  HMMA.1688.F32.TF32 R224, R228, R30, R224 ;  /* 0x0000001ee4e0723c */ /* 0x008fde00000810e0 */
[----:B------:R-:W-:-:S08]  /*66620*/  NOP ;  /* 0x0000000000007918 */ /* 0x000fd00000000000 */
[----:B------:R-:W-:Y:S04]  /*66630*/  STL.64 [R1+0x1b40], R224 ;  /* 0x001b40e001007387 */ /* 0x000fe80000100a00 */
[----:B------:R3:W-:Y:S02]  /*66640*/  STL.64 [R1+0x1b48], R226 ;  /* 0x001b48e201007387 */ /* 0x0007e40000100a00 */
[C---:B---3--:R-:W-:Y:S06]  /*66650*/  HMMA.1688.F32.TF32 R224, R228.reuse, R26, R216 ;  /* 0x0000001ae4e0723c */ /* 0x048fec00000810d8 */
        /* <DEDUP_REMOVED lines=65> */
[C---:B---3--:R-:W-:Y:S03]  /*66a70*/  HMMA.1688.F32.TF32 R48, R228.reuse, R198, R240 ;  /* 0x000000c6e430723c */ /* 0x048fe600000810f0 */
[----:B------:R-:W-:Y:S04]  /*66a80*/  STL.64 [R1+0x27b0], R36 ;  /* 0x0027b02401007387 */ /* 0x000fe80000100a00 */
[----:B------:R3:W-:Y:S01]  /*66a90*/  STL.64 [R1+0x27b8], R38 ;  /* 0x0027b82601007387 */ /* 0x0007e20000100a00 */
[----:B-1----:R-:W-:Y:S06]  /*66aa0*/  HMMA.1688.F32.TF32 R44, R228, R202, R244 ;  /* 0x000000cae42c723c */ /* 0x002fec00000810f4 */
[C---:B---3--:R-:W-:Y:S09]  /*66ab0*/  HMMA.1688.F32.TF32 R36, R232.reuse, R94, R248 ;  /* 0x0000005ee824723c */ /* 0x048ff200000810f8 */
[----:B------:R-:W-:Y:S04]  /*66ac0*/  STL.64 [R1+0x27a0], R48 ;  /* 0x0027a03001007387 */ /* 0x000fe80000100a00 */
[----:B------:R-:W-:Y:S04]  /*66ad0*/  STL.64 [R1+0x27a8], R50 ;  /* 0x0027a83201007387 */ /* 0x000fe80000100a00 */
        /* <DEDUP_REMOVED lines=116> */
[C---:B------:R-:W-:Y:S06]  /*67220*/  HMMA.1688.F32.TF32 R212, R232.reuse, R42, R212 ;  /* 0x0000002ae8d4723c */ /* 0x040fec00000810d4 */
[C---:B------:R-:W-:Y:S06]  /*67230*/  HMMA.1688.F32.TF32 R228, R232.reuse, R106, R224 ;  /* 0x0000006ae8e4723c */ /* 0x040fec00000810e0 */
        /* <DEDUP_REMOVED lines=44> */
[C---:B----4-:R-:W-:Y:S03]  /*67500*/  HMMA.1688.F32.TF32 R44, R232.reuse, R170, R36 ;  /* 0x000000aae82c723c */ /* 0x050fe60000081024 */
[----:B------:R-:W-:Y:S03]  /*67510*/  STL.64 [R1+0x2470], R84 ;  /* 0x0024705401007387 */ /* 0x000fe60000100a00 */
        /* <DEDUP_REMOVED lines=142> */
[----:B---3--:R-:W-:-:S15]  /*67e00*/  HMMA.1688.F32.TF32 R224, R232, R190, R224 ;  /* 0x000000bee8e0723c */ /* 0x008fde00000810e0 */
[----:B------:R-:W-:-:S08]  /*67e10*/  NOP ;  /* 0x0000000000007918 */ /* 0x000fd00000000000 */
[----:B------:R-:W-:Y:S04]  /*67e20*/  STL.64 [R1+0x2630], R224 ;  /* 0x002630e001007387 */ /* 0x000fe80000100a00 */
[----:B------:R2:W-:Y:S02]  /*67e30*/  STL.64 [R1+0x2638], R226 ;  /* 0x002638e201007387 */ /* 0x0005e40000100a00 */
[C---:B--2---:R-:W-:Y:S06]  /*67e40*/  HMMA.1688.F32.TF32 R224, R232.reuse, R194, R216 ;  /* 0x000000c2e8e0723c */ /* 0x044fec00000810d8 */
[----:B------:R-:W-:Y:S01]  /*67e50*/  HMMA.1688.F32.TF32 R216, R232, R198, R220 ;  /* 0x000000c6e8d8723c */ /* 0x000fe200000810dc */
[----:B------:R-:W-:Y:S04]  /*67e60*/  LDS R232, [R200+UR10+0x6100] ;  /* 0x0061000ac8e87984 */ /* 0x000fe80008000800 */
[----:B------:R-:W-:Y:S04]  /*67e70*/  LDS R234, [R200+UR10+0x7100] ;  /* 0x0071000ac8ea7984 */ /* 0x000fe80008000800 */
[----:B------:R-:W-:Y:S04]  /*67e80*/  LDS R233, [R201+UR10+0x6100] ;  /* 0x0061000ac9e97984 */ /* 0x000fe80008000800 */
[----:B------:R-:W1:Y:S04]  /*67e90*/  LDS R235, [R201+UR10+0x7100] ;  /* 0x0071000ac9eb7984 */ /* 0x000e680008000800 */
[----:B------:R-:W-:Y:S04]  /*67ea0*/  STL.64 [R1+0x2620], R224 ;  /* 0x002620e001007387 */ /* 0x000fe80000100a00 */
[----:B------:R-:W-:Y:S04]  /*67eb0*/  STL.64 [R1+0x2628], R226 ;  /* 0x002628e201007387 */ /* 0x000fe80000100a00 */
[----:B------:R-:W-:Y:S04]  /*67ec0*/  STL.64 [R1+0x2610], R216 ;  /* 0x002610d801007387 */ /* 0x000fe80000100a00 */
[----:B------:R-:W-:Y:S04]  /*67ed0*/  STL.64 [R1+0x2618], R218 ;  /* 0x002618da01007387 */ /* 0x000fe80000100a00 */
[----:B------:R-:W-:Y:S04]  /*67ee0*/  STL.64 [R1+0x2600], R212 ;  /* 0x002600d401007387 */ /* 0x000fe80000100a00 */
[----:B------:R2:W-:Y:S02]  /*67ef0*/  STL.64 [R1+0x2608], R214 ;  /* 0x002608d601007387 */ /* 0x0005e40000100a00 */
        /* <DEDUP_REMOVED lines=62> */
[----:B--2---:R-:W-:Y:S09]  /*682e0*/  HMMA.1688.F32.TF32 R36, R228, R166, R248 ;  /* 0x000000a6e424723c */ /* 0x004ff200000810f8 */
        /* <DEDUP_REMOVED lines=116> */
[C---:B---3--:R-:W-:Y:S06]  /*68a30*/  HMMA.1688.F32.TF32 R64, R232.reuse, R26, R64 ;  /* 0x0000001ae840723c */ /* 0x048fec0000081040 */
[C---:B------:R-:W-:Y:S06]  /*68a40*/  HMMA.1688.F32.TF32 R80, R232.reuse, R98, R80 ;  /* 0x00000062e850723c */ /* 0x040fec0000081050 */
[C---:B------:R-:W-:Y:S06]  /*68a50*/  HMMA.1688.F32.TF32 R84, R232.reuse, R102, R84 ;  /* 0x00000066e854723c */ /* 0x040fec0000081054 */
[----:B------:R-:W-:Y:S06]  /*68a60*/  HMMA.1688.F32.TF32 R136, R232, R94, R136 ;  /* 0x0000005ee888723c */ /* 0x000fec0000081088 */
[C---:B------:R-:W-:Y:S06]  /*68a70*/  HMMA.1688.F32.TF32 R140, R228.reuse, R202, R140 ;  /* 0x000000cae48c723c */ /* 0x040fec000008108c */
[C---:B------:R-:W-:Y:S06]  /*68a80*/  HMMA.1688.F32.TF32 R144, R228.reuse, R198, R144 ;  /* 0x000000c6e490723c */ /* 0x040fec0000081090 */
[C---:B------:R-:W-:Y:S06]  /*68a90*/  HMMA.1688.F32.TF32 R204, R228.reuse, R190, R204 ;  /* 0x000000bee4cc723c */ /* 0x040fec00000810cc */
[C---:B------:R-:W-:Y:S06]  /*68aa0*/  HMMA.1688.F32.TF32 R208, R228.reuse, R186, R208 ;  /* 0x000000bae4d0723c */ /* 0x040fec00000810d0 */
[C---:B------:R-:W-:Y:S06]  /*68ab0*/  HMMA.1688.F32.TF32 R212, R228.reuse, R182, R212 ;  /* 0x000000b6e4d4723c */ /* 0x040fec00000810d4 */
[----:B------:R-:W-:-:S15]  /*68ac0*/  HMMA.1688.F32.TF32 R224, R228, R170, R224 ;  /* 0x000000aae4e0723c */ /* 0x000fde00000810e0 */
[----:B------:R-:W-:-:S08]  /*68ad0*/  NOP ;  /* 0x0000000000007918 */ /* 0x000fd00000000000 */
[----:B------:R-:W-:Y:S04]  /*68ae0*/  STL.64 [R1+0x2220], R224 ;  /* 0x002220e001007387 */ /* 0x000fe80000100a00 */
[----:B------:R1:W-:Y:S02]  /*68af0*/  STL.64 [R1+0x2228], R226 ;  /* 0x002228e201007387 */ /* 0x0003e40000100a00 */
[C---:B-1----:R-:W-:Y:S06]  /*68b00*/  HMMA.1688.F32.TF32 R224, R228.reuse, R174, R216 ;  /* 0x000000aee4e0723c */ /* 0x042fec00000810d8 */
[C---:B------:R-:W-:Y:S06]  /*68b10*/  HMMA.1688.F32.TF32 R216, R228.reuse, R178, R220 ;  /* 0x000000b2e4d8723c */ /* 0x040fec00000810dc */
[----:B------:R-:W-:Y:S01]  /*68b20*/  HMMA.1688.F32.TF32 R148, R228, R194, R148 ;  /* 0x000000c2e494723c */ /* 0x000fe20000081094 */
[----:B------:R-:W-:Y:S04]  /*68b30*/  LDS R228, [R0+UR10+0x6180] ;  /* 0x0061800a00e47984 */ /* 0x000fe80008000800 */
[----:B------:R-:W-:Y:S01]  /*68b40*/  LDS R230, [R0+UR10+0x7180] ;  /* 0x0071800a00e67984 */ /* 0x000fe20008000800 */
[C---:B------:R-:W-:Y:S03]  /*68b50*/  HMMA.1688.F32.TF32 R88, R232.reuse, R106, R88 ;  /* 0x0000006ae858723c */ /* 0x040fe60000081058 */
[----:B------:R-:W-:Y:S04]  /*68b60*/  LDS R229, [R7+UR10+0x6180] ;  /* 0x0061800a07e57984 */ /* 0x000fe80008000800 */
        /* <DEDUP_REMOVED lines=39> */
[----:B------:R-:W2:Y:S01]  /*68de0*/  LDS R231, [R7+UR10+0x7180] ;  /* 0x0071800a07e77984 */ /* 0x000ea20008000800 */
        /* <DEDUP_REMOVED lines=148> */
[----:B------:R1:W-:Y:S01]  /*69730*/  STL.64 [R1+0x20f8], R242 ;  /* 0x0020f8f201007387 */ /* 0x0003e20000100a00 */
[C---:B------:R-:W-:Y:S03]  /*69740*/  HMMA.1688.F32.TF32 R208, R232.reuse, R174, R208 ;  /* 0x000000aee8d0723c */ /* 0x040fe600000810d0 */
[----:B-1----:R-:W3:Y:S04]  /*69750*/  LDL.LU.64 R242, [R1+0x4758] ;  /* 0x0047580001f27983 */ /* 0x002ee80000300a00 */
[----:B------:R-:W3:Y:S04]  /*69760*/  LDL.LU.64 R240, [R1+0x4750] ;  /* 0x0047500001f07983 */ /* 0x000ee80000300a00 */
[----:B------:R-:W-:Y:S04]  /*69770*/  STL.64 [R1+0x20e0], R224 ;  /* 0x0020e0e001007387 */ /* 0x000fe80000100a00 */
[----:B------:R1:W-:Y:S02]  /*69780*/  STL.64 [R1+0x20e8], R226 ;  /* 0x0020e8e201007387 */ /* 0x0003e40000100a00 */
[C---:B-1----:R-:W-:Y:S06]  /*69790*/  HMMA.1688.F32.TF32 R224, R232.reuse, R162, R216 ;  /* 0x000000a2e8e0723c */ /* 0x042fec00000810d8 */
[C---:B------:R-:W-:Y:S06]  /*697a0*/  HMMA.1688.F32.TF32 R216, R232.reuse, R166, R220 ;  /* 0x000000a6e8d8723c */ /* 0x040fec00000810dc */
[----:B------:R-:W-:Y:S01]  /*697b0*/  HMMA.1688.F32.TF32 R140, R232, R190, R140 ;  /* 0x000000bee88c723c */ /* 0x000fe2000008108c */
[----:B------:R-:W-:Y:S04]  /*697c0*/  LDS R232, [R200+UR10+0x6180] ;  /* 0x0061800ac8e87984 */ /* 0x000fe80008000800 */
[----:B------:R-:W-:Y:S04]  /*697d0*/  LDS R234, [R200+UR10+0x7180] ;  /* 0x0071800ac8ea7984 */ /* 0x000fe80008000800 */
[----:B------:R-:W-:Y:S04]  /*697e0*/  LDS R233, [R201+UR10+0x6180] ;  /* 0x0061800ac9e97984 */ /* 0x000fe80008000800 */
        /* <DEDUP_REMOVED lines=23> */
[----:B------:R-:W1:Y:S03]  /*69960*/  LDS R235, [R201+UR10+0x7180] ;  /* 0x0071800ac9eb7984 */ /* 0x000e660008000800 */
[C---:B------:R-:W-:Y:S06]  /*69970*/  HMMA.1688.F32.TF32 R80, R228.reuse, R102, R72 ;  /* 0x00000066e450723c */ /* 0x040fec0000081048 */
[C---:B----4-:R-:W-:Y:S06]  /*69980*/  HMMA.1688.F32.TF32 R84, R228.reuse, R106, R76 ;  /* 0x0000006ae454723c */ /* 0x050fec000008104c */
        /* <DEDUP_REMOVED lines=30> */
[----:B------:R2:W-:Y:S04]  /*69b70*/  STL.64 [R1+0x1220], R48 ;  /* 0x0012203001007387 */ /* 0x0005e80000100a00 */
[----:B------:R2:W-:Y:S04]  /*69b80*/  STL.64 [R1+0x1228], R50 ;  /* 0x0012283201007387 */ /* 0x0005e80000100a00 */
[----:B----4-:R-:W4:Y:S04]  /*69b90*/  LDL.LU R52, [R1+0xc30] ;  /* 0x000c300001347983 */ /* 0x010f280000300800 */
[----:B------:R3:W-:Y:S04]  /*69ba0*/  STL.64 [R1+0x1320], R44 ;  /* 0x0013202c01007387 */ /* 0x0007e80000100a00 */
[----:B------:R3:W-:Y:S04]  /*69bb0*/  STL.64 [R1+0x1328], R46 ;  /* 0x0013282e01007387 */ /* 0x0007e80000100a00 */
[----:B------:R3:W-:Y:S04]  /*69bc0*/  STL.64 [R1+0x1fd0], R36 ;  /* 0x001fd02401007387 */ /* 0x0007e80000100a00 */
[----:B------:R3:W-:Y:S04]  /*69bd0*/  STL.64 [R1+0x1fd8], R38 ;  /* 0x001fd82601007387 */ /* 0x0007e80000100a00 */
        /* <DEDUP_REMOVED lines=129> */
[C---:B------:R-:W-:Y:S03]  /*6a3f0*/  HMMA.1688.F32.TF32 R68, R228.reuse, R198, R68 ;  /* 0x000000c6e444723c */ /* 0x040fe60000081044 */
[----:B------:R-:W-:Y:S04]  /*6a400*/  STL.64 [R1+0x1f80], R216 ;  /* 0x001f80d801007387 */ /* 0x000fe80000100a00 */
[----:B------:R-:W-:Y:S01]  /*6a410*/  STL.64 [R1+0x1f88], R218 ;  /* 0x001f88da01007387 */ /* 0x000fe20000100a00 */
[----:B------:R-:W-:Y:S03]  /*6a420*/  HMMA.1688.F32.TF32 R64, R228, R202, R64 ;  /* 0x000000cae440723c */ /* 0x000fe60000081040 */
[----:B------:R-:W-:Y:S04]  /*6a430*/  STL.64 [R1+0x1f70], R212 ;  /* 0x001f70d401007387 */ /* 0x000fe80000100a00 */
        /* <DEDUP_REMOVED lines=18> */
[----:B------:R-:W-:Y:S01]  /*6a560*/  STL.64 [R1+0x2078], R90 ;  /* 0x0020785a01007387 */ /* 0x000fe20000100a00 */
[C---:B---3--:R-:W-:Y:S03]  /*6a570*/  HMMA.1688.F32.TF32 R44, R232.reuse, R42, R44 ;  /* 0x0000002ae82c723c */ /* 0x048fe6000008102c */
        /* <DEDUP_REMOVED lines=29> */
[----:B------:R-:W-:Y:S04]  /*6a750*/  LDS R228, [R0+UR10+0x6200] ;  /* 0x0062000a00e47984 */ /* 0x000fe80008000800 */
[----:B-1----:R-:W3:Y:S04]  /*6a760*/  LDL.LU R44, [R1] ;  /* 0x00000000012c7983 */ /* 0x002ee80000300800 */
[----:B------:R1:W-:Y:S04]  /*6a770*/  STL.64 [R1+0xe50], R36 ;  /* 0x000e502401007387 */ /* 0x0003e80000100a00 */
[----:B------:R1:W-:Y:S04]  /*6a780*/  STL.64 [R1+0xe58], R38 ;  /* 0x000e582601007387 */ /* 0x0003e80000100a00 */
        /* <DEDUP_REMOVED lines=43> */
[----:B-1----:R-:W4:Y:S04]  /*6aa40*/  LDL.LU R36, [R1+0xbc0] ;  /* 0x000bc00001247983 */ /* 0x002f280000300800 */
        /* <DEDUP_REMOVED lines=43> */
[----:B------:R-:W-:Y:S04]  /*6ad00*/  STL.64 [R1+0x46f8], R34 ;  /* 0x0046f82201007387 */ /* 0x000fe80000100a00 */
[----:B------:R4:W-:Y:S04]  /*6ad10*/  STL.64 [R1+0x46f0], R32 ;  /* 0x0046f02001007387 */ /* 0x0009e80000100a00 */
[----:B------:R-:W-:Y:S04]  /*6ad20*/  LDS R230, [R0+UR10+0x7200] ;  /* 0x0072000a00e67984 */ /* 0x000fe80008000800 */
[----:B------:R-:W-:Y:S04]  /*6ad30*/  LDS R229, [R7+UR10+0x6200] ;  /* 0x0062000a07e57984 */ /* 0x000fe80008000800 */
[----:B------:R-:W1:Y:S01]  /*6ad40*/  LDS R231, [R7+UR10+0x7200] ;  /* 0x0072000a07e77984 */ /* 0x000e620008000800 */
[C---:B---3--:R-:W-:Y:S06]  /*6ad50*/  HMMA.1688.F32.TF32 R40, R232.reuse, R22, R212 ;  /* 0x00000016e828723c */ /* 0x048fec00000810d4 */
[C---:B----4-:R-:W-:Y:S06]  /*6ad60*/  HMMA.1688.F32.TF32 R32, R232.reuse, R30, R216 ;  /* 0x0000001ee820723c */ /* 0x050fec00000810d8 */
[----:B--2---:R-:W-:-:S15]  /*6ad70*/  HMMA.1688.F32.TF32 R96, R232, R26, R220 ;  /* 0x0000001ae860723c */ /* 0x004fde00000810dc */
[----:B------:R-:W-:-:S02]  /*6ad80*/  NOP ;  /* 0x0000000000007918 */ /* 0x000fc40000000000 */
[----:B------:R-:W-:Y:S04]  /*6ad90*/  STL.64 [R1+0xe60], R32 ;  /* 0x000e602001007387 */ /* 0x000fe80000100a00 */
[----:B------:R2:W-:Y:S02]  /*6ada0*/  STL.64 [R1+0xe68], R34 ;  /* 0x000e682201007387 */ /* 0x0005e40000100a00 */
[C---:B--2---:R-:W-:Y:S02]  /*6adb0*/  HMMA.1688.F32.TF32 R32, R232.reuse, R18, R36 ;  /* 0x00000012e820723c */ /* 0x044fe40000081024 */
[----:B------:R-:W-:Y:S04]  /*6adc0*/  STL.64 [R1+0xed0], R96 ;  /* 0x000ed06001007387 */ /* 0x000fe80000100a00 */
[----:B------:R-:W-:Y:S04]  /*6add0*/  STL.64 [R1+0xed8], R98 ;  /* 0x000ed86201007387 */ /* 0x000fe80000100a00 */
[----:B------:R-:W1:Y:S04]  /*6ade0*/  LDL.LU R36, [R1+0x15b0] ;  /* 0x0015b00001247983 */ /* 0x000e680000300800 */
[----:B------:R-:W-:Y:S04]  /*6adf0*/  STL.64 [R1+0xf40], R40 ;  /* 0x000f402801007387 */ /* 0x000fe80000100a00 */
[----:B------:R-:W-:Y:S05]  /*6ae00*/  STL.64 [R1+0xf48], R42 ;  /* 0x000f482a01007387 */ /* 0x000fea0000100a00 */
[----:B------:R-:W-:Y:S04]  /*6ae10*/  STL.64 [R1+0x1070], R32 ;  /* 0x0010702001007387 */ /* 0x000fe80000100a00 */
[----:B------:R2:W-:Y:S04]  /*6ae20*/  STL.64 [R1+0x1078], R34 ;  /* 0x0010782201007387 */ /* 0x0005e80000100a00 */
[----:B------:R-:W1:Y:S04]  /*6ae30*/  LDL.LU R37, [R1+0x15b4] ;  /* 0x0015b40001257983 */ /* 0x000e680000300800 */
[----:B------:R-:W1:Y:S04]  /*6ae40*/  LDL.LU R38, [R1+0x15b8] ;  /* 0x0015b80001267983 */ /* 0x000e680000300800 */
[----:B------:R-:W1:Y:S01]  /*6ae50*/  LDL.LU R39, [R1+0x15bc] ;  /* 0x0015bc0001277983 */ /* 0x000e620000300800 */
        /* <DEDUP_REMOVED lines=16> */
[----:B------:R-:W-:Y:S01]  /*6af60*/  STL.64 [R1+0x1e88], R98 ;  /* 0x001e886201007387 */ /* 0x000fe20000100a00 */
[C---:B------:R-:W-:Y:S04]  /*6af70*/  HMMA.1688.F32.TF32 R84, R232.reuse, R130, R84 ;  /* 0x00000082e854723c */ /* 0x040fe80000081054 */
[----:B------:R-:W-:Y:S04]  /*6af80*/  STL.64 [R1+0x1e50], R40 ;  /* 0x001e502801007387 */ /* 0x000fe80000100a00 */
[----:B------:R2:W-:Y:S04]  /*6af90*/  STL.64 [R1+0x1e58], R42 ;  /* 0x001e582a01007387 */ /* 0x0005e80000100a00 */
[----:B------:R-:W-:Y:S01]  /*6afa0*/  STL.64 [R1+0x1e30], R32 ;  /* 0x001e302001007387 */ /* 0x000fe20000100a00 */
[C---:B--2---:R-:W-:Y:S03]  /*6afb0*/  HMMA.1688.F32.TF32 R40, R232.reuse, R134, R80 ;  /* 0x00000086e828723c */ /* 0x044fe60000081050 */
[----:B------:R2:W-:Y:S03]  /*6afc0*/  STL.64 [R1+0x1e38], R34 ;  /* 0x001e382201007387 */ /* 0x0005e60000100a00 */
[C---:B--2---:R-:W-:Y:S04]  /*6afd0*/  HMMA.1688.F32.TF32 R32, R232.reuse, R154, R76 ;  /* 0x0000009ae820723c */ /* 0x044fe8000008104c */
[----:B------:R-:W-:Y:S04]  /*6afe0*/  STL.64 [R1+0x1e10], R84 ;  /* 0x001e105401007387 */ /* 0x000fe80000100a00 */
[----:B------:R-:W-:Y:S01]  /*6aff0*/  STL.64 [R1+0x1e18], R86 ;  /* 0x001e185601007387 */ /* 0x000fe20000100a00 */
[C---:B------:R-:W-:Y:S08]  /*6b000*/  HMMA.1688.F32.TF32 R72, R232.reuse, R158, R72 ;  /* 0x0000009ee848723c */ /* 0x040ff00000081048 */
[----:B------:R-:W-:Y:S04]  /*6b010*/  STL.64 [R1+0x1df0], R40 ;  /* 0x001df02801007387 */ /* 0x000fe80000100a00 */
[----:B------:R2:W-:Y:S04]  /*6b020*/  STL.64 [R1+0x1df8], R42 ;  /* 0x001df82a01007387 */ /* 0x0005e80000100a00 */
[----:B------:R-:W-:Y:S01]  /*6b030*/  STL.64 [R1+0x1de0], R32 ;  /* 0x001de02001007387 */ /* 0x000fe20000100a00 */
[C---:B--2---:R-:W-:Y:S03]  /*6b040*/  HMMA.1688.F32.TF32 R40, R232.reuse, R162, R68 ;  /* 0x000000a2e828723c */ /* 0x044fe60000081044 */
[----:B------:R2:W-:Y:S03]  /*6b050*/  STL.64 [R1+0x1de8], R34 ;  /* 0x001de82201007387 */ /* 0x0005e60000100a00 */
[C---:B--2---:R-:W-:Y:S01]  /*6b060*/  HMMA.1688.F32.TF32 R32, R232.reuse, R166, R64 ;  /* 0x000000a6e820723c */ /* 0x044fe20000081040 */
[----:B------:R-:W-:Y:S04]  /*6b070*/  STL.64 [R1+0x1dc0], R72 ;  /* 0x001dc04801007387 */ /* 0x000fe80000100a00 */
[----:B------:R-:W-:Y:S01]  /*6b080*/  STL.64 [R1+0x1dc8], R74 ;  /* 0x001dc84a01007387 */ /* 0x000fe20000100a00 */
[C---:B------:R-:W-:Y:S11]  /*6b090*/  HMMA.1688.F32.TF32 R60, R232.reuse, R170, R60 ;  /* 0x000000aae83c723c */ /* 0x040ff6000008103c */
        /* <DEDUP_REMOVED lines=23> */
[----:B--2---:R-:W-:Y:S01]  /*6b210*/  HMMA.1688.F32.TF32 R32, R232, R202, R236 ;  /* 0x000000cae820723c */ /* 0x004fe200000810ec */
[----:B------:R2:W-:Y:S04]  /*6b220*/  STL.64 [R1+0x1e20], R44 ;  /* 0x001e202c01007387 */ /* 0x0005e80000100a00 */
[----:B------:R-:W-:-:S12]  /*6b230*/  STL.64 [R1+0x1e28], R46 ;  /* 0x001e282e01007387 */ /* 0x000fd80000100a00 */
[----:B------:R-:W-:Y:S04]  /*6b240*/  STL.64 [R1+0x1e00], R40 ;  /* 0x001e002801007387 */ /* 0x000fe80000100a00 */
[----:B------:R-:W-:Y:S04]  /*6b250*/  STL.64 [R1+0x1e08], R42 ;  /* 0x001e082a01007387 */ /* 0x000fe80000100a00 */
[----:B------:R-:W-:Y:S04]  /*6b260*/  LDS R232, [R200+UR10+0x6200] ;  /* 0x0062000ac8e87984 */ /* 0x000fe80008000800 */
[----:B------:R-:W-:Y:S04]  /*6b270*/  LDS R234, [R200+UR10+0x7200] ;  /* 0x0072000ac8ea7984 */ /* 0x000fe80008000800 */
[----:B------:R-:W-:Y:S04]  /*6b280*/  STL.64 [R1+0x1dd0], R32 ;  /* 0x001dd02001007387 */ /* 0x000fe80000100a00 */
[----:B------:R1:W-:Y:S04]  /*6b290*/  STL.64 [R1+0x1dd8], R34 ;  /* 0x001dd82201007387 */ /* 0x0003e80000100a00 */
[----:B--2---:R-:W2:Y:S04]  /*6b2a0*/  LDL.LU R44, [R1+0x10a0] ;  /* 0x0010a000012c7983 */ /* 0x004ea80000300800 */
[----:B------:R-:W-:Y:S01]  /*6b2b0*/  LDS R233, [R201+UR10+0x6200] ;  /* 0x0062000ac9e97984 */ /* 0x000fe20008000800 */
[----:B-1----:R-:W-:Y:S03]  /*6b2c0*/  HMMA.1688.F32.TF32 R32, R228, R94, R36 ;  /* 0x0000005ee420723c */ /* 0x002fe60000081024 */
[----:B------:R-:W1:-:S15]  /*6b2d0*/  LDS R235, [R201+UR10+0x7200] ;  /* 0x0072000ac9eb7984 */ /* 0x000e5e0008000800 */
[----:B------:R-:W-:-:S05]  /*6b2e0*/  NOP ;  /* 0x0000000000007918 */ /* 0x000fca0000000000 */
        /* <DEDUP_REMOVED lines=147> */
[----:B---3--:R-:W3:Y:S01]  /*6bc20*/  LDL.LU.64 R34, [R1+0x46f8] ;  /* 0x0046f80001227983 */ /* 0x008ee20000300a00 */
[C---:B------:R-:W-:Y:S03]  /*6bc30*/  HMMA.1688.F32.TF32 R136, R228.reuse, R30, R136 ;  /* 0x0000001ee488723c */ /* 0x040fe60000081088 */
[----:B------:R-:W4:Y:S03]  /*6bc40*/  LDL.LU.64 R32, [R1+0x46f0] ;  /* 0x0046f00001207983 */ /* 0x000f260000300a00 */
        /* <DEDUP_REMOVED lines=20> */
[----:B---3--:R-:W-:-:S15]  /*6bd90*/  HMMA.1688.F32.TF32 R140, R228, R34, R140 ;  /* 0x00000022e48c723c */ /* 0x008fde000008108c */
[----:B------:R-:W-:-:S08]  /*6bda0*/  NOP ;  /* 0x0000000000007918 */ /* 0x000fd00000000000 */
[----:B------:R-:W-:Y:S04]  /*6bdb0*/  STL.64 [R1+0xc40], R140 ;  /* 0x000c408c01007387 */ /* 0x000fe80000100a00 */
[----:B------:R3:W-:Y:S04]  /*6bdc0*/  STL.64 [R1+0xc48], R142 ;  /* 0x000c488e01007387 */ /* 0x0007e80000100a00 */
[----:B---3--:R-:W3:Y:S04]  /*6bdd0*/  LDL.LU.64 R142, [R1+0x46e8] ;  /* 0x0046e800018e7983 */ /* 0x008ee80000300a00 */
[----:B------:R-:W3:Y:S04]  /*6bde0*/  LDL.LU.64 R140, [R1+0x46e0] ;  /* 0x0046e000018c7983 */ /* 0x000ee80000300a00 */
[----:B------:R-:W-:Y:S04]  /*6bdf0*/  STL.64 [R1+0xc50], R136 ;  /* 0x000c508801007387 */ /* 0x000fe80000100a00 */
[----:B------:R1:W-:Y:S04]  /*6be00*/  STL.64 [R1+0xc58], R138 ;  /* 0x000c588a01007387 */ /* 0x0003e80000100a00 */
[----:B-1----:R-:W3:Y:S04]  /*6be10*/  LDL.LU.64 R138, [R1+0x46d8] ;  /* 0x0046d800018a7983 */ /* 0x002ee80000300a00 */
        /* <DEDUP_REMOVED lines=42> */
[----:B------:R1:W-:Y:S02]  /*6c0c0*/  STL.64 [R1+0x1c48], R238 ;  /* 0x001c48ee01007387 */ /* 0x0003e40000100a00 */
[C---:B-1----:R-:W-:Y:S06]  /*6c0d0*/  HMMA.1688.F32.TF32 R236, R228.reuse, R134, R240 ;  /* 0x00000086e4ec723c */ /* 0x042fec00000810f0 */
[----:B------:R-:W-:-:S15]  /*6c0e0*/  HMMA.1688.F32.TF32 R240, R228, R158, R248 ;  /* 0x0000009ee4f0723c */ /* 0x000fde00000810f8 */
[----:B------:R-:W-:-:S02]  /*6c0f0*/  NOP ;  /* 0x0000000000007918 */ /* 0x000fc40000000000 */
[----:B------:R-:W-:Y:S04]  /*6c100*/  STL.64 [R1+0x1c30], R236 ;  /* 0x001c30ec01007387 */ /* 0x000fe80000100a00 */
[----:B------:R1:W-:Y:S02]  /*6c110*/  STL.64 [R1+0x1c38], R238 ;  /* 0x001c38ee01007387 */ /* 0x0003e40000100a00 */
[C---:B-1----:R-:W-:Y:S06]  /*6c120*/  HMMA.1688.F32.TF32 R236, R228.reuse, R162, R224 ;  /* 0x000000a2e4ec723c */ /* 0x042fec00000810e0 */
        /* <DEDUP_REMOVED lines=20> */
[----:B------:R4:W-:Y:S04]  /*6c270*/  STL.64 [R1+0x1d10], R144 ;  /* 0x001d109001007387 */ /* 0x0009e80000100a00 */
[----:B------:R4:W-:Y:S04]  /*6c280*/  STL.64 [R1+0x1d18], R146 ;  /* 0x001d189201007387 */ /* 0x0009e80000100a00 */
[----:B------:R-:W-:Y:S04]  /*6c290*/  STL.64 [R1+0x1d00], R48 ;  /* 0x001d003001007387 */ /* 0x000fe80000100a00 */
[----:B------:R-:W-:Y:S04]  /*6c2a0*/  STL.64 [R1+0x1d08], R50 ;  /* 0x001d083201007387 */ /* 0x000fe80000100a00 */
[----:B-1----:R-:W3:Y:S04]  /*6c2b0*/  LDL.LU R204, [R1+0x170] ;  /* 0x0001700001cc7983 */ /* 0x002ee80000300800 */
[----:B------:R1:W-:Y:S04]  /*6c2c0*/  STL.64 [R1+0x1cf0], R44 ;  /* 0x001cf02c01007387 */ /* 0x0003e80000100a00 */
[----:B------:R1:W-:Y:S04]  /*6c2d0*/  STL.64 [R1+0x1cf8], R46 ;  /* 0x001cf82e01007387 */ /* 0x0003e80000100a00 */
        /* <DEDUP_REMOVED lines=80> */
[----:B------:R-:W4:Y:S04]  /*6c7e0*/  LDL.LU.64 R36, [R1+0x4600] ;  /* 0x0046000001247983 */ /* 0x000f280000300a00 */
[----:B------:R-:W-:Y:S04]  /*6c7f0*/  STL.64 [R1+0x45f8], R102 ;  /* 0x0045f86601007387 */ /* 0x000fe80000100a00 */
[----:B------:R1:W-:Y:S04]  /*6c800*/  STL.64 [R1+0x45f0], R100 ;  /* 0x0045f06401007387 */ /* 0x0003e80000100a00 */
[----:B-1----:R-:W2:Y:S04]  /*6c810*/  LDL.LU R100, [R1+0xc0] ;  /* 0x0000c00001647983 */ /* 0x002ea80000300800 */
[----:B------:R-:W2:Y:S04]  /*6c820*/  LDL.LU R101, [R1+0xc4] ;  /* 0x0000c40001657983 */ /* 0x000ea80000300800 */
[----:B------:R-:W2:Y:S04]  /*6c830*/  LDL.LU R102, [R1+0xc8] ;  /* 0x0000c80001667983 */ /* 0x000ea80000300800 */
[----:B------:R-:W2:Y:S04]  /*6c840*/  LDL.LU R103, [R1+0xcc] ;  /* 0x0000cc0001677983 */ /* 0x000ea80000300800 */
[----:B------:R-:W-:Y:S04]  /*6c850*/  STL.64 [R1+0x45e8], R98 ;  /* 0x0045e86201007387 */ /* 0x000fe80000100a00 */
[----:B------:R1:W-:Y:S01]  /*6c860*/  STL.64 [R1+0x45e0], R96 ;  /* 0x0045e06001007387 */ /* 0x0003e20000100a00 */
[C---:B--2---:R-:W-:Y:S06]  /*6c870*/  HMMA.1688.F32.TF32 R100, R232.reuse, R98, R100 ;  /* 0x00000062e864723c */ /* 0x044fec0000081064 */
[C---:B-1----:R-:W-:Y:S01]  /*6c880*/  HMMA.1688.F32.TF32 R96, R232.reuse, R42, R228 ;  /* 0x0000002ae860723c */ /* 0x042fe200000810e4 */
[----:B------:R-:W-:Y:S04]  /*6c890*/  LDS R229, [R7+UR10+0x6280] ;  /* 0x0062800a07e57984 */ /* 0x000fe80008000800 */
[----:B------:R-:W-:Y:S01]  /*6c8a0*/  LDS R231, [R7+UR10+0x7280] ;  /* 0x0072800a07e77984 */ /* 0x000fe20008000800 */
[C---:B----4-:R-:W-:Y:S03]  /*6c8b0*/  HMMA.1688.F32.TF32 R36, R232.reuse, R130, R36 ;  /* 0x00000082e824723c */ /* 0x050fe60000081024 */
[----:B------:R-:W-:Y:S08]  /*6c8c0*/  LDS R228, [R0+UR10+0x6280] ;  /* 0x0062800a00e47984 */ /* 0x000ff00008000800 */
        /* <DEDUP_REMOVED lines=8> */
[C---:B--2---:R-:W-:Y:S06]  /*6c950*/  HMMA.1688.F32.TF32 R96, R232.reuse, R34, R236 ;  /* 0x00000022e860723c */ /* 0x044fec00000810ec */
[----:B------:R-:W-:-:S15]  /*6c960*/  HMMA.1688.F32.TF32 R100, R232, R26, R244 ;  /* 0x0000001ae864723c */ /* 0x000fde00000810f4 */
[----:B------:R-:W-:-:S02]  /*6c970*/  NOP ;  /* 0x0000000000007918 */ /* 0x000fc40000000000 */
[----:B------:R-:W-:Y:S04]  /*6c980*/  STL.64 [R1+0xc20], R96 ;  /* 0x000c206001007387 */ /* 0x000fe80000100a00 */
[----:B------:R2:W-:Y:S04]  /*6c990*/  STL.64 [R1+0xc28], R98 ;  /* 0x000c286201007387 */ /* 0x0005e80000100a00 */
[----:B------:R-:W-:Y:S04]  /*6c9a0*/  STL.64 [R1+0xc30], R40 ;  /* 0x000c302801007387 */ /* 0x000fe80000100a00 */
[----:B------:R4:W-:Y:S01]  /*6c9b0*/  STL.64 [R1+0xc38], R42 ;  /* 0x000c382a01007387 */ /* 0x0009e20000100a00 */
[C---:B--2---:R-:W-:Y:S06]  /*6c9c0*/  HMMA.1688.F32.TF32 R96, R232.reuse, R22, R248 ;  /* 0x00000016e860723c */ /* 0x044fec00000810f8 */
[C---:B----4-:R-:W-:Y:S01]  /*6c9d0*/  HMMA.1688.F32.TF32 R40, R232.reuse, R18, R144 ;  /* 0x00000012e828723c */ /* 0x050fe20000081090 */
[----:B------:R-:W-:Y:S04]  /*6c9e0*/  STL.64 [R1+0xc90], R100 ;  /* 0x000c906401007387 */ /* 0x000fe80000100a00 */
[----:B------:R-:W-:Y:S04]  /*6c9f0*/  STL.64 [R1+0xc98], R102 ;  /* 0x000c986601007387 */ /* 0x000fe80000100a00 */
[----:B------:R-:W1:Y:S08]  /*6ca00*/  LDL.LU R144, [R1+0x2780] ;  /* 0x0027800001907983 */ /* 0x000e700000300800 */
[----:B------:R-:W-:Y:S04]  /*6ca10*/  STL.64 [R1+0xcf0], R96 ;  /* 0x000cf06001007387 */ /* 0x000fe80000100a00 */
[----:B------:R2:W-:Y:S04]  /*6ca20*/  STL.64 [R1+0xcf8], R98 ;  /* 0x000cf86201007387 */ /* 0x0005e80000100a00 */
[----:B------:R-:W-:Y:S04]  /*6ca30*/  STL.64 [R1+0xe40], R40 ;  /* 0x000e402801007387 */ /* 0x000fe80000100a00 */
[----:B------:R4:W-:Y:S04]  /*6ca40*/  STL.64 [R1+0xe48], R42 ;  /* 0x000e482a01007387 */ /* 0x0009e80000100a00 */
[----:B------:R-:W1:Y:S04]  /*6ca50*/  LDL.LU R145, [R1+0x2784] ;  /* 0x0027840001917983 */ /* 0x000e680000300800 */
[----:B------:R-:W1:Y:S04]  /*6ca60*/  LDL.LU R146, [R1+0x2788] ;  /* 0x0027880001927983 */ /* 0x000e680000300800 */
[----:B------:R-:W1:Y:S01]  /*6ca70*/  LDL.LU R147, [R1+0x278c] ;  /* 0x00278c0001937983 */ /* 0x000e620000300800 */
[C---:B------:R-:W-:Y:S06]  /*6ca80*/  HMMA.1688.F32.TF32 R4, R232.reuse, R14, R224 ;  /* 0x0000000ee804723c */ /* 0x040fec00000810e0 */
[C---:B--2---:R-:W-:Y:S06]  /*6ca90*/  HMMA.1688.F32.TF32 R96, R232.reuse, R10, R216 ;  /* 0x0000000ae860723c */ /* 0x044fec00000810d8 */
[C---:B----4-:R-:W-:Y:S11]  /*6caa0*/  HMMA.1688.F32.TF32 R40, R232.reuse, R110, R220 ;  /* 0x0000006ee828723c */ /* 0x050ff600000810dc */
        /* <DEDUP_REMOVED lines=9> */
[C---:B----4-:R-:W-:Y:S03]  /*6cb40*/  HMMA.1688.F32.TF32 R40, R232.reuse, R122, R204 ;  /* 0x0000007ae828723c */ /* 0x050fe600000810cc */
[----:B------:R2:W-:Y:S03]  /*6cb50*/  STL.64 [R1+0x1b68], R6 ;  /* 0x001b680601007387 */ /* 0x0005e60000100a00 */
[C---:B--2---:R-:W-:Y:S08]  /*6cb60*/  HMMA.1688.F32.TF32 R4, R232.reuse, R126, R148 ;  /* 0x0000007ee804723c */ /* 0x044ff00000081094 */
[----:B------:R-:W-:Y:S04]  /*6cb70*/  STL.64 [R1+0x1b50], R96 ;  /* 0x001b506001007387 */ /* 0x000fe80000100a00 */
[----:B------:R-:W-:Y:S05]  /*6cb80*/  STL.64 [R1+0x1b58], R98 ;  /* 0x001b586201007387 */ /* 0x000fea0000100a00 */
[----:B------:R-:W-:Y:S04]  /*6cb90*/  STL.64 [R1+0x1b00], R40 ;  /* 0x001b002801007387 */ /* 0x000fe80000100a00 */
[----:B------:R3:W-:Y:S04]  /*6cba0*/  STL.64 [R1+0x1b08], R42 ;  /* 0x001b082a01007387 */ /* 0x0007e80000100a00 */
[----:B------:R-:W-:Y:S01]  /*6cbb0*/  STL.64 [R1+0x1af0], R4 ;  /* 0x001af00401007387 */ /* 0x000fe20000100a00 */
[C---:B---3--:R-:W-:Y:S03]  /*6cbc0*/  HMMA.1688.F32.TF32 R40, R232.reuse, R134, R44 ;  /* 0x00000086e828723c */ /* 0x048fe6000008102c */
        /* <DEDUP_REMOVED lines=37> */
[----:B--2---:R-:W-:Y:S11]  /*6ce20*/  HMMA.1688.F32.TF32 R4, R232, R202, R140 ;  /* 0x000000cae804723c */ /* 0x004ff6000008108c */
[----:B------:R-:W-:Y:S04]  /*6ce30*/  STL.64 [R1+0x1940], R36 ;  /* 0x0019402401007387 */ /* 0x000fe80000100a00 */
[----:B------:R-:W-:Y:S04]  /*6ce40*/  STL.64 [R1+0x1948], R38 ;  /* 0x0019482601007387 */ /* 0x000fe80000100a00 */
[----:B------:R-:W-:Y:S04]  /*6ce50*/  STL.64 [R1+0x1910], R40 ;  /* 0x0019102801007387 */ /* 0x000fe80000100a00 */
[----:B------:R-:W-:Y:S04]  /*6ce60*/  STL.64 [R1+0x1918], R42 ;  /* 0x0019182a01007387 */ /* 0x000fe80000100a00 */
[----:B------:R-:W-:Y:S04]  /*6ce70*/  LDS R36, [R200+UR10+0x6280] ;  /* 0x0062800ac8247984 */ /* 0x000fe80008000800 */
[----:B------:R-:W-:Y:S04]  /*6ce80*/  LDS R38, [R200+UR10+0x7280] ;  /* 0x0072800ac8267984 */ /* 0x000fe80008000800 */
[----:B------:R-:W-:Y:S04]  /*6ce90*/  STL.64 [R1+0x18c0], R4 ;  /* 0x0018c00401007387 */ /* 0x000fe80000100a00 */
[----:B------:R1:W-:Y:S04]  /*6cea0*/  STL.64 [R1+0x18c8], R6 ;  /* 0x0018c80601007387 */ /* 0x0003e80000100a00 */
[----:B------:R-:W2:Y:S04]  /*6ceb0*/  LDL.LU R248, [R1+0x2300] ;  /* 0x0023000001f87983 */ /* 0x000ea80000300800 */
        /* <DEDUP_REMOVED lines=128> */
[----:B------:R-:W3:Y:S01]  /*6d6c0*/  LDL.LU R7, [R1+0x22ec] ;  /* 0x0022ec0001077983 */ /* 0x000ee20000300800 */
[----:B--2---:R-:W-:-:S15]  /*6d6d0*/  HMMA.1688.F32.TF32 R100, R228, R106, R100 ;  /* 0x0000006ae464723c */ /* 0x004fde0000081064 */
[----:B------:R-:W-:-:S08]  /*6d6e0*/  NOP ;  /* 0x0000000000007918 */ /* 0x000fd00000000000 */
[----:B------:R-:W-:Y:S04]  /*6d6f0*/  STL.64 [R1+0x190], R100 ;  /* 0x0001906401007387 */ /* 0x000fe80000100a00 */
[----:B------:R2:W-:Y:S04]  /*6d700*/  STL.64 [R1+0x198], R102 ;  /* 0x0001986601007387 */ /* 0x0005e80000100a00 */
[----:B--2---:R-:W2:Y:S04]  /*6d710*/  LDL.LU.64 R102, [R1+0x45f8] ;  /* 0x0045f80001667983 */ /* 0x004ea80000300a00 */
[----:B------:R-:W4:Y:S01]  /*6d720*/  LDL.LU.64 R100, [R1+0x45f0] ;  /* 0x0045f00001647983 */ /* 0x000f220000300a00 */
        /* <DEDUP_REMOVED lines=10> */
[----:B--2---:R-:W2:Y:S01]  /*6d7d0*/  LDL.LU.64 R42, [R1+0x45d8] ;  /* 0x0045d800012a7983 */ /* 0x004ea20000300a00 */
        /* <DEDUP_REMOVED lines=8> */
[----:B--2---:R-:W-:-:S15]  /*6d860*/  HMMA.1688.F32.TF32 R224, R228, R42, R224 ;  /* 0x0000002ae4e0723c */ /* 0x004fde00000810e0 */
[----:B------:R-:W-:-:S08]  /*6d870*/  NOP ;  /* 0x0000000000007918 */ /* 0x000fd00000000000 */
[----:B------:R-:W-:Y:S04]  /*6d880*/  STL.64 [R1+0x1a0], R224 ;  /* 0x0001a0e001007387 */ /* 0x000fe80000100a00 */
[----:B------:R2:W-:Y:S04]  /*6d890*/  STL.64 [R1+0x1a8], R226 ;  /* 0x0001a8e201007387 */ /* 0x0005e80000100a00 */
[----:B--2---:R-:W2:Y:S04]  /*6d8a0*/  LDL.LU.64 R226, [R1+0x45c8] ;  /* 0x0045c80001e27983 */ /* 0x004ea80000300a00 */
[----:B------:R-:W4:Y:S04]  /*6d8b0*/  LDL.LU.64 R224, [R1+0x45c0] ;  /* 0x0045c00001e07983 */ /* 0x000f280000300a00 */
[----:B------:R-:W-:Y:S04]  /*6d8c0*/  STL.64 [R1+0x990], R220 ;  /* 0x000990dc01007387 */ /* 0x000fe80000100a00 */
[----:B------:R1:W-:Y:S04]  /*6d8d0*/  STL.64 [R1+0x998], R222 ;  /* 0x000998de01007387 */ /* 0x0003e80000100a00 */
[----:B-1----:R-:W2:Y:S04]  /*6d8e0*/  LDL.LU.64 R222, [R1+0x45b8] ;  /* 0x0045b80001de7983 */ /* 0x002ea80000300a00 */
[----:B------:R-:W4:Y:S04]  /*6d8f0*/  LDL.LU.64 R220, [R1+0x45b0] ;  /* 0x0045b00001dc7983 */ /* 0x000f280000300a00 */
        /* <DEDUP_REMOVED lines=23> */
[----:B------:R-:W2:Y:S01]  /*6da70*/  LDL.LU.64 R144, [R1+0x4550] ;  /* 0x0045500001907983 */ /* 0x000ea20000300a00 */
        /* <DEDUP_REMOVED lines=55> */
[----:B---3--:R-:W-:-:S15]  /*6ddf0*/  HMMA.1688.F32.TF32 R48, R228, R202, R4 ;  /* 0x000000cae430723c */ /* 0x008fde0000081004 */
[----:B------:R-:W-:Y:S04]  /*6de00*/  STL.64 [R1+0x1bd0], R52 ;  /* 0x001bd03401007387 */ /* 0x000fe80000100a00 */
[----:B------:R-:W-:Y:S04]  /*6de10*/  STL.64 [R1+0x1bd8], R54 ;  /* 0x001bd83601007387 */ /* 0x000fe80000100a00 */
[----:B------:R-:W-:Y:S04]  /*6de20*/  STL.64 [R1+0x1bc0], R48 ;  /* 0x001bc03001007387 */ /* 0x000fe80000100a00 */
[----:B------:R1:W-:Y:S01]  /*6de30*/  STL.64 [R1+0x1bc8], R50 ;  /* 0x001bc83201007387 */ /* 0x0003e20000100a00 */
[C---:B----4-:R-:W-:Y:S06]  /*6de40*/  HMMA.1688.F32.TF32 R4, R36.reuse, R106, R148 ;  /* 0x0000006a2404723c */ /* 0x050fec0000081094 */
[C---:B--2---:R-:W-:Y:S06]  /*6de50*/  HMMA.1688.F32.TF32 R44, R36.reuse, R94, R144 ;  /* 0x0000005e242c723c */ /* 0x044fec0000081090 */
[----:B-1----:R-:W-:-:S15]  /*6de60*/  HMMA.1688.F32.TF32 R48, R36, R102, R204 ;  /* 0x000000662430723c */ /* 0x002fde00000810cc */
[----:B------:R-:W-:-:S02]  /*6de70*/  NOP ;  /* 0x0000000000007918 */ /* 0x000fc40000000000 */
[----:B------:R-:W-:Y:S04]  /*6de80*/  STL.64 [R1+0x120], R44 ;  /* 0x0001202c01007387 */ /* 0x000fe80000100a00 */
[----:B------:R1:W-:Y:S04]  /*6de90*/  STL.64 [R1+0x128], R46 ;  /* 0x0001282e01007387 */ /* 0x0003e80000100a00 */
[----:B------:R-:W-:Y:S04]  /*6dea0*/  STL.64 [R1+0x160], R4 ;  /* 0x0001600401007387 */ /* 0x000fe80000100a00 */
[----:B------:R2:W-:Y:S01]  /*6deb0*/  STL.64 [R1+0x168], R6 ;  /* 0x0001680601007387 */ /* 0x0005e20000100a00 */
[C---:B-1----:R-:W-:Y:S06]  /*6dec0*/  HMMA.1688.F32.TF32 R44, R36.reuse, R98, R208 ;  /* 0x00000062242c723c */ /* 0x042fec00000810d0 */
[----:B--2---:R-:W-:Y:S01]  /*6ded0*/  HMMA.1688.F32.TF32 R4, R36, R42, R212 ;  /* 0x0000002a2404723c */ /* 0x004fe200000810d4 */
[----:B------:R1:W-:Y:S01]  /*6dee0*/  STL.64 [R1+0x110], R48 ;  /* 0x0001103001007387 */ /* 0x0003e20000100a00 */
[----:B------:R-:W-:-:S03]  /*6def0*/  IMAD.MOV.U32 R248, RZ, RZ, R223 ;  /* 0x000000fffff87224 */ /* 0x000fc600078e00df */
[----:B------:R2:W-:Y:S01]  /*6df00*/  STL.64 [R1+0x118], R50 ;  /* 0x0001183201007387 */ /* 0x0005e20000100a00 */
[----:B------:R-:W-:Y:S02]  /*6df10*/  IMAD.MOV.U32 R249, RZ, RZ, R216 ;  /* 0x000000fffff97224 */ /* 0x000fe400078e00d8 */
[----:B------:R-:W-:-:S09]  /*6df20*/  IMAD.MOV.U32 R250, RZ, RZ, R221 ;  /* 0x000000fffffa7224 */ /* 0x000fd200078e00dd */
[----:B------:R3:W-:Y:S04]  /*6df30*/  STL.64 [R1+0x150], R44 ;  /* 0x0001502c01007387 */ /* 0x0007e80000100a00 */
[----:B------:R4:W-:Y:S04]  /*6df40*/  STL.64 [R1+0x158], R46 ;  /* 0x0001582e01007387 */ /* 0x0009e80000100a00 */
[----:B------:R-:W2:Y:S01]  /*6df50*/  LDL.LU R223, [R1+0x454c] ;  /* 0x00454c0001df7983 */ /* 0x000ea20000300800 */
[----:B------:R-:W-:-:S03]  /*6df60*/  IMAD.MOV.U32 R251, RZ, RZ, R222 ;  /* 0x000000fffffb7224 */ /* 0x000fc600078e00de */
[----:B------:R4:W-:Y:S04]  /*6df70*/  STL.64 [R1+0x20], R4 ;  /* 0x0000200401007387 */ /* 0x0009e80000100a00 */
[----:B------:R4:W-:Y:S04]  /*6df80*/  STL.64 [R1+0x28], R6 ;  /* 0x0000280601007387 */ /* 0x0009e80000100a00 */
        /* <DEDUP_REMOVED lines=19> */
[----:B-1----:R-:W4:Y:S01]  /*6e0c0*/  LDL.LU R48, [R1+0x230] ;  /* 0x0002300001307983 */ /* 0x002f220000300800 */
[----:B------:R-:W-:-:S03]  /*6e0d0*/  IMAD.MOV.U32 R51, RZ, RZ, R220 ;  /* 0x000000ffff337224 */ /* 0x000fc600078e00dc */
[----:B------:R-:W4:Y:S04]  /*6e0e0*/  LDL.LU R49, [R1+0x234] ;  /* 0x0002340001317983 */ /* 0x000f280000300800 */
        /* <DEDUP_REMOVED lines=9> */
[----:B------:R-:W2:Y:S04]  /*6e180*/  LDL.LU R221, [R1+0x450c] ;  /* 0x00450c0001dd7983 */ /* 0x000ea80000300800 */
[----:B------:R-:W3:Y:S01]  /*6e190*/  LDL.LU R56, [R1+0x250] ;  /* 0x0002500001387983 */ /* 0x000ee20000300800 */
[----:B------:R-:W-:-:S03]  /*6e1a0*/  IMAD.MOV.U32 R59, RZ, RZ, R220 ;  /* 0x000000ffff3b7224 */ /* 0x000fc600078e00dc */
[----:B------:R-:W3:Y:S04]  /*6e1b0*/  LDL.LU R57, [R1+0x254] ;  /* 0x0002540001397983 */ /* 0x000ee80000300800 */
[----:B------:R-:W3:Y:S04]  /*6e1c0*/  LDL.LU R58, [R1+0x258] ;  /* 0x00025800013a7983 */ /* 0x000ee80000300800 */
[----:B------:R-:W4:Y:S04]  /*6e1d0*/  LDL.LU R220, [R1+0x4508] ;  /* 0x0045080001dc7983 */ /* 0x000f280000300800 */
[----:B------:R-:W3:Y:S04]  /*6e1e0*/  LDL.LU R64, [R1+0x2a0] ;  /* 0x0002a00001407983 */ /* 0x000ee80000300800 */
[----:B------:R-:W3:Y:S04]  /*6e1f0*/  LDL.LU R65, [R1+0x2a4] ;  /* 0x0002a40001417983 */ /* 0x000ee80000300800 */
[----:B------:R-:W3:Y:S04]  /*6e200*/  LDL.LU R66, [R1+0x2a8] ;  /* 0x0002a80001427983 */ /* 0x000ee80000300800 */
[----:B------:R-:W3:Y:S04]  /*6e210*/  LDL.LU R67, [R1+0x2ac] ;  /* 0x0002ac0001437983 */ /* 0x000ee80000300800 */
[----:B------:R-:W3:Y:S04]  /*6e220*/  LDL.LU R68, [R1+0x2b0] ;  /* 0x0002b00001447983 */ /* 0x000ee80000300800 */
[----:B------:R-:W3:Y:S04]  /*6e230*/  LDL.LU R69, [R1+0x2b4] ;  /* 0x0002b40001457983 */ /* 0x000ee80000300800 */
[----:B------:R-:W3:Y:S01]  /*6e240*/  LDL.LU R70, [R1+0x2b8] ;  /* 0x0002b80001467983 */ /* 0x000ee20000300800 */
[----:B----4-:R-:W-:-:S03]  /*6e250*/  IMAD.MOV.U32 R71, RZ, RZ, R220 ;  /* 0x000000ffff477224 */ /* 0x010fc600078e00dc */
        /* <DEDUP_REMOVED lines=49> */
[----:B--2---:R-:W-:-:S03]  /*6e570*/  IMAD.MOV.U32 R60, RZ, RZ, R221 ;  /* 0x000000ffff3c7224 */ /* 0x004fc600078e00dd */
[----:B------:R-:W2:Y:S01]  /*6e580*/  LDL.LU R80, [R1+0x2d0] ;  /* 0x0002d00001507983 */ /* 0x000ea20000300800 */
[----:B------:R-:W-:-:S03]  /*6e590*/  IMAD.MOV.U32 R61, RZ, RZ, R222 ;  /* 0x000000ffff3d7224 */ /* 0x000fc600078e00de */
[----:B------:R-:W2:Y:S01]  /*6e5a0*/  LDL.LU R81, [R1+0x2d4] ;  /* 0x0002d40001517983 */ /* 0x000ea20000300800 */
[----:B---3--:R-:W-:-:S03]  /*6e5b0*/  IMAD.MOV.U32 R62, RZ, RZ, R223 ;  /* 0x000000ffff3e7224 */ /* 0x008fc600078e00df */
[----:B------:R-:W2:Y:S01]  /*6e5c0*/  LDL.LU R82, [R1+0x2d8] ;  /* 0x0002d80001527983 */ /* 0x000ea20000300800 */
[----:B------:R-:W-:Y:S02]  /*6e5d0*/  IMAD.MOV.U32 R63, RZ, RZ, R216 ;  /* 0x000000ffff3f7224 */ /* 0x000fe400078e00d8 */
[----:B------:R-:W-:Y:S02]  /*6e5e0*/  IMAD.MOV.U32 R236, RZ, RZ, R217 ;  /* 0x000000ffffec7224 */ /* 0x000fe400078e00d9 */
[----:B------:R-:W-:Y:S02]  /*6e5f0*/  IMAD.MOV.U32 R237, RZ, RZ, R218 ;  /* 0x000000ffffed7224 */ /* 0x000fe400078e00da */
[----:B------:R-:W-:Y:S02]  /*6e600*/  IMAD.MOV.U32 R238, RZ, RZ, R219 ;  /* 0x000000ffffee7224 */ /* 0x000fe400078e00db */
[----:B----4-:R-:W-:Y:S02]  /*6e610*/  IMAD.MOV.U32 R83, RZ, RZ, R220 ;  /* 0x000000ffff537224 */ /* 0x010fe400078e00dc */
        /* <DEDUP_REMOVED lines=12> */
[----:B------:R-:W2:Y:S01]  /*6e6e0*/  LDL.LU R7, [R1+0x1ec] ;  /* 0x0001ec0001077983 */ /* 0x000ea20000300800 */
[C---:B------:R-:W-:Y:S06]  /*6e6f0*/  HMMA.1688.F32.TF32 R204, R36.reuse, R26, R204 ;  /* 0x0000001a24cc723c */ /* 0x040fec00000810cc */
[C---:B------:R-:W-:Y:S06]  /*6e700*/  HMMA.1688.F32.TF32 R144, R36.reuse, R10, R144 ;  /* 0x0000000a2490723c */ /* 0x040fec0000081090 */
[C---:B------:R-:W-:Y:S06]  /*6e710*/  HMMA.1688.F32.TF32 R148, R36.reuse, R14, R148 ;  /* 0x0000000e2494723c */ /* 0x040fec0000081094 */
[C---:B---3--:R-:W-:Y:S06]  /*6e720*/  HMMA.1688.F32.TF32 R212, R36.reuse, R30, R220 ;  /* 0x0000001e24d4723c */ /* 0x048fec00000810dc */
[----:B----4-:R-:W-:-:S15]  /*6e730*/  HMMA.1688.F32.TF32 R208, R36, R34, R216 ;  /* 0x0000002224d0723c */ /* 0x010fde00000810d8 */
[----:B------:R-:W-:-:S08]  /*6e740*/  NOP ;  /* 0x0000000000007918 */ /* 0x000fd00000000000 */
[----:B------:R-:W-:Y:S04]  /*6e750*/  STL.64 [R1+0x140], R208 ;  /* 0x000140d001007387 */ /* 0x000fe80000100a00 */
[----:B------:R1:W-:Y:S04]  /*6e760*/  STL.64 [R1+0x148], R210 ;  /* 0x000148d201007387 */ /* 0x0003e80000100a00 */
[----:B------:R-:W-:Y:S04]  /*6e770*/  STL.64 [R1+0x10], R212 ;  /* 0x000010d401007387 */ /* 0x000fe80000100a00 */
[----:B------:R-:W-:Y:S01]  /*6e780*/  STL.64 [R1+0x18], R214 ;  /* 0x000018d601007387 */ /* 0x000fe20000100a00 */
[C---:B-1----:R-:W-:Y:S03]  /*6e790*/  HMMA.1688.F32.TF32 R208, R36.reuse, R22, R76 ;  /* 0x0000001624d0723c */ /* 0x042fe6000008104c */
[----:B------:R-:W-:Y:S04]  /*6e7a0*/  STL.64 [R1+0x130], R204 ;  /* 0x000130cc01007387 */ /* 0x000fe80000100a00 */
[----:B------:R1:W-:Y:S02]  /*6e7b0*/  STL.64 [R1+0x138], R206 ;  /* 0x000138ce01007387 */ /* 0x0003e40000100a00 */
[C---:B-1----:R-:W-:Y:S06]  /*6e7c0*/  HMMA.1688.F32.TF32 R204, R36.reuse, R18, R44 ;  /* 0x0000001224cc723c */ /* 0x042fec000008102c */
[----:B--2---:R-:W-:Y:S08]  /*6e7d0*/  HMMA.1688.F32.TF32 R4, R36, R198, R4 ;  /* 0x000000c62404723c */ /* 0x004ff00000081004 */
[----:B------:R-:W-:Y:S04]  /*6e7e0*/  STL.64 [R1+0x270], R208 ;  /* 0x000270d001007387 */ /* 0x000fe80000100a00 */
[----:B------:R-:W-:Y:S01]  /*6e7f0*/  STL.64 [R1+0x278], R210 ;  /* 0x000278d201007387 */ /* 0x000fe20000100a00 */
[----:B------:R-:W-:-:S03]  /*6e800*/  LOP3.LUT R79, R0, 0x20, RZ, 0x3c, !PT ;  /* 0x00000020004f7812 */ /* 0x000fc600078e3cff */
        /* <DEDUP_REMOVED lines=57> */
[----:B-1----:R-:W-:Y:S09]  /*6eba0*/  HMMA.1688.F32.TF32 R48, R36, R194, R248 ;  /* 0x000000c22430723c */ /* 0x002ff200000810f8 */
[----:B------:R-:W-:Y:S04]  /*6ebb0*/  STL.64 [R1+0x1810], R56 ;  /* 0x0018103801007387 */ /* 0x000fe80000100a00 */
[----:B------:R-:W-:Y:S04]  /*6ebc0*/  STL.64 [R1+0x1818], R58 ;  /* 0x0018183a01007387 */ /* 0x000fe80000100a00 */
[----:B------:R1:W-:Y:S04]  /*6ebd0*/  STL.64 [R1+0x1800], R52 ;  /* 0x0018003401007387 */ /* 0x0003e80000100a00 */
[----:B------:R3:W-:Y:S04]  /*6ebe0*/  STL.64 [R1+0x1808], R54 ;  /* 0x0018083601007387 */ /* 0x0007e80000100a00 */
[----:B------:R-:W4:Y:S04]  /*6ebf0*/  LDL.LU R244, [R1+0x550] ;  /* 0x0005500001f47983 */ /* 0x000f280000300800 */
[----:B------:R2:W-:Y:S04]  /*6ec00*/  STL.64 [R1+0x17f0], R48 ;  /* 0x0017f03001007387 */ /* 0x0005e80000100a00 */
[----:B------:R2:W-:Y:S01]  /*6ec10*/  STL.64 [R1+0x17f8], R50 ;  /* 0x0017f83201007387 */ /* 0x0005e20000100a00 */
[----:B------:R-:W-:-:S03]  /*6ec20*/  IMAD.MOV.U32 R247, RZ, RZ, R224 ;  /* 0x000000fffff77224 */ /* 0x000fc600078e00e0 */
[----:B------:R2:W-:Y:S04]  /*6ec30*/  STL.64 [R1+0x17e0], R4 ;  /* 0x0017e00401007387 */ /* 0x0005e80000100a00 */
[----:B------:R2:W-:Y:S04]  /*6ec40*/  STL.64 [R1+0x17e8], R6 ;  /* 0x0017e80601007387 */ /* 0x0005e80000100a00 */
[----:B------:R-:W4:Y:S04]  /*6ec50*/  LDL.LU R245, [R1+0x554] ;  /* 0x0005540001f57983 */ /* 0x000f280000300800 */
[----:B------:R-:W4:Y:S04]  /*6ec60*/  LDL.LU R246, [R1+0x558] ;  /* 0x0005580001f67983 */ /* 0x000f280000300800 */
[----:B------:R-:W3:Y:S01]  /*6ec70*/  LDL.LU R224, [R1+0x44e0] ;  /* 0x0044e00001e07983 */ /* 0x000ee20000300800 */
[----:B------:R-:W-:-:S02]  /*6ec80*/  IMAD.MOV.U32 R241, RZ, RZ, R227 ;  /* 0x000000fffff17224 */ /* 0x000fc400078e00e3 */
[----:B------:R-:W-:Y:S01]  /*6ec90*/  IMAD.MOV.U32 R242, RZ, RZ, R226 ;  /* 0x000000fffff27224 */ /* 0x000fe200078e00e2 */
[----:B------:R-:W4:Y:S01]  /*6eca0*/  LDL.LU R240, [R1+0x560] ;  /* 0x0005600001f07983 */ /* 0x000f220000300800 */
[----:B------:R-:W-:-:S03]  /*6ecb0*/  IMAD.MOV.U32 R243, RZ, RZ, R225 ;  /* 0x000000fffff37224 */ /* 0x000fc600078e00e1 */
[----:B------:R-:W4:Y:S04]  /*6ecc0*/  LDL.LU R227, [R1+0x44dc] ;  /* 0x0044dc0001e37983 */ /* 0x000f280000300800 */
[----:B------:R-:W4:Y:S04]  /*6ecd0*/  LDL.LU R226, [R1+0x44d8] ;  /* 0x0044d80001e27983 */ /* 0x000f280000300800 */
[----:B------:R-:W2:Y:S04]  /*6ece0*/  LDL.LU R225, [R1+0x44d4] ;  /* 0x0044d40001e17983 */ /* 0x000ea80000300800 */
[----:B------:R-:W4:Y:S04]  /*6ecf0*/  LDL.LU R236, [R1+0x410] ;  /* 0x0004100001ec7983 */ /* 0x000f280000300800 */
[----:B------:R-:W4:Y:S04]  /*6ed00*/  LDL.LU R237, [R1+0x414] ;  /* 0x0004140001ed7983 */ /* 0x000f280000300800 */
[----:B------:R-:W4:Y:S01]  /*6ed10*/  LDL.LU R238, [R1+0x418] ;  /* 0x0004180001ee7983 */ /* 0x000f220000300800 */
[----:B---3--:R-:W-:-:S03]  /*6ed20*/  IMAD.MOV.U32 R239, RZ, RZ, R224 ;  /* 0x000000ffffef7224 */ /* 0x008fc600078e00e0 */
        /* <DEDUP_REMOVED lines=33> */
[----:B--2---:R-:W-:-:S03]  /*6ef40*/  IMAD.MOV.U32 R48, RZ, RZ, R225 ;  /* 0x000000ffff307224 */ /* 0x004fc600078e00e1 */
[----:B------:R-:W2:Y:S01]  /*6ef50*/  LDL.LU R56, [R1+0x3c0] ;  /* 0x0003c00001387983 */ /* 0x000ea20000300800 */
[----:B----4-:R-:W-:-:S03]  /*6ef60*/  IMAD.MOV.U32 R49, RZ, RZ, R226 ;  /* 0x000000ffff317224 */ /* 0x010fc600078e00e2 */
[----:B------:R-:W2:Y:S01]  /*6ef70*/  LDL.LU R57, [R1+0x3c4] ;  /* 0x0003c40001397983 */ /* 0x000ea20000300800 */
[----:B------:R-:W-:-:S03]  /*6ef80*/  IMAD.MOV.U32 R50, RZ, RZ, R227 ;  /* 0x000000ffff327224 */ /* 0x000fc600078e00e3 */
[----:B------:R-:W2:Y:S01]  /*6ef90*/  LDL.LU R58, [R1+0x3c8] ;  /* 0x0003c800013a7983 */ /* 0x000ea20000300800 */
[----:B---3--:R-:W-:-:S03]  /*6efa0*/  IMAD.MOV.U32 R59, RZ, RZ, R224 ;  /* 0x000000ffff3b7224 */ /* 0x008fc600078e00e0 */
        /* <DEDUP_REMOVED lines=13> */
[C---:B------:R-:W-:Y:S06]  /*6f080*/  HMMA.1688.F32.TF32 R64, R44.reuse, R102, R64 ;  /* 0x000000662c40723c */ /* 0x040fec0000081040 */
[C---:B------:R-:W-:Y:S06]  /*6f090*/  HMMA.1688.F32.TF32 R220, R44.reuse, R98, R80 ;  /* 0x000000622cdc723c */ /* 0x040fec0000081050 */
[C---:B------:R-:W-:Y:S06]  /*6f0a0*/  HMMA.1688.F32.TF32 R60, R44.reuse, R34, R60 ;  /* 0x000000222c3c723c */ /* 0x040fec000008103c */
[----:B--2---:R-:W-:Y:S06]  /*6f0b0*/  HMMA.1688.F32.TF32 R56, R44, R26, R56 ;  /* 0x0000001a2c38723c */ /* 0x004fec0000081038 */
[----:B---3--:R-:W-:Y:S01]  /*6f0c0*/  HMMA.1688.F32.TF32 R88, R36, R202, R224 ;  /* 0x000000ca2458723c */ /* 0x008fe200000810e0 */
[----:B------:R-:W-:Y:S04]  /*6f0d0*/  LDS R36, [R200+UR10+0x6300] ;  /* 0x0063000ac8247984 */ /* 0x000fe80008000800 */
[----:B------:R-:W-:Y:S01]  /*6f0e0*/  LDS R38, [R200+UR10+0x7300] ;  /* 0x0073000ac8267984 */ /* 0x000fe20008000800 */
[C---:B----4-:R-:W-:Y:S03]  /*6f0f0*/  HMMA.1688.F32.TF32 R48, R44.reuse, R18, R48 ;  /* 0x000000122c30723c */ /* 0x050fe60000081030 */
[----:B------:R-:W-:Y:S04]  /*6f100*/  LDS R37, [R201+UR10+0x6300] ;  /* 0x0063000ac9257984 */ /* 0x000fe80008000800 */
[----:B------:R-:W1:Y:S10]  /*6f110*/  LDS R39, [R201+UR10+0x7300] ;  /* 0x0073000ac9277984 */ /* 0x000e740008000800 */
[----:B------:R-:W-:Y:S04]  /*6f120*/  STL.64 [R1+0x17d0], R88 ;  /* 0x0017d05801007387 */ /* 0x000fe80000100a00 */
[----:B------:R2:W-:Y:S02]  /*6f130*/  STL.64 [R1+0x17d8], R90 ;  /* 0x0017d85a01007387 */ /* 0x0005e40000100a00 */
[----:B--2---:R-:W-:-:S15]  /*6f140*/  HMMA.1688.F32.TF32 R88, R44, R94, R84 ;  /* 0x0000005e2c58723c */ /* 0x004fde0000081054 */
[----:B------:R-:W-:-:S08]  /*6f150*/  NOP ;  /* 0x0000000000007918 */ /* 0x000fd00000000000 */
        /* <DEDUP_REMOVED lines=11> */
[----:B------:R-:W-:Y:S04]  /*6f210*/  STL.64 [R1], R60 ;  /* 0x0000003c01007387 */ /* 0x000fe80000100a00 */
        /* <DEDUP_REMOVED lines=114> */
[C---:B--2---:R-:W-:Y:S06]  /*6f940*/  HMMA.1688.F32.TF32 R84, R44.reuse, R182, R84 ;  /* 0x000000b62c54723c */ /* 0x044fec0000081054 */
[C---:B------:R-:W-:Y:S06]  /*6f950*/  HMMA.1688.F32.TF32 R216, R44.reuse, R118, R68 ;  /* 0x000000762cd8723c */ /* 0x040fec0000081044 */
[C---:B------:R-:W-:Y:S06]  /*6f960*/  HMMA.1688.F32.TF32 R68, R44.reuse, R122, R88 ;  /* 0x0000007a2c44723c */ /* 0x040fec0000081058 */
[C---:B------:R-:W-:Y:S11]  /*6f970*/  HMMA.1688.F32.TF32 R64, R44.reuse, R126, R224 ;  /* 0x0000007e2c40723c */ /* 0x040ff600000810e0 */
[----:B------:R-:W-:Y:S01]  /*6f980*/  STL.64 [R1+0x17a0], R216 ;  /* 0x0017a0d801007387 */ /* 0x000fe20000100a00 */
[C---:B------:R-:W-:Y:S03]  /*6f990*/  HMMA.1688.F32.TF32 R88, R44.reuse, R130, R212 ;  /* 0x000000822c58723c */ /* 0x040fe600000810d4 */
[----:B------:R-:W-:Y:S04]  /*6f9a0*/  STL.64 [R1+0x17a8], R218 ;  /* 0x0017a8da01007387 */ /* 0x000fe80000100a00 */
        /* <DEDUP_REMOVED lines=34> */
[----:B------:R-:W-:Y:S11]  /*6fbd0*/  HMMA.1688.F32.TF32 R44, R44, R202, R52 ;  /* 0x000000ca2c2c723c */ /* 0x000ff60000081034 */
[----:B------:R-:W-:Y:S01]  /*6fbe0*/  STL.64 [R1+0x16d0], R68 ;  /* 0x0016d04401007387 */ /* 0x000fe20000100a00 */
[C---:B-1----:R-:W-:Y:S03]  /*6fbf0*/  HMMA.1688.F32.TF32 R84, R36.reuse, R94, R48 ;  /* 0x0000005e2454723c */ /* 0x042fe60000081030 */
[----:B------:R-:W-:Y:S04]  /*6fc00*/  STL.64 [R1+0x16d8], R70 ;  /* 0x0016d84601007387 */ /* 0x000fe80000100a00 */
[----:B------:R-:W-:Y:S04]  /*6fc10*/  STL.64 [R1+0x16c0], R64 ;  /* 0x0016c04001007387 */ /* 0x000fe80000100a00 */
[----:B------:R-:W-:Y:S04]  /*6fc20*/  STL.64 [R1+0x16c8], R66 ;  /* 0x0016c84201007387 */ /* 0x000fe80000100a00 */
[----:B------:R-:W-:Y:S04]  /*6fc30*/  STL.64 [R1+0x16b0], R60 ;  /* 0x0016b03c01007387 */ /* 0x000fe80000100a00 */
[----:B------:R1:W-:Y:S04]  /*6fc40*/  STL.64 [R1+0x16b8], R62 ;  /* 0x0016b83e01007387 */ /* 0x0003e80000100a00 */
[----:B------:R-:W-:Y:S01]  /*6fc50*/  STL.64 [R1+0x16a0], R56 ;  /* 0x0016a03801007387 */ /* 0x000fe20000100a00 */
[C---:B------:R-:W-:Y:S03]  /*6fc60*/  HMMA.1688.F32.TF32 R212, R36.reuse, R98, R244 ;  /* 0x0000006224d4723c */ /* 0x040fe600000810f4 */
[----:B------:R2:W-:Y:S03]  /*6fc70*/  STL.64 [R1+0x16a8], R58 ;  /* 0x0016a83a01007387 */ /* 0x0005e60000100a00 */
[C---:B-1----:R-:W-:Y:S06]  /*6fc80*/  HMMA.1688.F32.TF32 R60, R36.reuse, R106, R236 ;  /* 0x0000006a243c723c */ /* 0x042fec00000810ec */
[C---:B--2---:R-:W-:Y:S01]  /*6fc90*/  HMMA.1688.F32.TF32 R56, R36.reuse, R102, R240 ;  /* 0x000000662438723c */ /* 0x044fe200000810f0 */
[----:B------:R-:W-:Y:S04]  /*6fca0*/  STL.64 [R1+0x4398], R86 ;  /* 0x0043985601007387 */ /* 0x000fe80000100a00 */
[----:B------:R-:W-:Y:S04]  /*6fcb0*/  STL.64 [R1+0x1690], R44 ;  /* 0x0016902c01007387 */ /* 0x000fe80000100a00 */
[----:B------:R1:W-:Y:S04]  /*6fcc0*/  STL.64 [R1+0x1698], R46 ;  /* 0x0016982e01007387 */ /* 0x0003e80000100a00 */
[----:B------:R-:W-:Y:S04]  /*6fcd0*/  STL.64 [R1+0x4390], R84 ;  /* 0x0043905401007387 */ /* 0x000fe80000100a00 */
[----:B------:R-:W-:Y:S04]  /*6fce0*/  STL.64 [R1+0x43a8], R62 ;  /* 0x0043a83e01007387 */ /* 0x000fe80000100a00 */
[----:B------:R-:W-:Y:S04]  /*6fcf0*/  STL.64 [R1+0x43a0], R60 ;  /* 0x0043a03c01007387 */ /* 0x000fe80000100a00 */
[----:B------:R-:W-:Y:S04]  /*6fd00*/  STL.64 [R1+0x43b8], R58 ;  /* 0x0043b83a01007387 */ /* 0x000fe80000100a00 */
[----:B------:R2:W-:Y:S04]  /*6fd10*/  STL.64 [R1+0x43b0], R56 ;  /* 0x0043b03801007387 */ /* 0x0005e80000100a00 */
[----:B------:R-:W-:Y:S04]  /*6fd20*/  STL.64 [R1+0x43c8], R214 ;  /* 0x0043c8d601007387 */ /* 0x000fe80000100a00 */
[----:B------:R-:W-:Y:S04]  /*6fd30*/  STL.64 [R1+0x43c0], R212 ;  /* 0x0043c0d401007387 */ /* 0x000fe80000100a00 */
        /* <DEDUP_REMOVED lines=36> */
[C---:B------:R-:W-:Y:S03]  /*6ff80*/  HMMA.1688.F32.TF32 R208, R36.reuse, R42, R4 ;  /* 0x0000002a24d0723c */ /* 0x040fe60000081004 */
[----:B------:R-:W2:Y:S04]  /*6ff90*/  LDL.LU R4, [R1+0x730] ;  /* 0x0007300001047983 */ /* 0x000ea80000300800 */
[----:B------:R-:W2:Y:S04]  /*6ffa0*/  LDL.LU R5, [R1+0x734] ;  /* 0x0007340001057983 */ /* 0x000ea80000300800 */
[----:B------:R-:W2:Y:S04]  /*6ffb0*/  LDL.LU R6, [R1+0x738] ;  /* 0x0007380001067983 */ /* 0x000ea80000300800 */
[----:B------:R-:W2:Y:S08]  /*6ffc0*/  LDL.LU R7, [R1+0x73c] ;  /* 0x00073c0001077983 */ /* 0x000eb00000300800 */
[----:B------:R-:W-:Y:S04]  /*6ffd0*/  STL.64 [R1+0x4408], R210 ;  /* 0x004408d201007387 */ /* 0x000fe80000100a00 */
[----:B------:R-:W-:Y:S01]  /*6ffe0*/  STL.64 [R1+0x4400], R208 ;  /* 0x004400d001007387 */ /* 0x000fe20000100a00 */
[C---:B-1----:R-:W-:Y:S06]  /*6fff0*/  HMMA.1688.F32.TF32 R44, R36.reuse, R22, R136 ;  /* 0x00000016242c723c */ /* 0x042fec0000081088 */
[C---:B---3--:R-:W-:Y:S06]  /*70000*/  HMMA.1688.F32.TF32 R240, R36.reuse, R30, R240 ;  /* 0x0000001e24f0723c */ /* 0x048fec00000810f0 */
[C---:B----4-:R-:W-:Y:S06]  /*70010*/  HMMA.1688.F32.TF32 R244, R36.reuse, R34, R244 ;  /* 0x0000002224f4723c */ /* 0x050fec00000810f4 */
[----:B--2---:R-:W-:-:S15]  /*70020*/  HMMA.1688.F32.TF32 R56, R36, R26, R140 ;  /* 0x0000001a2438723c */ /* 0x004fde000008108c */
        /* <DEDUP_REMOVED lines=11> */
[C---:B-1----:R-:W-:Y:S06]  /*700e0*/  HMMA.1688.F32.TF32 R20, R36.reuse, R18, R80 ;  /* 0x000000122414723c */ /* 0x042fec0000081050 */
[----:B------:R-:W-:Y:S04]  /*700f0*/  STL.64 [R1+0x44a8], R18 ;  /* 0x0044a81201007387 */ /* 0x000fe80000100a00 */
[----:B------:R1:W-:Y:S04]  /*70100*/  STL.64 [R1+0x44a0], R16 ;  /* 0x0044a01001007387 */ /* 0x0003e80000100a00 */
[----:B------:R-:W-:Y:S04]  /*70110*/  LDS R45, [R79+UR10+0x6380] ;  /* 0x0063800a4f2d7984 */ /* 0x000fe80008000800 */
[----:B------:R-:W-:Y:S01]  /*70120*/  LDS R47, [R79+UR10+0x7380] ;  /* 0x0073800a4f2f7984 */ /* 0x000fe20008000800 */
[C---:B-1----:R-:W-:Y:S03]  /*70130*/  HMMA.1688.F32.TF32 R16, R36.reuse, R14, R72 ;  /* 0x0000000e2410723c */ /* 0x042fe60000081048 */
[----:B------:R-:W-:Y:S04]  /*70140*/  LDS R44, [R0+UR10+0x6380] ;  /* 0x0063800a002c7984 */ /* 0x000fe80008000800 */
[----:B------:R-:W1:Y:S04]  /*70150*/  LDS R46, [R0+UR10+0x7380] ;  /* 0x0073800a002e7984 */ /* 0x000e680008000800 */
[----:B------:R-:W-:Y:S04]  /*70160*/  STL.64 [R1+0xe0], R20 ;  /* 0x0000e01401007387 */ /* 0x000fe80000100a00 */
[----:B------:R-:W-:Y:S04]  /*70170*/  STL.64 [R1+0xe8], R22 ;  /* 0x0000e81601007387 */ /* 0x000fe80000100a00 */
[----:B------:R-:W-:Y:S04]  /*70180*/  STL.64 [R1+0x4498], R14 ;  /* 0x0044980e01007387 */ /* 0x000fe80000100a00 */
[----:B------:R2:W-:Y:S04]  /*70190*/  STL.64 [R1+0x4490], R12 ;  /* 0x0044900c01007387 */ /* 0x0005e80000100a00 */
[----:B------:R-:W-:Y:S04]  /*701a0*/  STL.64 [R1+0xd0], R16 ;  /* 0x0000d01001007387 */ /* 0x000fe80000100a00 */
[----:B------:R-:W-:Y:S01]  /*701b0*/  STL.64 [R1+0xd8], R18 ;  /* 0x0000d81201007387 */ /* 0x000fe20000100a00 */
[C---:B--2---:R-:W-:Y:S06]  /*701c0*/  HMMA.1688.F32.TF32 R12, R36.reuse, R10, R52 ;  /* 0x0000000a240c723c */ /* 0x044fec0000081034 */
[----:B------:R-:W-:Y:S04]  /*701d0*/  STL.64 [R1+0x4488], R10 ;  /* 0x0044880a01007387 */ /* 0x000fe80000100a00 */
[----:B------:R2:W-:Y:S02]  /*701e0*/  STL.64 [R1+0x4480], R8 ;  /* 0x0044800801007387 */ /* 0x0005e40000100a00 */
[C---:B--2---:R-:W-:Y:S11]  /*701f0*/  HMMA.1688.F32.TF32 R8, R36.reuse, R110, R48 ;  /* 0x0000006e2408723c */ /* 0x044ff60000081030 */
[----:B------:R-:W-:Y:S04]  /*70200*/  STL.64 [R1+0xc0], R12 ;  /* 0x0000c00c01007387 */ /* 0x000fe80000100a00 */
[----:B------:R-:W-:Y:S04]  /*70210*/  STL.64 [R1+0xc8], R14 ;  /* 0x0000c80e01007387 */ /* 0x000fe80000100a00 */
[----:B------:R-:W-:Y:S04]  /*70220*/  STL.64 [R1+0x4478], R110 ;  /* 0x0044786e01007387 */ /* 0x000fe80000100a00 */
[----:B------:R-:W-:Y:S04]  /*70230*/  STL.64 [R1+0x4470], R108 ;  /* 0x0044706c01007387 */ /* 0x000fe80000100a00 */
[----:B------:R-:W-:Y:S04]  /*70240*/  STL.64 [R1+0x1680], R8 ;  /* 0x0016800801007387 */ /* 0x000fe80000100a00 */
[----:B------:R2:W-:Y:S02]  /*70250*/  STL.64 [R1+0x1688], R10 ;  /* 0x0016880a01007387 */ /* 0x0005e40000100a00 */
[----:B--2---:R-:W-:Y:S06]  /*70260*/  HMMA.1688.F32.TF32 R8, R36, R114, R236 ;  /* 0x000000722408723c */ /* 0x004fec00000810ec */
[----:B------:R-:W-:Y:S04]  /*70270*/  STL.64 [R1+0x4468], R114 ;  /* 0x0044687201007387 */ /* 0x000fe80000100a00 */
[----:B------:R-:W-:-:S13]  /*70280*/  STL.64 [R1+0x4460], R112 ;  /* 0x0044607001007387 */ /* 0x000fda0000100a00 */
[----:B------:R-:W-:Y:S04]  /*70290*/  STL.64 [R1+0x1670], R8 ;  /* 0x0016700801007387 */ /* 0x000fe80000100a00 */
[----:B------:R2:W-:Y:S02]  /*702a0*/  STL.64 [R1+0x1678], R10 ;  /* 0x0016780a01007387 */ /* 0x0005e40000100a00 */
[----:B--2---:R-:W-:Y:S02]  /*702b0*/  HMMA.1688.F32.TF32 R8, R36, R118, R4 ;  /* 0x000000762408723c */ /* 0x004fe40000081004 */
[----:B------:R-:W2:-:S15]  /*702c0*/  LDL.LU R4, [R1+0x7a0] ;  /* 0x0007a00001047983 */ /* 0x000e9e0000300800 */
[----:B------:R-:W-:-:S06]  /*702d0*/  NOP ;  /* 0x0000000000007918 */ /* 0x000fcc0000000000 */
[----:B------:R-:W-:Y:S04]  /*702e0*/  STL.64 [R1+0x1660], R8 ;  /* 0x0016600801007387 */ /* 0x000fe80000100a00 */
        /* <DEDUP_REMOVED lines=92> */
[----:B------:R-:W-:Y:S04]  /*708b0*/  STL.64 [R1+0x4458], R118 ;  /* 0x0044587601007387 */ /* 0x000fe80000100a00 */
[----:B------:R-:W-:Y:S04]  /*708c0*/  STL.64 [R1+0x4450], R116 ;  /* 0x0044507401007387 */ /* 0x000fe80000100a00 */
[----:B------:R-:W-:Y:S04]  /*708d0*/  STL.64 [R1+0x4448], R122 ;  /* 0x0044487a01007387 */ /* 0x000fe80000100a00 */
[----:B------:R-:W-:Y:S01]  /*708e0*/  STL.64 [R1+0x4440], R120 ;  /* 0x0044407801007387 */ /* 0x000fe20000100a00 */
[----:B---3--:R-:W-:-:S15]  /*708f0*/  HMMA.1688.F32.TF32 R8, R36, R122, R60 ;  /* 0x0000007a2408723c */ /* 0x008fde000008103c */
[----:B------:R-:W-:-:S08]  /*70900*/  NOP ;  /* 0x0000000000007918 */ /* 0x000fd00000000000 */
[----:B------:R-:W-:Y:S04]  /*70910*/  STL.64 [R1+0x1650], R8 ;  /* 0x0016500801007387 */ /* 0x000fe80000100a00 */
[----:B------:R4:W-:Y:S02]  /*70920*/  STL.64 [R1+0x1658], R10 ;  /* 0x0016580a01007387 */ /* 0x0009e40000100a00 */
[C---:B----4-:R-:W-:Y:S06]  /*70930*/  HMMA.1688.F32.TF32 R8, R36.reuse, R126, R84 ;  /* 0x0000007e2408723c */ /* 0x050fec0000081054 */
[----:B------:R-:W-:Y:S04]  /*70940*/  STL.64 [R1+0x4438], R126 ;  /* 0x0044387e01007387 */ /* 0x000fe80000100a00 */
[----:B------:R-:W-:Y:S01]  /*70950*/  STL.64 [R1+0x4430], R124 ;  /* 0x0044307c01007387 */ /* 0x000fe20000100a00 */
[C---:B--2---:R-:W-:Y:S06]  /*70960*/  HMMA.1688.F32.TF32 R16, R36.reuse, R130, R248 ;  /* 0x000000822410723c */ /* 0x044fec00000810f8 */
[C---:B------:R-:W-:Y:S06]  /*70970*/  HMMA.1688.F32.TF32 R12, R36.reuse, R134, R216 ;  /* 0x00000086240c723c */ /* 0x040fec00000810d8 */
[----:B------:R-:W-:Y:S04]  /*70980*/  STL.64 [R1+0x1640], R8 ;  /* 0x0016400801007387 */ /* 0x000fe80000100a00 */
[----:B------:R2:W-:Y:S02]  /*70990*/  STL.64 [R1+0x1648], R10 ;  /* 0x0016480a01007387 */ /* 0x0005e40000100a00 */
[C---:B--2---:R-:W-:Y:S05]  /*709a0*/  HMMA.1688.F32.TF32 R8, R36.reuse, R154, R220 ;  /* 0x0000009a2408723c */ /* 0x044fea00000810dc */
[----:B------:R-:W-:Y:S04]  /*709b0*/  STL.64 [R1+0x1630], R16 ;  /* 0x0016301001007387 */ /* 0x000fe80000100a00 */
[----:B------:R2:W-:Y:S04]  /*709c0*/  STL.64 [R1+0x1638], R18 ;  /* 0x0016381201007387 */ /* 0x0005e80000100a00 */
[----:B------:R-:W-:Y:S04]  /*709d0*/  STL.64 [R1+0x1620], R12 ;  /* 0x0016200c01007387 */ /* 0x000fe80000100a00 */
[----:B------:R3:W-:Y:S01]  /*709e0*/  STL.64 [R1+0x1628], R14 ;  /* 0x0016280e01007387 */ /* 0x0007e20000100a00 */
[C---:B--2---:R-:W-:Y:S05]  /*709f0*/  HMMA.1688.F32.TF32 R16, R36.reuse, R158, R64 ;  /* 0x0000009e2410723c */ /* 0x044fea0000081040 */
[----:B------:R-:W-:Y:S01]  /*70a00*/  STL.64 [R1+0x1610], R8 ;  /* 0x0016100801007387 */ /* 0x000fe20000100a00 */
[C---:B---3--:R-:W-:Y:S03]  /*70a10*/  HMMA.1688.F32.TF32 R12, R36.reuse, R162, R68 ;  /* 0x000000a2240c723c */ /* 0x048fe60000081044 */
[----:B------:R2:W-:Y:S03]  /*70a20*/  STL.64 [R1+0x1618], R10 ;  /* 0x0016180a01007387 */ /* 0x0005e60000100a00 */
        /* <DEDUP_REMOVED lines=25> */
[----:B---3--:R-:W-:Y:S01]  /*70bc0*/  HMMA.1688.F32.TF32 R12, R36, R198, R136 ;  /* 0x000000c6240c723c */ /* 0x008fe20000081088 */
[----:B------:R2:W-:Y:S05]  /*70bd0*/  STL.64 [R1+0x1588], R10 ;  /* 0x0015880a01007387 */ /* 0x0005ea0000100a00 */
[----:B-1----:R-:W-:Y:S01]  /*70be0*/  HMMA.1688.F32.TF32 R204, R44, R98, R72 ;  /* 0x000000622ccc723c */ /* 0x002fe20000081048 */
[----:B------:R-:W-:Y:S04]  /*70bf0*/  LDS R136, [R200+UR10+0x6380] ;  /* 0x0063800ac8887984 */ /* 0x000fe80008000800 */
[----:B------:R-:W-:Y:S01]  /*70c00*/  LDS R138, [R200+UR10+0x7380] ;  /* 0x0073800ac88a7984 */ /* 0x000fe20008000800 */
[----:B--2---:R-:W-:Y:S05]  /*70c10*/  HMMA.1688.F32.TF32 R8, R36, R202, R80 ;  /* 0x000000ca2408723c */ /* 0x004fea0000081050 */
[----:B------:R-:W-:Y:S04]  /*70c20*/  STL.64 [R1+0x1570], R16 ;  /* 0x0015701001007387 */ /* 0x000fe80000100a00 */
[----:B------:R-:W-:Y:S04]  /*70c30*/  STL.64 [R1+0x1578], R18 ;  /* 0x0015781201007387 */ /* 0x000fe80000100a00 */
[----:B------:R-:W-:Y:S04]  /*70c40*/  STL.64 [R1+0x1560], R12 ;  /* 0x0015600c01007387 */ /* 0x000fe80000100a00 */
[----:B------:R-:W-:Y:S01]  /*70c50*/  STL.64 [R1+0x1568], R14 ;  /* 0x0015680e01007387 */ /* 0x000fe20000100a00 */
[C---:B------:R-:W-:Y:S03]  /*70c60*/  HMMA.1688.F32.TF32 R80, R44.reuse, R94, R76 ;  /* 0x0000005e2c50723c */ /* 0x040fe6000008104c */
[----:B------:R-:W-:Y:S04]  /*70c70*/  LDS R137, [R201+UR10+0x6380] ;  /* 0x0063800ac9897984 */ /* 0x000fe80008000800 */
[----:B------:R-:W1:Y:S04]  /*70c80*/  LDS R139, [R201+UR10+0x7380] ;  /* 0x0073800ac98b7984 */ /* 0x000e680008000800 */
[----:B------:R2:W-:Y:S04]  /*70c90*/  STL.64 [R1+0x1550], R8 ;  /* 0x0015500801007387 */ /* 0x0005e80000100a00 */
[----:B------:R3:W-:Y:S04]  /*70ca0*/  STL.64 [R1+0x1558], R10 ;  /* 0x0015580a01007387 */ /* 0x0007e80000100a00 */
        /* <DEDUP_REMOVED lines=43> */
[C---:B------:R-:W-:Y:S03]  /*70f60*/  HMMA.1688.F32.TF32 R36, R44.reuse, R42, R236 ;  /* 0x0000002a2c24723c */ /* 0x040fe600000810ec */
[----:B------:R-:W4:Y:S04]  /*70f70*/  LDL.LU R63, [R1+0x8cc] ;  /* 0x0008cc00013f7983 */ /* 0x000f280000300800 */
[----:B------:R-:W4:Y:S01]  /*70f80*/  LDL.LU R56, [R1+0x8d0] ;  /* 0x0008d00001387983 */ /* 0x000f220000300800 */
[C---:B------:R-:W-:Y:S03]  /*70f90*/  HMMA.1688.F32.TF32 R236, R44.reuse, R34, R4 ;  /* 0x000000222cec723c */ /* 0x040fe60000081004 */
        /* <DEDUP_REMOVED lines=79> */
[----:B----4-:R-:W3:Y:S04]  /*71490*/  LDL.LU.64 R22, [R1+0x44b8] ;  /* 0x0044b80001167983 */ /* 0x010ee80000300a00 */
[----:B------:R-:W4:Y:S01]  /*714a0*/  LDL.LU.64 R20, [R1+0x44b0] ;  /* 0x0044b00001147983 */ /* 0x000f220000300a00 */
[C---:B------:R-:W-:Y:S06]  /*714b0*/  HMMA.1688.F32.TF32 R52, R44.reuse, R106, R52 ;  /* 0x0000006a2c34723c */ /* 0x040fec0000081034 */
[----:B------:R-:W-:Y:S01]  /*714c0*/  HMMA.1688.F32.TF32 R48, R44, R102, R48 ;  /* 0x000000662c30723c */ /* 0x000fe20000081030 */
[----:B------:R-:W-:-:S02]  /*714d0*/  IMAD.MOV.U32 R140, RZ, RZ, R93 ;  /* 0x000000ffff8c7224 */ /* 0x000fc400078e005d */
[----:B------:R-:W-:Y:S02]  /*714e0*/  IMAD.MOV.U32 R141, RZ, RZ, R92 ;  /* 0x000000ffff8d7224 */ /* 0x000fe400078e005c */
[----:B------:R-:W-:Y:S02]  /*714f0*/  IMAD.MOV.U32 R142, RZ, RZ, R41 ;  /* 0x000000ffff8e7224 */ /* 0x000fe400078e0029 */
[----:B------:R-:W-:Y:S01]  /*71500*/  IMAD.MOV.U32 R143, RZ, RZ, R40 ;  /* 0x000000ffff8f7224 */ /* 0x000fe200078e0028 */
[----:B------:R-:W-:Y:S02]  /*71510*/  UIMAD UR12, UR5, -0x20, UR6 ;  /* 0xffffffe0050c78a4 */ /* 0x000fe4000f8e0206 */
[----:B------:R-:W-:Y:S02]  /*71520*/  UIADD3 UR7, UR7, 0x1, URZ ;  /* 0x0000000107077890 */ /* 0x000fe4000fffe03f */
[----:B------:R-:W-:Y:S01]  /*71530*/  UISETP.GE.AND UP0, UPT, UR5, UR11, UPT ;  /* 0x0000000b0500728c */ /* 0x000fe2000bf06270 */
[----:B------:R-:W-:Y:S01]  /*71540*/  BAR.SYNC.DEFER_BLOCKING 0x0 ;  /* 0x0000000000007b1d */ /* 0x000fe20000010000 */
        /* <DEDUP_REMOVED lines=10> */
[----:B---3--:R-:W2:Y:S04]  /*715f0*/  LDL.LU.64 R14, [R1+0x4498] ;  /* 0x00449800010e7983 */ /* 0x008ea80000300a00 */
[----:B------:R-:W3:Y:S01]  /*71600*/  LDL.LU.64 R12, [R1+0x4490] ;  /* 0x00449000010c7983 */ /* 0x000ee20000300a00 */
[----:B--2---:R-:W-:-:S15]  /*71610*/  HMMA.1688.F32.TF32 R8, R44, R14, R8 ;  /* 0x0000000e2c08723c */ /* 0x004fde0000081008 */
[----:B------:R-:W-:-:S08]  /*71620*/  NOP ;  /* 0x0000000000007918 */ /* 0x000fd00000000000 */
[----:B------:R-:W-:Y:S04]  /*71630*/  STL.64 [R1+0xa0], R8 ;  /* 0x0000a00801007387 */ /* 0x000fe80000100a00 */
[----:B------:R2:W-:Y:S04]  /*71640*/  STL.64 [R1+0xa8], R10 ;  /* 0x0000a80a01007387 */ /* 0x0005e80000100a00 */
[----:B--2---:R-:W2:Y:S04]  /*71650*/  LDL.LU.64 R10, [R1+0x4488] ;  /* 0x00448800010a7983 */ /* 0x004ea80000300a00 */
        /* <DEDUP_REMOVED lines=29> */
[----:B--2---:R-:W2:Y:S01]  /*71830*/  LDL.LU.64 R126, [R1+0x4438] ;  /* 0x00443800017e7983 */ /* 0x004ea20000300a00 */
[C---:B------:R-:W-:Y:S06]  /*71840*/  HMMA.1688.F32.TF32 R244, R44.reuse, R130, R244 ;  /* 0x000000822cf4723c */ /* 0x040fec00000810f4 */
[C---:B------:R-:W-:Y:S06]  /*71850*/  HMMA.1688.F32.TF32 R208, R44.reuse, R134, R208 ;  /* 0x000000862cd0723c */ /* 0x040fec00000810d0 */
[C---:B------:R-:W-:Y:S01]  /*71860*/  HMMA.1688.F32.TF32 R4, R44.reuse, R154, R4 ;  /* 0x0000009a2c04723c */ /* 0x040fe20000081004 */
[----:B------:R-:W3:Y:S05]  /*71870*/  LDL.LU.64 R124, [R1+0x4430] ;  /* 0x00443000017c7983 */ /* 0x000eea0000300a00 */
[C---:B------:R-:W-:Y:S06]  /*71880*/  HMMA.1688.F32.TF32 R212, R44.reuse, R158, R212 ;  /* 0x0000009e2cd4723c */ /* 0x040fec00000810d4 */
[C---:B------:R-:W-:Y:S06]  /*71890*/  HMMA.1688.F32.TF32 R56, R44.reuse, R162, R56 ;  /* 0x000000a22c38723c */ /* 0x040fec0000081038 */
[C---:B------:R-:W-:Y:S06]  /*718a0*/  HMMA.1688.F32.TF32 R232, R44.reuse, R30, R232 ;  /* 0x0000001e2ce8723c */ /* 0x040fec00000810e8 */
[----:B--2---:R-:W-:-:S15]  /*718b0*/  HMMA.1688.F32.TF32 R240, R44, R126, R240 ;  /* 0x0000007e2cf0723c */ /* 0x004fde00000810f0 */
[----:B------:R-:W-:-:S08]  /*718c0*/  NOP ;  /* 0x0000000000007918 */ /* 0x000fd00000000000 */
[----:B------:R-:W-:Y:S04]  /*718d0*/  STL.64 [R1+0x1500], R240 ;  /* 0x001500f001007387 */ /* 0x000fe80000100a00 */
[----:B------:R2:W-:Y:S04]  /*718e0*/  STL.64 [R1+0x1508], R242 ;  /* 0x001508f201007387 */ /* 0x0005e80000100a00 */
[----:B--2---:R-:W5:Y:S04]  /*718f0*/  LDL.LU.64 R242, [R1+0x4428] ;  /* 0x0044280001f27983 */ /* 0x004f680000300a00 */
[----:B------:R-:W5:Y:S04]  /*71900*/  LDL.LU.64 R240, [R1+0x4420] ;  /* 0x0044200001f07983 */ /* 0x000f680000300a00 */
        /* <DEDUP_REMOVED lines=10> */
[----:B--2---:R-:W2:Y:S04]  /*719b0*/  LDL.LU.64 R6, [R1+0x43f8] ;  /* 0x0043f80001067983 */ /* 0x004ea80000300a00 */
[----:B------:R-:W4:Y:S04]  /*719c0*/  LDL.LU.64 R4, [R1+0x43f0] ;  /* 0x0043f00001047983 */ /* 0x000f280000300a00 */
[----:B------:R-:W-:Y:S04]  /*719d0*/  STL.64 [R1+0x14c0], R212 ;  /* 0x0014c0d401007387 */ /* 0x000fe80000100a00 */
[----:B------:R1:W-:Y:S04]  /*719e0*/  STL.64 [R1+0x14c8], R214 ;  /* 0x0014c8d601007387 */ /* 0x0003e80000100a00 */
[----:B------:R-:W-:Y:S04]  /*719f0*/  STL.64 [R1+0x14b0], R56 ;  /* 0x0014b03801007387 */ /* 0x000fe80000100a00 */
[----:B------:R3:W-:Y:S01]  /*71a00*/  STL.64 [R1+0x14b8], R58 ;  /* 0x0014b83a01007387 */ /* 0x0007e20000100a00 */
[C---:B-1----:R-:W-:Y:S06]  /*71a10*/  HMMA.1688.F32.TF32 R212, R44.reuse, R166, R60 ;  /* 0x000000a62cd4723c */ /* 0x042fec000008103c */
[C---:B------:R-:W-:Y:S06]  /*71a20*/  HMMA.1688.F32.TF32 R60, R44.reuse, R170, R84 ;  /* 0x000000aa2c3c723c */ /* 0x040fec0000081054 */
[C---:B---3--:R-:W-:Y:S06]  /*71a30*/  HMMA.1688.F32.TF32 R56, R44.reuse, R174, R248 ;  /* 0x000000ae2c38723c */ /* 0x048fec00000810f8 */
[C---:B------:R-:W-:Y:S05]  /*71a40*/  HMMA.1688.F32.TF32 R84, R44.reuse, R178, R216 ;  /* 0x000000b22c54723c */ /* 0x040fea00000810d8 */
[----:B------:R-:W-:Y:S04]  /*71a50*/  STL.64 [R1+0x14a0], R212 ;  /* 0x0014a0d401007387 */ /* 0x000fe80000100a00 */
[----:B------:R-:W-:Y:S04]  /*71a60*/  STL.64 [R1+0x14a8], R214 ;  /* 0x0014a8d601007387 */ /* 0x000fe80000100a00 */
[----:B------:R-:W-:Y:S04]  /*71a70*/  STL.64 [R1+0x1490], R60 ;  /* 0x0014903c01007387 */ /* 0x000fe80000100a00 */
[----:B------:R1:W-:Y:S04]  /*71a80*/  STL.64 [R1+0x1498], R62 ;  /* 0x0014983e01007387 */ /* 0x0003e80000100a00 */
[----:B------:R-:W-:Y:S04]  /*71a90*/  STL.64 [R1+0x1480], R56 ;  /* 0x0014803801007387 */ /* 0x000fe80000100a00 */
[----:B------:R3:W-:Y:S01]  /*71aa0*/  STL.64 [R1+0x1488], R58 ;  /* 0x0014883a01007387 */ /* 0x0007e20000100a00 */
[C---:B-1----:R-:W-:Y:S06]  /*71ab0*/  HMMA.1688.F32.TF32 R60, R44.reuse, R182, R220 ;  /* 0x000000b62c3c723c */ /* 0x042fec00000810dc */
[C---:B---3--:R-:W-:Y:S01]  /*71ac0*/  HMMA.1688.F32.TF32 R56, R44.reuse, R186, R64 ;  /* 0x000000ba2c38723c */ /* 0x048fe20000081040 */
[----:B------:R-:W-:Y:S04]  /*71ad0*/  STL.64 [R1+0x1470], R84 ;  /* 0x0014705401007387 */ /* 0x000fe80000100a00 */
[----:B------:R-:W-:Y:S01]  /*71ae0*/  STL.64 [R1+0x1478], R86 ;  /* 0x0014785601007387 */ /* 0x000fe20000100a00 */
[C---:B------:R-:W-:Y:S11]  /*71af0*/  HMMA.1688.F32.TF32 R64, R44.reuse, R190, R68 ;  /* 0x000000be2c40723c */ /* 0x040ff60000081044 */
[----:B------:R-:W-:Y:S04]  /*71b00*/  STL.64 [R1+0x1460], R60 ;  /* 0x0014603c01007387 */ /* 0x000fe80000100a00 */
[----:B------:R1:W-:Y:S04]  /*71b10*/  STL.64 [R1+0x1468], R62 ;  /* 0x0014683e01007387 */ /* 0x0003e80000100a00 */
[----:B------:R-:W-:Y:S04]  /*71b20*/  STL.64 [R1+0x1450], R56 ;  /* 0x0014503801007387 */ /* 0x000fe80000100a00 */
[----:B------:R3:W-:Y:S01]  /*71b30*/  STL.64 [R1+0x1458], R58 ;  /* 0x0014583a01007387 */ /* 0x0007e20000100a00 */
[C---:B-1----:R-:W-:Y:S06]  /*71b40*/  HMMA.1688.F32.TF32 R60, R44.reuse, R194, R88 ;  /* 0x000000c22c3c723c */ /* 0x042fec0000081058 */
[C---:B---3--:R-:W-:Y:S06]  /*71b50*/  HMMA.1688.F32.TF32 R56, R44.reuse, R198, R224 ;  /* 0x000000c62c38723c */ /* 0x048fec00000810e0 */
[----:B------:R-:W-:Y:S01]  /*71b60*/  HMMA.1688.F32.TF32 R44, R44, R202, R148 ;  /* 0x000000ca2c2c723c */ /* 0x000fe20000081094 */
[----:B------:R-:W-:Y:S04]  /*71b70*/  STL.64 [R1+0x1440], R64 ;  /* 0x0014404001007387 */ /* 0x000fe80000100a00 */
[----:B------:R-:W-:Y:S01]  /*71b80*/  STL.64 [R1+0x1448], R66 ;  /* 0x0014484201007387 */ /* 0x000fe20000100a00 */
[----:B------:R-:W-:Y:S07]  /*71b90*/  HMMA.1688.F32.TF32 R76, R136, R102, R76 ;  /* 0x00000066884c723c */ /* 0x000fee000008104c */
[----:B------:R-:W-:-:S02]  /*71ba0*/  IMAD.MOV.U32 R102, RZ, RZ, R29 ;  /* 0x000000ffff667224 */ /* 0x000fc400078e001d */
[----:B------:R-:W-:Y:S01]  /*71bb0*/  IMAD.MOV.U32 R103, RZ, RZ, R2 ;  /* 0x000000ffff677224 */ /* 0x000fe200078e0002 */
[----:B------:R-:W-:Y:S04]  /*71bc0*/  STL.64 [R1+0x1430], R60 ;  /* 0x0014303c01007387 */ /* 0x000fe80000100a00 */
[----:B------:R-:W-:Y:S04]  /*71bd0*/  STL.64 [R1+0x1438], R62 ;  /* 0x0014383e01007387 */ /* 0x000fe80000100a00 */
[----:B------:R-:W-:Y:S04]  /*71be0*/  STL.64 [R1+0x1420], R56 ;  /* 0x0014203801007387 */ /* 0x000fe80000100a00 */
[----:B------:R-:W-:Y:S04]  /*71bf0*/  STL.64 [R1+0x1428], R58 ;  /* 0x0014283a01007387 */ /* 0x000fe80000100a00 */
[----:B------:R-:W-:Y:S04]  /*71c00*/  STL.64 [R1+0x1410], R44 ;  /* 0x0014102c01007387 */ /* 0x000fe80000100a00 */
[----:B------:R1:W-:Y:S04]  /*71c10*/  STL.64 [R1+0x1418], R46 ;  /* 0x0014182e01007387 */ /* 0x0003e80000100a00 */
[----:B------:R-:W3:Y:S04]  /*71c20*/  LDL.LU R29, [R1+0x43e8] ;  /* 0x0043e800011d7983 */ /* 0x000ee80000300800 */
[----:B------:R-:W3:Y:S01]  /*71c30*/  LDL.LU R2, [R1+0x43e4] ;  /* 0x0043e40001027983 */ /* 0x000ee20000300800 */
[----:B-1----:R-:W-:Y:S07]  /*71c40*/  HMMA.1688.F32.TF32 R44, R136, R98, R228 ;  /* 0x00000062882c723c */ /* 0x002fee00000810e4 */
[----:B------:R-:W-:-:S02]  /*71c50*/  IMAD.MOV.U32 R98, RZ, RZ, R3 ;  /* 0x000000ffff627224 */ /* 0x000fc400078e0003 */
[----:B------:R-:W-:Y:S01]  /*71c60*/  IMAD.MOV.U32 R99, RZ, RZ, R252 ;  /* 0x000000ffff637224 */ /* 0x000fe200078e00fc */
        /* <DEDUP_REMOVED lines=18> */
[----:B----4-:R-:W-:-:S02]  /*71d90*/  IMAD.MOV.U32 R151, RZ, RZ, R4 ;  /* 0x000000ffff977224 */ /* 0x010fc400078e0004 */
[----:B------:R-:W-:Y:S01]  /*71da0*/  IMAD.MOV.U32 R150, RZ, RZ, R5 ;  /* 0x000000ffff967224 */ /* 0x000fe200078e0005 */
[----:B------:R-:W4:Y:S01]  /*71db0*/  LDL.LU R4, [R1+0x9c0] ;  /* 0x0009c00001047983 */ /* 0x000f220000300800 */
[----:B--2---:R-:W-:-:S03]  /*71dc0*/  IMAD.MOV.U32 R149, RZ, RZ, R6 ;  /* 0x000000ffff957224 */ /* 0x004fc600078e0006 */
[----:B------:R-:W4:Y:S01]  /*71dd0*/  LDL.LU R5, [R1+0x9c4] ;  /* 0x0009c40001057983 */ /* 0x000f220000300800 */
[----:B------:R-:W-:-:S03]  /*71de0*/  IMAD.MOV.U32 R148, RZ, RZ, R7 ;  /* 0x000000ffff947224 */ /* 0x000fc600078e0007 */
        /* <DEDUP_REMOVED lines=19> */
[----:B------:R-:W-:-:S02]  /*71f20*/  IMAD.MOV.U32 R69, RZ, RZ, R28 ;  /* 0x000000ffff457224 */ /* 0x000fc400078e001c */
[----:B------:R-:W-:Y:S02]  /*71f30*/  IMAD.MOV.U32 R70, RZ, RZ, R25 ;  /* 0x000000ffff467224 */ /* 0x000fe400078e0019 */
[----:B------:R-:W-:Y:S01]  /*71f40*/  IMAD.MOV.U32 R71, RZ, RZ, R24 ;  /* 0x000000ffff477224 */ /* 0x000fe200078e0018 */
[----:B------:R-:W-:Y:S07]  /*71f50*/  HMMA.1688.F32.TF32 R40, R136, R42, R140 ;  /* 0x0000002a8828723c */ /* 0x000fee000008108c */
[----:B------:R-:W-:-:S02]  /*71f60*/  IMAD.MOV.U32 R142, RZ, RZ, R33 ;  /* 0x000000ffff8e7224 */ /* 0x000fc400078e0021 */
[----:B------:R-:W-:Y:S02]  /*71f70*/  IMAD.MOV.U32 R143, RZ, RZ, R32 ;  /* 0x000000ffff8f7224 */ /* 0x000fe400078e0020 */
[----:B---3--:R-:W-:Y:S02]  /*71f80*/  IMAD.MOV.U32 R67, RZ, RZ, R2 ;  /* 0x000000ffff437224 */ /* 0x008fe400078e0002 */
[----:B------:R-:W-:-:S07]  /*71f90*/  IMAD.MOV.U32 R68, RZ, RZ, R29 ;  /* 0x000000ffff447224 */ /* 0x000fce00078e001d */
[C---:B------:R-:W-:Y:S01]  /*71fa0*/  HMMA.1688.F32.TF32 R68, R136.reuse, R122, R68 ;  /* 0x0000007a8844723c */ /* 0x040fe20000081044 */
[----:B------:R-:W-:Y:S02]  /*71fb0*/  IMAD.MOV.U32 R66, RZ, RZ, R3 ;  /* 0x000000ffff427224 */ /* 0x000fe400078e0003 */
[----:B------:R-:W-:Y:S02]  /*71fc0*/  IMAD.MOV.U32 R65, RZ, RZ, R252 ;  /* 0x000000ffff417224 */ /* 0x000fe400078e00fc */
[----:B------:R-:W5:Y:S04]  /*71fd0*/  LDL.LU R252, [R1+0x43d8] ;  /* 0x0043d80001fc7983 */ /* 0x000f680000300800 */
[----:B------:R-:W3:Y:S01]  /*71fe0*/  LDL.LU R3, [R1+0x43d4] ;  /* 0x0043d40001037983 */ /* 0x000ee20000300800 */
[C---:B------:R-:W-:Y:S03]  /*71ff0*/  HMMA.1688.F32.TF32 R216, R136.reuse, R110, R216 ;  /* 0x0000006e88d8723c */ /* 0x040fe600000810d8 */
[----:B------:R-:W3:Y:S03]  /*72000*/  LDL.LU R2, [R1+0x43d0] ;  /* 0x0043d00001027983 */ /* 0x000ee60000300800 */
[----:B------:R-:W-:Y:S07]  /*72010*/  HMMA.1688.F32.TF32 R32, R136, R34, R88 ;  /* 0x000000228820723c */ /* 0x000fee0000081058 */
[----:B------:R-:W-:-:S02]  /*72020*/  IMAD.MOV.U32 R88, RZ, RZ, R21 ;  /* 0x000000ffff587224 */ /* 0x000fc400078e0015 */
[----:B------:R-:W-:Y:S02]  /*72030*/  IMAD.MOV.U32 R89, RZ, RZ, R20 ;  /* 0x000000ffff597224 */ /* 0x000fe400078e0014 */
[----:B------:R-:W-:Y:S02]  /*72040*/  IMAD.MOV.U32 R90, RZ, RZ, R17 ;  /* 0x000000ffff5a7224 */ /* 0x000fe400078e0011 */
[----:B------:R-:W-:Y:S02]  /*72050*/  IMAD.MOV.U32 R91, RZ, RZ, R16 ;  /* 0x000000ffff5b7224 */ /* 0x000fe400078e0010 */
[C---:B------:R-:W-:Y:S06]  /*72060*/  HMMA.1688.F32.TF32 R16, R136.reuse, R18, R60 ;  /* 0x000000128810723c */ /* 0x040fec000008103c */
[C---:B------:R-:W-:Y:S06]  /*72070*/  HMMA.1688.F32.TF32 R88, R136.reuse, R126, R88 ;  /* 0x0000007e8858723c */ /* 0x040fec0000081058 */
[C---:B----4-:R-:W-:Y:S06]  /*72080*/  HMMA.1688.F32.TF32 R28, R136.reuse, R30, R4 ;  /* 0x0000001e881c723c */ /* 0x050fec0000081004 */
[----:B--2---:R-:W-:Y:S01]  /*72090*/  HMMA.1688.F32.TF32 R20, R136, R22, R56 ;  /* 0x000000168814723c */ /* 0x004fe20000081038 */
[----:B------:R-:W-:-:S05]  /*720a0*/  IMAD.MOV.U32 R4, RZ, RZ, R13 ;  /* 0x000000ffff047224 */ /* 0x000fca00078e000d */
[C---:B------:R-:W-:Y:S06]  /*720b0*/  HMMA.1688.F32.TF32 R24, R136.reuse, R26, R212 ;  /* 0x0000001a8818723c */ /* 0x040fec00000810d4 */
[C---:B------:R-:W-:Y:S06]  /*720c0*/  HMMA.1688.F32.TF32 R220, R136.reuse, R114, R220 ;  /* 0x0000007288dc723c */ /* 0x040fec00000810dc */
[----:B------:R-:W-:Y:S01]  /*720d0*/  HMMA.1688.F32.TF32 R64, R136, R118, R64 ;  /* 0x000000768840723c */ /* 0x000fe20000081040 */
[----:B------:R-:W-:-:S02]  /*720e0*/  IMAD.MOV.U32 R5, RZ, RZ, R12 ;  /* 0x000000ffff057224 */ /* 0x000fc400078e000c */
[----:B------:R-:W-:Y:S02]  /*720f0*/  IMAD.MOV.U32 R6, RZ, RZ, R9 ;  /* 0x000000ffff067224 */ /* 0x000fe400078e0009 */
[----:B------:R-:W-:Y:S01]  /*72100*/  IMAD.MOV.U32 R7, RZ, RZ, R8 ;  /* 0x000000ffff077224 */ /* 0x000fe200078e0008 */
[----:B------:R-:W5:Y:S04]  /*72110*/  LDL.LU.64 R214, [R1+0x43c8] ;  /* 0x0043c80001d67983 */ /* 0x000f680000300a00 */
[----:B------:R-:W5:Y:S04]  /*72120*/  LDL.LU.64 R212, [R1+0x43c0] ;  /* 0x0043c00001d47983 */ /* 0x000f680000300a00 */
[----:B------:R-:W5:Y:S04]  /*72130*/  LDL.LU.64 R58, [R1+0x43b8] ;  /* 0x0043b800013a7983 */ /* 0x000f680000300a00 */
[----:B------:R-:W5:Y:S04]  /*72140*/  LDL.LU.64 R56, [R1+0x43b0] ;  /* 0x0043b00001387983 */ /* 0x000f680000300a00 */
[----:B------:R-:W5:Y:S04]  /*72150*/  LDL.LU.64 R62, [R1+0x43a8] ;  /* 0x0043a800013e7983 */ /* 0x000f680000300a00 */
[----:B------:R-:W5:Y:S01]  /*72160*/  LDL.LU.64 R60, [R1+0x43a0] ;  /* 0x0043a000013c7983 */ /* 0x000f620000300a00 */
[C---:B------:R-:W-:Y:S03]  /*72170*/  HMMA.1688.F32.TF32 R12, R136.reuse, R14, R84 ;  /* 0x0000000e880c723c */ /* 0x040fe60000081054 */
[----:B------:R-:W5:Y:S04]  /*72180*/  LDL.LU.64 R86, [R1+0x4398] ;  /* 0x0043980001567983 */ /* 0x000f680000300a00 */
[----:B------:R-:W5:Y:S01]  /*72190*/  LDL.LU.64 R84, [R1+0x4390] ;  /* 0x0043900001547983 */ /* 0x000f620000300a00 */
[C---:B------:R-:W-:Y:S06]  /*721a0*/  HMMA.1688.F32.TF32 R8, R136.reuse, R10, R248 ;  /* 0x0000000a8808723c */ /* 0x040fec00000810f8 */
[----:B------:R-:W-:Y:S01]  /*721b0*/  HMMA.1688.F32.TF32 R4, R136, R130, R4 ;  /* 0x000000828804723c */ /* 0x000fe20000081004 */
[----:B------:R-:W5:Y:S04]  /*721c0*/  LDL.LU.64 R250, [R1+0x4388] ;  /* 0x0043880001fa7983 */ /* 0x000f680000300a00 */
[----:B------:R-:W5:Y:S04]  /*721d0*/  LDL.LU.64 R248, [R1+0x4380] ;  /* 0x0043800001f87983 */ /* 0x000f680000300a00 */
[----:B------:R-:W-:Y:S04]  /*721e0*/  STL.64 [R1+0x13a0], R216 ;  /* 0x0013a0d801007387 */ /* 0x000fe80000100a00 */
[----:B------:R1:W-:Y:S04]  /*721f0*/  STL.64 [R1+0x13a8], R218 ;  /* 0x0013a8da01007387 */ /* 0x0003e80000100a00 */
[----:B-1----:R-:W5:Y:S04]  /*72200*/  LDL.LU.64 R218, [R1+0x4378] ;  /* 0x0043780001da7983 */ /* 0x002f680000300a00 */
        /* <DEDUP_REMOVED lines=19> */
[----:B-1----:R-:W2:Y:S01]  /*72340*/  LDL.LU.64 R6, [R1+0x4328] ;  /* 0x0043280001067983 */ /* 0x002ea20000300a00 */
        /* <DEDUP_REMOVED lines=10> */
[C---:B------:R-:W-:Y:S01]  /*723f0*/  HMMA.1688.F32.TF32 R96, R136.reuse, R174, R96 ;  /* 0x000000ae8860723c */ /* 0x040fe20000081060 */
[----:B------:R-:W4:Y:S05]  /*72400*/  LDL.LU.64 R4, [R1+0x4320] ;  /* 0x0043200001047983 */ /* 0x000f2a0000300a00 */
[----:B------:R-:W-:Y:S01]  /*72410*/  HMMA.1688.F32.TF32 R72, R136, R106, R72 ;  /* 0x0000006a8848723c */ /* 0x000fe20000081048 */
[----:B------:R-:W-:-:S02]  /*72420*/  IMAD.MOV.U32 R224, RZ, RZ, R177 ;  /* 0x000000ffffe07224 */ /* 0x000fc400078e00b1 */
[----:B------:R-:W-:Y:S02]  /*72430*/  IMAD.MOV.U32 R225, RZ, RZ, R176 ;  /* 0x000000ffffe17224 */ /* 0x000fe400078e00b0 */
[----:B------:R-:W-:Y:S02]  /*72440*/  IMAD.MOV.U32 R226, RZ, RZ, R173 ;  /* 0x000000ffffe27224 */ /* 0x000fe400078e00ad */
[----:B------:R-:W-:Y:S02]  /*72450*/  IMAD.MOV.U32 R227, RZ, RZ, R172 ;  /* 0x000000ffffe37224 */ /* 0x000fe400078e00ac */
[----:B------:R-:W-:Y:S02]  /*72460*/  IMAD.MOV.U32 R106, RZ, RZ, R181 ;  /* 0x000000ffff6a7224 */ /* 0x000fe400078e00b5 */
[----:B------:R-:W-:Y:S02]  /*72470*/  IMAD.MOV.U32 R107, RZ, RZ, R180 ;  /* 0x000000ffff6b7224 */ /* 0x000fe400078e00b4 */
[----:B--2---:R-:W-:-:S02]  /*72480*/  IMAD.MOV.U32 R130, RZ, RZ, R7 ;  /* 0x000000ffff827224 */ /* 0x004fc400078e0007 */
[----:B------:R-:W-:-:S07]  /*72490*/  IMAD.MOV.U32 R131, RZ, RZ, R6 ;  /* 0x000000ffff837224 */ /* 0x000fce00078e0006 */
        /* <DEDUP_REMOVED lines=26> */
[----:B------:R1:W-:Y:S04]  /*72640*/  STL.64 [R1+0x10d0], R100 ;  /* 0x0010d06401007387 */ /* 0x0003e80000100a00 */
[----:B------:R-:W-:Y:S04]  /*72650*/  STL.64 [R1+0x10d8], R102 ;  /* 0x0010d86601007387 */ /* 0x000fe80000100a00 */
[----:B------:R-:W3:Y:S04]  /*72660*/  LDL.LU R6, [R1+0x35e8] ;  /* 0x0035e80001067983 */ /* 0x000ee80000300800 */
[----:B------:R4:W-:Y:S04]  /*72670*/  STL.64 [R1+0x10a0], R96 ;  /* 0x0010a06001007387 */ /* 0x0009e80000100a00 */
[----:B------:R-:W-:Y:S04]  /*72680*/  STL.64 [R1+0x10a8], R98 ;  /* 0x0010a86201007387 */ /* 0x000fe80000100a00 */
[----:B-1----:R-:W2:Y:S04]  /*72690*/  LDL.LU R101, [R1+0x35ec] ;  /* 0x0035ec0001657983 */ /* 0x002ea80000300800 */
[----:B----4-:R-:W4:Y:S01]  /*726a0*/  LDL.LU R96, [R1+0x35f0] ;  /* 0x0035f00001607983 */ /* 0x010f220000300800 */
[C---:B------:R-:W-:Y:S06]  /*726b0*/  HMMA.1688.F32.TF32 R112, R136.reuse, R190, R148 ;  /* 0x000000be8870723c */ /* 0x040fec0000081094 */
[----:B------:R-:W-:Y:S01]  /*726c0*/  HMMA.1688.F32.TF32 R92, R136, R94, R144 ;  /* 0x0000005e885c723c */ /* 0x000fe20000081090 */
        /* <DEDUP_REMOVED lines=10> */
[C---:B------:R-:W-:Y:S06]  /*72770*/  HMMA.1688.F32.TF32 R104, R136.reuse, R198, R228 ;  /* 0x000000c68868723c */ /* 0x040fec00000810e4 */
[C---:B------:R-:W-:Y:S01]  /*72780*/  HMMA.1688.F32.TF32 R108, R136.reuse, R194, R144 ;  /* 0x000000c2886c723c */ /* 0x040fe20000081090 */
[----:B------:R-:W-:Y:S04]  /*72790*/  STL.64 [R1+0x1090], R112 ;  /* 0x0010907001007387 */ /* 0x000fe80000100a00 */
[----:B------:R1:W-:Y:S02]  /*727a0*/  STL.64 [R1+0x1098], R114 ;  /* 0x0010987201007387 */ /* 0x0003e40000100a00 */
[----:B-1----:R-:W-:-:S15]  /*727b0*/  HMMA.1688.F32.TF32 R112, R136, R202, R140 ;  /* 0x000000ca8870723c */ /* 0x002fde000008108c */
[----:B------:R-:W-:-:S01]  /*727c0*/  NOP ;  /* 0x0000000000007918 */ /* 0x000fc20000000000 */
[----:B------:R1:W-:Y:S04]  /*727d0*/  STL.64 [R1+0x1040], R108 ;  /* 0x0010406c01007387 */ /* 0x0003e80000100a00 */
[----:B------:R-:W-:Y:S04]  /*727e0*/  STL.64 [R1+0x1048], R110 ;  /* 0x0010486e01007387 */ /* 0x000fe80000100a00 */
[----:B-1----:R-:W4:Y:S04]  /*727f0*/  LDL.LU R108, [R1+0x35f4] ;  /* 0x0035f400016c7983 */ /* 0x002f280000300800 */
[----:B------:R-:W-:Y:S04]  /*72800*/  STL.64 [R1+0x1020], R104 ;  /* 0x0010206801007387 */ /* 0x000fe80000100a00 */
[----:B------:R1:W-:Y:S04]  /*72810*/  STL.64 [R1+0x1028], R106 ;  /* 0x0010286a01007387 */ /* 0x0003e80000100a00 */
[----:B-1----:R-:W4:Y:S04]  /*72820*/  LDL.LU R107, [R1+0x35f8] ;  /* 0x0035f800016b7983 */ /* 0x002f280000300800 */
[----:B------:R-:W-:Y:S04]  /*72830*/  STL.64 [R1+0x1000], R112 ;  /* 0x0010007001007387 */ /* 0x000fe80000100a00 */
[----:B------:R-:W-:Y:S04]  /*72840*/  STL.64 [R1+0x1008], R114 ;  /* 0x0010087201007387 */ /* 0x000fe80000100a00 */
[----:B------:R-:W4:Y:S04]  /*72850*/  LDL.LU R100, [R1+0x35fc] ;  /* 0x0035fc0001647983 */ /* 0x000f280000300800 */
[----:B------:R-:W4:Y:S04]  /*72860*/  LDL.LU R98, [R1+0x3600] ;  /* 0x0036000001627983 */ /* 0x000f280000300800 */
[----:B------:R-:W4:Y:S04]  /*72870*/  LDL.LU R105, [R1+0x3604] ;  /* 0x0036040001697983 */ /* 0x000f280000300800 */
[----:B------:R-:W4:Y:S04]  /*72880*/  LDL.LU R103, [R1+0x3608] ;  /* 0x0036080001677983 */ /* 0x000f280000300800 */
[----:B------:R-:W4:Y:S04]  /*72890*/  LDL.LU R104, [R1+0x360c] ;  /* 0x00360c0001687983 */ /* 0x000f280000300800 */
[----:B------:R-:W4:Y:S01]  /*728a0*/  LDL.LU R99, [R1+0x3610] ;  /* 0x0036100001637983 */ /* 0x000f220000300800 */
[----:B---3--:R-:W-:-:S05]  /*728b0*/  IADD3 R6, P1, R6, R3, RZ ;  /* 0x0000000306067210 */ /* 0x008fca0007f3e0ff */
[----:B--2---:R-:W-:Y:S01]  /*728c0*/  IMAD.X R7, R7, 0x1, R2, P1 ;  /* 0x0000000107077824 */ /* 0x004fe200008e0602 */
[----:B------:R1:W-:Y:S01]  /*728d0*/  STL [R1+0x35e8], R6 ;  /* 0x0035e80601007387 */ /* 0x0003e20000100800 */
[----:B----4-:R-:W-:-:S05]  /*728e0*/  IADD3 R96, P2, R96, R3, RZ ;  /* 0x0000000360607210 */ /* 0x010fca0007f5e0ff */
[----:B------:R-:W-:Y:S01]  /*728f0*/  IMAD.X R101, R101, 0x1, R2, P2 ;  /* 0x0000000165657824 */ /* 0x000fe200010e0602 */
[----:B------:R-:W-:Y:S04]  /*72900*/  STL [R1+0x35f0], R96 ;  /* 0x0035f06001007387 */ /* 0x000fe80000100800 */
[----:B------:R2:W-:Y:S04]  /*72910*/  STL [R1+0x35e4], R7 ;  /* 0x0035e40701007387 */ /* 0x0005e80000100800 */
[----:B------:R3:W-:Y:S04]  /*72920*/  STL [R1+0x35ec], R101 ;  /* 0x0035ec6501007387 */ /* 0x0007e80000100800 */
[----:B------:R-:W4:Y:S04]  /*72930*/  LDL.LU R102, [R1+0x3618] ;  /* 0x0036180001667983 */ /* 0x000f280000300800 */
[----:B------:R-:W4:Y:S01]  /*72940*/  LDL.LU R106, [R1+0x3614] ;  /* 0x00361400016a7983 */ /* 0x000f220000300800 */
[----:B------:R-:W1:Y:S01]  /*72950*/  S2R R153, SR_TID.X ;  /* 0x0000000000997919 */ /* 0x000e620000002100 */
[----:B------:R-:W-:-:S04]  /*72960*/  UISETP.GT.AND UP1, UPT, UR12, URZ, UPT ;  /* 0x0000003f0c00728c */ /* 0x000fc8000bf24270 */
[----:B------:R-:W-:Y:S02]  /*72970*/  USEL UR10, URZ, 0x4, !UP1 ;  /* 0x000000043f0a7887 */ /* 0x000fe4000c800000 */
[----:B------:R-:W-:Y:S02]  /*72980*/  UISETP.GT.AND UP1, UPT, UR7, 0x1, UPT ;  /* 0x000000010700788c */ /* 0x000fe4000bf24270 */
[----:B------:R-:W-:Y:S02]  /*72990*/  USEL UR10, UR10, URZ, !UP0 ;  /* 0x0000003f0a0a7287 */ /* 0x000fe4000c000000 */
[----:B------:R-:W-:-:S04]  /*729a0*/  USEL UR7, UR7, URZ, !UP1 ;  /* 0x0000003f07077287 */ /* 0x000fc8000c800000 */
[----:B------:R-:W-:Y:S01]  /*729b0*/  ISETP.NE.U32.AND P0, PT, RZ, UR10, PT ;  /* 0x0000000aff007c0c */ /* 0x000fe2000bf05070 */
[----:B------:R-:W-:Y:S01]  /*729c0*/  ULEA UR13, UR7, UR4, 0xf ;  /* 0x00000004070d7291 */ /* 0x000fe2000f8e783f */
[----:B-1----:R-:W-:-:S05]  /*729d0*/  LOP3.LUT R157, R153, 0x1f, RZ, 0xc0, !PT ;  /* 0x0000001f999d7812 */ /* 0x002fca00078ec0ff */
[----:B------:R-:W-:-:S04]  /*729e0*/  IMAD.SHL.U32 R154, R157, 0x4, RZ ;  /* 0x000000049d9a7824 */ /* 0x000fc800078e00ff */
[----:B------:R-:W-:-:S05]  /*729f0*/  VIADD R97, R154, UR13 ;  /* 0x0000000d9a617c36 */ /* 0x000fca0008000000 */
[----:B------:R-:W-:Y:S01]  /*72a00*/  @!PT LDS RZ, [RZ] ;  /* 0x00000000fffff984 */ /* 0x000fe20000000800 */
[----:B------:R-:W-:Y:S01]  /*72a10*/  @!PT LDS RZ, [RZ] ;  /* 0x00000000fffff984 */ /* 0x000fe20000000800 */
[----:B------:R-:W-:Y:S01]  /*72a20*/  @!PT LDS RZ, [RZ] ;  /* 0x00000000fffff984 */ /* 0x000fe20000000800 */
[----:B------:R1:W-:Y:S01]  /*72a30*/  LDGSTS.E [R97], desc[UR32][R6.64], P0 ;  /* 0x0000000006617fae */ /* 0x0003e20008121860 */
[-C--:B------:R-:W-:Y:S02]  /*72a40*/  IADD3 R107, P1, R107, R3.reuse, RZ ;  /* 0x000000036b6b7210 */ /* 0x080fe40007f3e0ff */
[----:B------:R-:W-:-:S03]  /*72a50*/  IADD3 R98, P2, R98, R3, RZ ;  /* 0x0000000362627210 */ /* 0x000fc60007f5e0ff */
[----:B------:R-:W-:Y:S02]  /*72a60*/  IMAD.X R108, R108, 0x1, R2, P1 ;  /* 0x000000016c6c7824 */ /* 0x000fe400008e0602 */
[----:B-1----:R-:W-:Y:S02]  /*72a70*/  IMAD.MOV.U32 R6, RZ, RZ, R96 ;  /* 0x000000ffff067224 */ /* 0x002fe400078e0060 */
[----:B--2---:R-:W-:Y:S01]  /*72a80*/  IMAD.MOV.U32 R7, RZ, RZ, R101 ;  /* 0x000000ffff077224 */ /* 0x004fe200078e0065 */
[----:B------:R-:W2:Y:S04]  /*72a90*/  LDL.LU R96, [R1+0x3620] ;  /* 0x0036200001607983 */ /* 0x000ea80000300800 */
[----:B---3--:R-:W3:Y:S04]  /*72aa0*/  LDL.LU R101, [R1+0x36e8] ;  /* 0x0036e80001657983 */ /* 0x008ee80000300800 */
[----:B------:R-:W-:Y:S04]  /*72ab0*/  STL [R1+0x35f8], R107 ;  /* 0x0035f86b01007387 */ /* 0x000fe80000100800 */
[----:B------:R1:W-:Y:S04]  /*72ac0*/  STL [R1+0x35f4], R108 ;  /* 0x0035f46c01007387 */ /* 0x0003e80000100800 */
[----:B------:R1:W-:Y:S04]  /*72ad0*/  LDGSTS.E [R97+0x80], desc[UR32][R6.64], P0 ;  /* 0x0008000006617fae */ /* 0x0003e80008121860 */
[----:B------:R-:W-:Y:S01]  /*72ae0*/  STL [R1+0x3600], R98 ;  /* 0x0036006201007387 */ /* 0x000fe20000100800 */
[----:B------:R-:W-:Y:S01]  /*72af0*/  IMAD.X R100, R100, 0x1, R2, P2 ;  /* 0x0000000164647824 */ /* 0x000fe200010e0602 */
[----:B------:R-:W-:Y:S01]  /*72b00*/  IADD3 R103, P1, R103, R3, RZ ;  /* 0x0000000367677210 */ /* 0x000fe20007f3e0ff */
[----:B-1----:R-:W-:-:S02]  /*72b10*/  IMAD.MOV.U32 R7, RZ, RZ, R108 ;  /* 0x000000ffff077224 */ /* 0x002fc400078e006c */
[----:B------:R-:W3:Y:S01]  /*72b20*/  LDL.LU R108, [R1+0x361c] ;  /* 0x00361c00016c7983 */ /* 0x000ee20000300800 */
[----:B------:R-:W-:-:S03]  /*72b30*/  IMAD.MOV.U32 R6, RZ, RZ, R107 ;  /* 0x000000ffff067224 */ /* 0x000fc600078e006b */
[----:B------:R1:W-:Y:S01]  /*72b40*/  STL [R1+0x35fc], R100 ;  /* 0x0035fc6401007387 */ /* 0x0003e20000100800 */
[----:B------:R-:W-:-:S03]  /*72b50*/  IMAD.X R105, R105, 0x1, R2, P1 ;  /* 0x0000000169697824 */ /* 0x000fc600008e0602 */
[----:B------:R-:W3:Y:S04]  /*72b60*/  LDL.LU R107, [R1+0x36e4] ;  /* 0x0036e400016b7983 */ /* 0x000ee80000300800 */
[----:B------:R1:W-:Y:S01]  /*72b70*/  LDGSTS.E [R97+0x100], desc[UR32][R6.64], P0 ;  /* 0x0010000006617fae */ /* 0x0003e20008121860 */
[----:B------:R-:W-:Y:S01]  /*72b80*/  IADD3 R99, P2, R99, R3, RZ ;  /* 0x0000000363637210 */ /* 0x000fe20007f5e0ff */
[----:B-1----:R-:W-:Y:S02]  /*72b90*/  IMAD.MOV.U32 R6, RZ, RZ, R98 ;  /* 0x000000ffff067224 */ /* 0x002fe400078e0062 */
[----:B------:R-:W-:Y:S02]  /*72ba0*/  IMAD.MOV.U32 R7, RZ, RZ, R100 ;  /* 0x000000ffff077224 */ /* 0x000fe400078e0064 */
[----:B------:R-:W3:Y:S04]  /*72bb0*/  LDL.LU R100, [R1+0x36f0] ;  /* 0x0036f00001647983 */ /* 0x000ee80000300800 */
[----:B------:R-:W3:Y:S04]  /*72bc0*/  LDL.LU R98, [R1+0x36f8] ;  /* 0x0036f80001627983 */ /* 0x000ee80000300800 */
[----:B------:R-:W-:Y:S04]  /*72bd0*/  STL [R1+0x3608], R103 ;  /* 0x0036086701007387 */ /* 0x000fe80000100800 */
[----:B------:R1:W-:Y:S04]  /*72be0*/  LDGSTS.E [R97+0x180], desc[UR32][R6.64], P0 ;  /* 0x0018000006617fae */ /* 0x0003e80008121860 */
[----:B------:R1:W-:Y:S04]  /*72bf0*/  STL [R1+0x3604], R105 ;  /* 0x0036046901007387 */ /* 0x0003e80000100800 */
[----:B------:R-:W-:Y:S01]  /*72c00*/  STL [R1+0x3610], R99 ;  /* 0x0036106301007387 */ /* 0x000fe20000100800 */
[----:B------:R-:W-:-:S02]  /*72c10*/  IMAD.X R104, R104, 0x1, R2, P2 ;  /* 0x0000000168687824 */ /* 0x000fc400010e0602 */
[----:B-1----:R-:W-:Y:S02]  /*72c20*/  IMAD.MOV.U32 R7, RZ, RZ, R105 ;  /* 0x000000ffff077224 */ /* 0x002fe400078e0069 */
[----:B------:R-:W3:Y:S01]  /*72c30*/  LDL.LU R105, [R1+0x36ec] ;  /* 0x0036ec0001697983 */ /* 0x000ee20000300800 */
[----:B------:R-:W-:-:S03]  /*72c40*/  IMAD.MOV.U32 R6, RZ, RZ, R103 ;  /* 0x000000ffff067224 */ /* 0x000fc600078e0067 */
[----:B------:R1:W-:Y:S04]  /*72c50*/  STL [R1+0x360c], R104 ;  /* 0x00360c6801007387 */ /* 0x0003e80000100800 */
[----:B------:R-:W3:Y:S04]  /*72c60*/  LDL.LU R103, [R1+0x36f4] ;  /* 0x0036f40001677983 */ /* 0x000ee80000300800 */
[----:B------:R1:W-:Y:S02]  /*72c70*/  LDGSTS.E [R97+0x200], desc[UR32][R6.64], P0 ;  /* 0x0020000006617fae */ /* 0x0003e40008121860 */
[----:B-1----:R-:W-:-:S02]  /*72c80*/  IMAD.MOV.U32 R6, RZ, RZ, R99 ;  /* 0x000000ffff067224 */ /* 0x002fc400078e0063 */
[----:B------:R-:W-:Y:S02]  /*72c90*/  IMAD.MOV.U32 R7, RZ, RZ, R104 ;  /* 0x000000ffff077224 */ /* 0x000fe400078e0068 */
[----:B------:R-:W3:Y:S04]  /*72ca0*/  LDL.LU R104, [R1+0x3700] ;  /* 0x0037000001687983 */ /* 0x000ee80000300800 */
[----:B------:R-:W3:Y:S04]  /*72cb0*/  LDL.LU R99, [R1+0x3708] ;  /* 0x0037080001637983 */ /* 0x000ee80000300800 */
[----:B------:R1:W-:Y:S01]  /*72cc0*/  LDGSTS.E [R97+0x280], desc[UR32][R6.64], P0 ;  /* 0x0028000006617fae */ /* 0x0003e20008121860 */
[----:B----4-:R-:W-:-:S05]  /*72cd0*/  IADD3 R102, P1, R102, R3, RZ ;  /* 0x0000000366667210 */ /* 0x010fca0007f3e0ff */
[----:B------:R-:W-:Y:S01]  /*72ce0*/  IMAD.X R106, R106, 0x1, R2, P1 ;  /* 0x000000016a6a7824 */ /* 0x000fe200008e0602 */
[----:B------:R-:W-:Y:S03]  /*72cf0*/  STL [R1+0x3618], R102 ;  /* 0x0036186601007387 */ /* 0x000fe60000100800 */
[----:B-1----:R-:W-:Y:S01]  /*72d00*/  IMAD.MOV.U32 R7, RZ, RZ, R106 ;  /* 0x000000ffff077224 */ /* 0x002fe200078e006a */
[----:B------:R1:W-:Y:S01]  /*72d10*/  STL [R1+0x3614], R106 ;  /* 0x0036146a01007387 */ /* 0x0003e20000100800 */
[----:B------:R-:W-:Y:S01]  /*72d20*/  IMAD.MOV.U32 R6, RZ, RZ, R102 ;  /* 0x000000ffff067224 */ /* 0x000fe200078e0066 */
[----:B------:R-:W-:Y:S02]  /*72d30*/  UISETP.GT.AND UP1, UPT, UR12, 0x4, UPT ;  /* 0x000000040c00788c */ /* 0x000fe4000bf24270 */
[----:B-1----:R-:W4:Y:S04]  /*72d40*/  LDL.LU R106, [R1+0x36fc] ;  /* 0x0036fc00016a7983 */ /* 0x002f280000300800 */
[----:B------:R-:W4:Y:S01]  /*72d50*/  LDL.LU R102, [R1+0x3704] ;  /* 0x0037040001667983 */ /* 0x000f220000300800 */
[----:B------:R-:W-:-:S03]  /*72d60*/  USEL UR10, URZ, 0x4, !UP1 ;  /* 0x000000043f0a7887 */ /* 0x000fc6000c800000 */
[----:B------:R1:W-:Y:S01]  /*72d70*/  LDGSTS.E [R97+0x300], desc[UR32][R6.64], P0 ;  /* 0x0030000006617fae */ /* 0x0003e20008121860 */
[----:B------:R-:W-:-:S06]  /*72d80*/  USEL UR10, UR10, URZ, !UP0 ;  /* 0x0000003f0a0a7287 */ /* 0x000fcc000c000000 */
[----:B------:R-:W-:Y:S02]  /*72d90*/  ISETP.NE.U32.AND P1, PT, RZ, UR10, PT ;  /* 0x0000000aff007c0c */ /* 0x000fe4000bf25070 */
[-C--:B--2---:R-:W-:Y:S02]  /*72da0*/  IADD3 R96, P2, R96, R3.reuse, RZ ;  /* 0x0000000360607210 */ /* 0x084fe40007f5e0ff */
[----:B---3--:R-:W-:-:S03]  /*72db0*/  IADD3 R101, P3, R101, R3, RZ ;  /* 0x0000000365657210 */ /* 0x008fc60007f7e0ff */
[----:B-1----:R-:W-:Y:S01]  /*72dc0*/  IMAD.MOV.U32 R6, RZ, RZ, R96 ;  /* 0x000000ffff067224 */ /* 0x002fe200078e0060 */
[----:B------:R1:W-:Y:S01]  /*72dd0*/  STL [R1+0x3620], R96 ;  /* 0x0036206001007387 */ /* 0x0003e20000100800 */
[----:B------:R-:W-:-:S04]  /*72de0*/  IMAD.X R108, R108, 0x1, R2, P2 ;  /* 0x000000016c6c7824 */ /* 0x000fc800010e0602 */
[----:B------:R-:W-:Y:S02]  /*72df0*/  IMAD.MOV.U32 R7, RZ, RZ, R108 ;  /* 0x000000ffff077224 */ /* 0x000fe400078e006c */
[----:B------:R-:W-:Y:S01]  /*72e00*/  IMAD.X R107, R107, 0x1, R2, P3 ;  /* 0x000000016b6b7824 */ /* 0x000fe200018e0602 */
[----:B------:R-:W-:Y:S04]  /*72e10*/  STL [R1+0x361c], R108 ;  /* 0x00361c6c01007387 */ /* 0x000fe80000100800 */
[----:B------:R2:W-:Y:S04]  /*72e20*/  LDGSTS.E [R97+0x380], desc[UR32][R6.64], P0 ;  /* 0x0038000006617fae */ /* 0x0005e80008121860 */
[----:B------:R3:W-:Y:S04]  /*72e30*/  STL [R1+0x36e8], R101 ;  /* 0x0036e86501007387 */ /* 0x0007e80000100800 */
[----:B------:R-:W4:Y:S04]  /*72e40*/  LDL.LU R109, [R1+0x3710] ;  /* 0x00371000016d7983 */ /* 0x000f280000300800 */
[----:B------:R-:W-:Y:S04]  /*72e50*/  STL [R1+0x36e4], R107 ;  /* 0x0036e46b01007387 */ /* 0x000fe80000100800 */
[----:B-1----:R-:W4:Y:S04]  /*72e60*/  LDL.LU R96, [R1+0x3718] ;  /* 0x0037180001607983 */ /* 0x002f280000300800 */
[----:B------:R-:W4:Y:S01]  /*72e70*/  LDL.LU R110, [R1+0x370c] ;  /* 0x00370c00016e7983 */ /* 0x000f220000300800 */
[----:B------:R-:W-:Y:S01]  /*72e80*/  IADD3 R100, P0, R100, R3, RZ ;  /* 0x0000000364647210 */ /* 0x000fe20007f1e0ff */
[----:B--2---:R-:W-:-:S02]  /*72e90*/  IMAD.MOV.U32 R6, RZ, RZ, R101 ;  /* 0x000000ffff067224 */ /* 0x004fc400078e0065 */
[----:B------:R-:W-:Y:S01]  /*72ea0*/  IMAD.MOV.U32 R7, RZ, RZ, R107 ;  /* 0x000000ffff077224 */ /* 0x000fe200078e006b */
[----:B------:R-:W-:Y:S01]  /*72eb0*/  IADD3 R98, P2, R98, R3, RZ ;  /* 0x0000000362627210 */ /* 0x000fe20007f5e0ff */
[----:B---3--:R-:W2:Y:S04]  /*72ec0*/  LDL.LU R101, [R1+0x3714] ;  /* 0x0037140001657983 */ /* 0x008ea80000300800 */
[----:B------:R1:W-:Y:S04]  /*72ed0*/  STL [R1+0x36f0], R100 ;  /* 0x0036f06401007387 */ /* 0x0003e80000100800 */
[----:B------:R3:W-:Y:S01]  /*72ee0*/  LDGSTS.E [R97+0x1000], desc[UR32][R6.64], P1 ;  /* 0x0100000006617fae */ /* 0x0007e20008921860 */
[----:B------:R-:W-:-:S02]  /*72ef0*/  IMAD.X R105, R105, 0x1, R2, P0 ;  /* 0x0000000169697824 */ /* 0x000fc400000e0602 */
[----:B---3--:R-:W-:Y:S02]  /*72f00*/  IMAD.MOV.U32 R6, RZ, RZ, R100 ;  /* 0x000000ffff067224 */ /* 0x008fe400078e0064 */
[----:B------:R-:W-:Y:S01]  /*72f10*/  IMAD.X R103, R103, 0x1, R2, P2 ;  /* 0x0000000167677824 */ /* 0x000fe200010e0602 */
[----:B------:R3:W-:Y:S04]  /*72f20*/  STL [R1+0x36ec], R105 ;  /* 0x0036ec6901007387 */ /* 0x0007e80000100800 */
[----:B------:R3:W-:Y:S04]  /*72f30*/  STL [R1+0x36f8], R98 ;  /* 0x0036f86201007387 */ /* 0x0007e80000100800 */
[----:B-1----:R-:W2:Y:S01]  /*72f40*/  LDL.LU R100, [R1+0x3720] ;  /* 0x0037200001647983 */ /* 0x002ea20000300800 */
[----:B------:R-:W-:-:S03]  /*72f50*/  IMAD.MOV.U32 R7, RZ, RZ, R105 ;  /* 0x000000ffff077224 */ /* 0x000fc600078e0069 */
[----:B------:R1:W-:Y:S04]  /*72f60*/  STL [R1+0x36f4], R103 ;  /* 0x0036f46701007387 */ /* 0x0003e80000100800 */
[----:B------:R1:W-:Y:S04]  /*72f70*/  LDGSTS.E [R97+0x1080], desc[UR32][R6.64], P1 ;  /* 0x0108000006617fae */ /* 0x0003e80008921860 */
[----:B---3--:R-:W3:Y:S01]  /*72f80*/  LDL.LU R105, [R1+0x371c] ;  /* 0x00371c0001697983 */ /* 0x008ee20000300800 */
[-C--:B------:R-:W-:Y:S02]  /*72f90*/  IADD3 R104, P0, R104, R3.reuse, RZ ;  /* 0x0000000368687210 */ /* 0x080fe40007f1e0ff */
[----:B------:R-:W-:Y:S01]  /*72fa0*/  IADD3 R99, P2, R99, R3, RZ ;  /* 0x0000000363637210 */ /* 0x000fe20007f5e0ff */
[----:B-1----:R-:W-:-:S02]  /*72fb0*/  IMAD.MOV.U32 R6, RZ, RZ, R98 ;  /* 0x000000ffff067224 */ /* 0x002fc400078e0062 */
[----:B------:R-:W-:Y:S01]  /*72fc0*/  IMAD.MOV.U32 R7, RZ, RZ, R103 ;  /* 0x000000ffff077224 */ /* 0x000fe200078e0067 */
[----:B------:R-:W3:Y:S04]  /*72fd0*/  LDL.LU R98, [R1+0x37e8] ;  /* 0x0037e80001627983 */ /* 0x000ee80000300800 */
[----:B------:R-:W3:Y:S04]  /*72fe0*/  LDL.LU R103, [R1+0x37f0] ;  /* 0x0037f00001677983 */ /* 0x000ee80000300800 */
[----:B------:R-:W-:Y:S04]  /*72ff0*/  STL [R1+0x3700], R104 ;  /* 0x0037006801007387 */ /* 0x000fe80000100800 */
[----:B------:R1:W-:Y:S01]  /*73000*/  LDGSTS.E [R97+0x1100], desc[UR32][R6.64], P1 ;  /* 0x0110000006617fae */ /* 0x0003e20008921860 */
[----:B----4-:R-:W-:-:S02]  /*73010*/  IMAD.X R106, R106, 0x1, R2, P0 ;  /* 0x000000016a6a7824 */ /* 0x010fc400000e0602 */
[----:B------:R-:W-:-:S03]  /*73020*/  IMAD.X R102, R102, 0x1, R2, P2 ;  /* 0x0000000166667824 */ /* 0x000fc600010e0602 */
[----:B------:R4:W-:Y:S04]  /*73030*/  STL [R1+0x36fc], R106 ;  /* 0x0036fc6a01007387 */ /* 0x0009e80000100800 */
[----:B------:R-:W-:Y:S04]  /*73040*/  STL [R1+0x3708], R99 ;  /* 0x0037086301007387 */ /* 0x000fe80000100800 */
[----:B------:R-:W3:Y:S04]  /*73050*/  LDL.LU R108, [R1+0x37e4] ;  /* 0x0037e400016c7983 */ /* 0x000ee80000300800 */
[----:B------:R4:W-:Y:S04]  /*73060*/  STL [R1+0x3704], R102 ;  /* 0x0037046601007387 */ /* 0x0009e80000100800 */
[----:B------:R-:W3:Y:S01]  /*73070*/  LDL.LU R107, [R1+0x37ec] ;  /* 0x0037ec00016b7983 */ /* 0x000ee20000300800 */
[----:B-1----:R-:W-:-:S02]  /*73080*/  IMAD.MOV.U32 R6, RZ, RZ, R104 ;  /* 0x000000ffff067224 */ /* 0x002fc400078e0068 */
[----:B------:R-:W-:Y:S02]  /*73090*/  IMAD.MOV.U32 R7, RZ, RZ, R106 ;  /* 0x000000ffff077224 */ /* 0x000fe400078e006a */
[----:B----4-:R-:W4:Y:S04]  /*730a0*/  LDL.LU R106, [R1+0x37f4] ;  /* 0x0037f400016a7983 */ /* 0x010f280000300800 */
[----:B------:R1:W-:Y:S02]  /*730b0*/  LDGSTS.E [R97+0x1180], desc[UR32][R6.64], P1 ;  /* 0x0118000006617fae */ /* 0x0003e40008921860 */
[----:B-1----:R-:W-:Y:S02]  /*730c0*/  IMAD.MOV.U32 R7, RZ, RZ, R102 ;  /* 0x000000ffff077224 */ /* 0x002fe400078e0066 */
[----:B------:R-:W4:Y:S01]  /*730d0*/  LDL.LU R102, [R1+0x37f8] ;  /* 0x0037f80001667983 */ /* 0x000f220000300800 */
[----:B------:R-:W-:-:S03]  /*730e0*/  IMAD.MOV.U32 R6, RZ, RZ, R99 ;  /* 0x000000ffff067224 */ /* 0x000fc600078e0063 */
[----:B------:R-:W4:Y:S04]  /*730f0*/  LDL.LU R104, [R1+0x37fc] ;  /* 0x0037fc0001687983 */ /* 0x000f280000300800 */
[----:B------:R-:W4:Y:S04]  /*73100*/  LDL.LU R99, [R1+0x3800] ;  /* 0x0038000001637983 */ /* 0x000f280000300800 */
[----:B------:R1:W-:Y:S01]  /*73110*/  LDGSTS.E [R97+0x1200], desc[UR32][R6.64], P1 ;  /* 0x0120000006617fae */ /* 0x0003e20008921860 */
[----:B------:R-:W-:-:S04]  /*73120*/  UISETP.GT.AND UP1, UPT, UR12, 0x8, UPT ;  /* 0x000000080c00788c */ /* 0x000fc8000bf24270 */
[----:B------:R-:W-:Y:S01]  /*73130*/  USEL UR10, URZ, 0x4, !UP1 ;  /* 0x000000043f0a7887 */ /* 0x000fe2000c800000 */
[-C--:B------:R-:W-:Y:S02]  /*73140*/  IADD3 R109, P0, R109, R3.reuse, RZ ;  /* 0x000000036d6d7210 */ /* 0x080fe40007f1e0ff */
[----:B------:R-:W-:-:S03]  /*73150*/  IADD3 R96, P2, R96, R3, RZ ;  /* 0x0000000360607210 */ /* 0x000fc60007f5e0ff */
[----:B------:R-:W-:Y:S02]  /*73160*/  IMAD.X R110, R110, 0x1, R2, P0 ;  /* 0x000000016e6e7824 */ /* 0x000fe400000e0602 */
[----:B-1----:R-:W-:Y:S02]  /*73170*/  IMAD.MOV.U32 R6, RZ, RZ, R109 ;  /* 0x000000ffff067224 */ /* 0x002fe400078e006d */
[----:B------:R-:W-:Y:S01]  /*73180*/  IMAD.MOV.U32 R7, RZ, RZ, R110 ;  /* 0x000000ffff077224 */ /* 0x000fe200078e006e */
[----:B------:R-:W-:Y:S04]  /*73190*/  STL [R1+0x3710], R109 ;  /* 0x0037106d01007387 */ /* 0x000fe80000100800 */
[----:B------:R-:W-:Y:S01]  /*731a0*/  STL [R1+0x370c], R110 ;  /* 0x00370c6e01007387 */ /* 0x000fe20000100800 */
[----:B--2---:R-:W-:-:S03]  /*731b0*/  IMAD.X R101, R101, 0x1, R2, P2 ;  /* 0x0000000165657824 */ /* 0x004fc600010e0602 */
[----:B------:R1:W-:Y:S04]  /*731c0*/  LDGSTS.E [R97+0x1280], desc[UR32][R6.64], P1 ;  /* 0x0128000006617fae */ /* 0x0003e80008921860 */
[----:B------:R-:W-:Y:S04]  /*731d0*/  STL [R1+0x3718], R96 ;  /* 0x0037186001007387 */ /* 0x000fe80000100800 */
[----:B------:R2:W-:Y:S01]  /*731e0*/  STL [R1+0x3714], R101 ;  /* 0x0037146501007387 */ /* 0x0005e20000100800 */
[----:B-1----:R-:W-:Y:S02]  /*731f0*/  IMAD.MOV.U32 R6, RZ, RZ, R96 ;  /* 0x000000ffff067224 */ /* 0x002fe400078e0060 */
[----:B------:R-:W-:-:S02]  /*73200*/  IMAD.MOV.U32 R7, RZ, RZ, R101 ;  /* 0x000000ffff077224 */ /* 0x000fc400078e0065 */
[----:B--2---:R-:W2:Y:S04]  /*73210*/  LDL.LU R101, [R1+0x3808] ;  /* 0x0038080001657983 */ /* 0x004ea80000300800 */
[----:B------:R-:W2:Y:S04]  /*73220*/  LDL.LU R96, [R1+0x3810] ;  /* 0x0038100001607983 */ /* 0x000ea80000300800 */
[----:B------:R1:W-:Y:S01]  /*73230*/  LDGSTS.E [R97+0x1300], desc[UR32][R6.64], P1 ;  /* 0x0130000006617fae */ /* 0x0003e20008921860 */
[----:B------:R-:W-:-:S05]  /*73240*/  IADD3 R100, P0, R100, R3, RZ ;  /* 0x0000000364647210 */ /* 0x000fca0007f1e0ff */
[----:B---3--:R-:W-:Y:S01]  /*73250*/  IMAD.X R105, R105, 0x1, R2, P0 ;  /* 0x0000000169697824 */ /* 0x008fe200000e0602 */
[----:B------:R-:W-:Y:S03]  /*73260*/  STL [R1+0x3720], R100 ;  /* 0x0037206401007387 */ /* 0x000fe60000100800 */
[----:B-1----:R-:W-:Y:S01]  /*73270*/  IMAD.MOV.U32 R7, RZ, RZ, R105 ;  /* 0x000000ffff077224 */ /* 0x002fe200078e0069 */
[----:B------:R1:W-:Y:S01]  /*73280*/  STL [R1+0x371c], R105 ;  /* 0x00371c6901007387 */ /* 0x0003e20000100800 */
[----:B------:R-:W-:Y:S01]  /*73290*/  IMAD.MOV.U32 R6, RZ, RZ, R100 ;  /* 0x000000ffff067224 */ /* 0x000fe200078e0064 */
[----:B------:R-:W-:-:S04]  /*732a0*/  USEL UR10, UR10, URZ, !UP0 ;  /* 0x0000003f0a0a7287 */ /* 0x000fc8000c000000 */
[----:B------:R3:W-:Y:S04]  /*732b0*/  LDGSTS.E [R97+0x1380], desc[UR32][R6.64], P1 ;  /* 0x0138000006617fae */ /* 0x0007e80008921860 */
[----:B-1----:R-:W2:Y:S04]  /*732c0*/  LDL.LU R105, [R1+0x3804] ;  /* 0x0038040001697983 */ /* 0x002ea80000300800 */
[----:B------:R-:W2:Y:S01]  /*732d0*/  LDL.LU R100, [R1+0x380c] ;  /* 0x00380c0001647983 */ /* 0x000ea20000300800 */
[----:B------:R-:W-:Y:S02]  /*732e0*/  IADD3 R98, P1, R98, R3, RZ ;  /* 0x0000000362627210 */ /* 0x000fe40007f3e0ff */
[----:B------:R-:W-:-:S02]  /*732f0*/  ISETP.NE.U32.AND P0, PT, RZ, UR10, PT ;  /* 0x0000000aff007c0c */ /* 0x000fc4000bf05070 */
[----:B------:R-:W-:Y:S01]  /*73300*/  IADD3 R103, P2, R103, R3, RZ ;  /* 0x0000000367677210 */ /* 0x000fe20007f5e0ff */
[----:B------:R1:W-:Y:S01]  /*73310*/  STL [R1+0x37e8], R98 ;  /* 0x0037e86201007387 */ /* 0x0003e20000100800 */
[----:B---3--:R-:W-:Y:S02]  /*73320*/  IMAD.MOV.U32 R6, RZ, RZ, R98 ;  /* 0x000000ffff067224 */ /* 0x008fe400078e0062 */
[--C-:B------:R-:W-:Y:S02]  /*73330*/  IMAD.X R108, R108, 0x1, R2.reuse, P1 ;  /* 0x000000016c6c7824 */ /* 0x100fe400008e0602 */
[----:B------:R-:W-:Y:S02]  /*73340*/  IMAD.X R107, R107, 0x1, R2, P2 ;  /* 0x000000016b6b7824 */ /* 0x000fe400010e0602 */
[----:B------:R-:W-:Y:S01]  /*73350*/  IMAD.MOV.U32 R7, RZ, RZ, R108 ;  /* 0x000000ffff077224 */ /* 0x000fe200078e006c */
[----:B------:R-:W-:Y:S04]  /*73360*/  STL [R1+0x37e4], R108 ;  /* 0x0037e46c01007387 */ /* 0x000fe80000100800 */
[----:B------:R3:W-:Y:S04]  /*73370*/  STL [R1+0x37f0], R103 ;  /* 0x0037f06701007387 */ /* 0x0007e80000100800 */
[----:B-1----:R-:W2:Y:S04]  /*73380*/  LDL.LU R98, [R1+0x3818] ;  /* 0x0038180001627983 */ /* 0x002ea80000300800 */
[----:B------:R-:W-:Y:S04]  /*73390*/  STL [R1+0x37ec], R107 ;  /* 0x0037ec6b01007387 */ /* 0x000fe80000100800 */
[----:B------:R1:W-:Y:S02]  /*733a0*/  LDGSTS.E [R97+0x2000], desc[UR32][R6.64], P0 ;  /* 0x0200000006617fae */ /* 0x0003e40008121860 */
[----:B-1----:R-:W-:-:S02]  /*733b0*/  IMAD.MOV.U32 R6, RZ, RZ, R103 ;  /* 0x000000ffff067224 */ /* 0x002fc400078e0067 */
[----:B---3--:R-:W3:Y:S01]  /*733c0*/  LDL.LU R103, [R1+0x3814] ;  /* 0x0038140001677983 */ /* 0x008ee20000300800 */
[-C--:B----4-:R-:W-:Y:S01]  /*733d0*/  IADD3 R102, P1, R102, R3.reuse, RZ ;  /* 0x0000000366667210 */ /* 0x090fe20007f3e0ff */
[----:B------:R-:W-:Y:S01]  /*733e0*/  IMAD.MOV.U32 R7, RZ, RZ, R107 ;  /* 0x000000ffff077224 */ /* 0x000fe200078e006b */
[----:B------:R-:W-:-:S03]  /*733f0*/  IADD3 R99, P2, R99, R3, RZ ;  /* 0x0000000363637210 */ /* 0x000fc60007f5e0ff */
[--C-:B------:R-:W-:Y:S01]  /*73400*/  IMAD.X R106, R106, 0x1, R2.reuse, P1 ;  /* 0x000000016a6a7824 */ /* 0x100fe200008e0602 */
[----:B------:R1:W-:Y:S04]  /*73410*/  STL [R1+0x37f8], R102 ;  /* 0x0037f86601007387 */ /* 0x0003e80000100800 */
[----:B------:R4:W-:Y:S01]  /*73420*/  LDGSTS.E [R97+0x2080], desc[UR32][R6.64], P0 ;  /* 0x0208000006617fae */ /* 0x0009e20008121860 */
[----:B------:R-:W-:-:S03]  /*73430*/  IMAD.X R104, R104, 0x1, R2, P2 ;  /* 0x0000000168687824 */ /* 0x000fc600010e0602 */
[----:B------:R-:W-:Y:S04]  /*73440*/  STL [R1+0x37f4], R106 ;  /* 0x0037f46a01007387 */ /* 0x000fe80000100800 */
[----:B------:R-:W-:Y:S01]  /*73450*/  STL [R1+0x3800], R99 ;  /* 0x0038006301007387 */ /* 0x000fe20000100800 */
[----:B----4-:R-:W-:-:S03]  /*73460*/  IMAD.MOV.U32 R6, RZ, RZ, R102 ;  /* 0x000000ffff067224 */ /* 0x010fc600078e0066 */
[----:B-1----:R-:W4:Y:S04]  /*73470*/  LDL.LU R102, [R1+0x3820] ;  /* 0x0038200001667983 */ /* 0x002f280000300800 */
[----:B------:R1:W-:Y:S04]  /*73480*/  STL [R1+0x37fc], R104 ;  /* 0x0037fc6801007387 */ /* 0x0003e80000100800 */
[----:B------:R-:W4:Y:S04]  /*73490*/  LDL.LU R109, [R1+0x38e8] ;  /* 0x0038e800016d7983 */ /* 0x000f280000300800 */
[----:B------:R-:W4:Y:S01]  /*734a0*/  LDL.LU R108, [R1+0x381c] ;  /* 0x00381c00016c7983 */ /* 0x000f220000300800 */
[----:B------:R-:W-:-:S03]  /*734b0*/  IMAD.MOV.U32 R7, RZ, RZ, R106 ;  /* 0x000000ffff077224 */ /* 0x000fc600078e006a */
[----:B------:R-:W4:Y:S04]  /*734c0*/  LDL.LU R110, [R1+0x38e4] ;  /* 0x0038e400016e7983 */ /* 0x000f280000300800 */
[----:B------:R1:W-:Y:S02]  /*734d0*/  LDGSTS.E [R97+0x2100], desc[UR32][R6.64], P0 ;  /* 0x0210000006617fae */ /* 0x0003e40008121860 */
[----:B-1----:R-:W-:Y:S02]  /*734e0*/  IMAD.MOV.U32 R6, RZ, RZ, R99 ;  /* 0x000000ffff067224 */ /* 0x002fe400078e0063 */
[----:B------:R-:W-:Y:S02]  /*734f0*/  IMAD.MOV.U32 R7, RZ, RZ, R104 ;  /* 0x000000ffff077224 */ /* 0x000fe400078e0068 */
[----:B------:R-:W4:Y:S04]  /*73500*/  LDL.LU R104, [R1+0x38f0] ;  /* 0x0038f00001687983 */ /* 0x000f280000300800 */
[----:B------:R-:W4:Y:S04]  /*73510*/  LDL.LU R99, [R1+0x38f8] ;  /* 0x0038f80001637983 */ /* 0x000f280000300800 */
[----:B------:R1:W-:Y:S01]  /*73520*/  LDGSTS.E [R97+0x2180], desc[UR32][R6.64], P0 ;  /* 0x0218000006617fae */ /* 0x0003e20008121860 */
[----:B--2---:R-:W-:-:S02]  /*73530*/  IADD3 R101, P1, R101, R3, RZ ;  /* 0x0000000365657210 */ /* 0x004fc40007f3e0ff */
[----:B------:R-:W-:-:S03]  /*73540*/  IADD3 R96, P2, R96, R3, RZ ;  /* 0x0000000360607210 */ /* 0x000fc60007f5e0ff */
[----:B------:R-:W-:Y:S01]  /*73550*/  STL [R1+0x3808], R101 ;  /* 0x0038086501007387 */ /* 0x000fe20000100800 */
[----:B-1----:R-:W-:Y:S02]  /*73560*/  IMAD.MOV.U32 R6, RZ, RZ, R101 ;  /* 0x000000ffff067224 */ /* 0x002fe400078e0065 */
[--C-:B------:R-:W-:Y:S02]  /*73570*/  IMAD.X R105, R105, 0x1, R2.reuse, P1 ;  /* 0x0000000169697824 */ /* 0x100fe400008e0602 */
[----:B------:R-:W-:Y:S02]  /*73580*/  IMAD.X R100, R100, 0x1, R2, P2 ;  /* 0x0000000164647824 */ /* 0x000fe400010e0602 */
[----:B------:R-:W-:Y:S01]  /*73590*/  IMAD.MOV.U32 R7, RZ, RZ, R105 ;  /* 0x000000ffff077224 */ /* 0x000fe200078e0069 */
[----:B------:R1:W-:Y:S04]  /*735a0*/  STL [R1+0x3804], R105 ;  /* 0x0038046901007387 */ /* 0x0003e80000100800 */
[----:B------:R-:W-:Y:S04]  /*735b0*/  STL [R1+0x3810], R96 ;  /* 0x0038106001007387 */ /* 0x000fe80000100800 */
[----:B------:R2:W-:Y:S04]  /*735c0*/  LDGSTS.E [R97+0x2200], desc[UR32][R6.64], P0 ;  /* 0x0220000006617fae */ /* 0x0005e80008121860 */
[----:B-1----:R-:W4:Y:S04]  /*735d0*/  LDL.LU R105, [R1+0x38ec] ;  /* 0x0038ec0001697983 */ /* 0x002f280000300800 */
[----:B------:R1:W-:Y:S04]  /*735e0*/  STL [R1+0x380c], R100 ;  /* 0x00380c6401007387 */ /* 0x0003e80000100800 */
[----:B------:R-:W4:Y:S01]  /*735f0*/  LDL.LU R101, [R1+0x38f4] ;  /* 0x0038f40001657983 */ /* 0x000f220000300800 */
[----:B--2---:R-:W-:-:S02]  /*73600*/  IMAD.MOV.U32 R7, RZ, RZ, R100 ;  /* 0x000000ffff077224 */ /* 0x004fc400078e0064 */
[----:B------:R-:W-:Y:S01]  /*73610*/  IMAD.MOV.U32 R6, RZ, RZ, R96 ;  /* 0x000000ffff067224 */ /* 0x000fe200078e0060 */
[----:B-1----:R-:W2:Y:S04]  /*73620*/  LDL.LU R100, [R1+0x3900] ;  /* 0x0039000001647983 */ /* 0x002ea80000300800 */
[----:B------:R-:W2:Y:S01]  /*73630*/  LDL.LU R96, [R1+0x3908] ;  /* 0x0039080001607983 */ /* 0x000ea20000300800 */
[----:B------:R-:W-:-:S03]  /*73640*/  UISETP.GT.AND UP1, UPT, UR12, 0xc, UPT ;  /* 0x0000000c0c00788c */ /* 0x000fc6000bf24270 */
[----:B------:R1:W-:Y:S01]  /*73650*/  LDGSTS.E [R97+0x2280], desc[UR32][R6.64], P0 ;  /* 0x0228000006617fae */ /* 0x0003e20008121860 */
[----:B------:R-:W-:-:S05]  /*73660*/  IADD3 R98, P1, R98, R3, RZ ;  /* 0x0000000362627210 */ /* 0x000fca0007f3e0ff */
[----:B------:R-:W-:Y:S01]  /*73670*/  STL [R1+0x3818], R98 ;  /* 0x0038186201007387 */ /* 0x000fe20000100800 */
[----:B---3--:R-:W-:-:S05]  /*73680*/  IMAD.X R103, R103, 0x1, R2, P1 ;  /* 0x0000000167677824 */ /* 0x008fca00008e0602 */
[----:B------:R3:W-:Y:S04]  /*73690*/  STL [R1+0x3814], R103 ;  /* 0x0038146701007387 */ /* 0x0007e80000100800 */
[----:B------:R-:W2:Y:S04]  /*736a0*/  LDL.LU R106, [R1+0x38fc] ;  /* 0x0038fc00016a7983 */ /* 0x000ea80000300800 */
[----:B------:R-:W2:Y:S01]  /*736b0*/  LDL.LU R107, [R1+0x3904] ;  /* 0x00390400016b7983 */ /* 0x000ea20000300800 */
[----:B------:R-:W-:Y:S01]  /*736c0*/  USEL UR10, URZ, 0x4, !UP1 ;  /* 0x000000043f0a7887 */ /* 0x000fe2000c800000 */
[----:B-1----:R-:W-:-:S02]  /*736d0*/  IMAD.MOV.U32 R6, RZ, RZ, R98 ;  /* 0x000000ffff067224 */ /* 0x002fc400078e0062 */
[----:B------:R-:W-:Y:S01]  /*736e0*/  IMAD.MOV.U32 R7, RZ, RZ, R103 ;  /* 0x000000ffff077224 */ /* 0x000fe200078e0067 */
[----:B------:R-:W-:-:S04]  /*736f0*/  USEL UR10, UR10, URZ, !UP0 ;  /* 0x0000003f0a0a7287 */ /* 0x000fc8000c000000 */
[----:B------:R1:W-:Y:S04]  /*73700*/  LDGSTS.E [R97+0x2300], desc[UR32][R6.64], P0 ;  /* 0x0230000006617fae */ /* 0x0003e80008121860 */
[----:B---3--:R-:W3:Y:S04]  /*73710*/  LDL.LU R103, [R1+0x3910] ;  /* 0x0039100001677983 */ /* 0x008ee80000300800 */
[----:B------:R-:W3:Y:S01]  /*73720*/  LDL.LU R98, [R1+0x3918] ;  /* 0x0039180001627983 */ /* 0x000ee20000300800 */
[----:B----4-:R-:W-:-:S05]  /*73730*/  IADD3 R102, P2, R102, R3, RZ ;  /* 0x0000000366667210 */ /* 0x010fca0007f5e0ff */
[----:B------:R-:W-:Y:S02]  /*73740*/  IMAD.X R108, R108, 0x1, R2, P2 ;  /* 0x000000016c6c7824 */ /* 0x000fe400010e0602 */
[----:B-1----:R-:W-:Y:S01]  /*73750*/  IMAD.MOV.U32 R6, RZ, RZ, R102 ;  /* 0x000000ffff067224 */ /* 0x002fe200078e0066 */
[----:B------:R-:W-:Y:S01]  /*73760*/  IADD3 R109, P3, R109, R3, RZ ;  /* 0x000000036d6d7210 */ /* 0x000fe20007f7e0ff */
[----:B------:R-:W-:Y:S01]  /*73770*/  IMAD.MOV.U32 R7, RZ, RZ, R108 ;  /* 0x000000ffff077224 */ /* 0x000fe200078e006c */
[----:B------:R-:W-:Y:S01]  /*73780*/  ISETP.NE.U32.AND P1, PT, RZ, UR10, PT ;  /* 0x0000000aff007c0c */ /* 0x000fe2000bf25070 */
[----:B------:R-:W-:Y:S04]  /*73790*/  STL [R1+0x3820], R102 ;  /* 0x0038206601007387 */ /* 0x000fe80000100800 */
[----:B------:R1:W-:Y:S04]  /*737a0*/  STL [R1+0x381c], R108 ;  /* 0x00381c6c01007387 */ /* 0x0003e80000100800 */
[----:B------:R4:W-:Y:S04]  /*737b0*/  LDGSTS.E [R97+0x2380], desc[UR32][R6.64], P0 ;  /* 0x0238000006617fae */ /* 0x0009e80008121860 */
[----:B------:R-:W-:Y:S01]  /*737c0*/  STL [R1+0x38e8], R109 ;  /* 0x0038e86d01007387 */ /* 0x000fe20000100800 */
[----:B------:R-:W-:-:S03]  /*737d0*/  IMAD.X R110, R110, 0x1, R2, P3 ;  /* 0x000000016e6e7824 */ /* 0x000fc600018e0602 */
[----:B-1----:R-:W3:Y:S01]  /*737e0*/  LDL.LU R108, [R1+0x390c] ;  /* 0x00390c00016c7983 */ /* 0x002ee20000300800 */
[-C--:B------:R-:W-:Y:S01]  /*737f0*/  IADD3 R104, P0, R104, R3.reuse, RZ ;  /* 0x0000000368687210 */ /* 0x080fe20007f1e0ff */
[----:B----4-:R-:W-:Y:S02]  /*73800*/  IMAD.MOV.U32 R6, RZ, RZ, R109 ;  /* 0x000000ffff067224 */ /* 0x010fe400078e006d */
[----:B------:R-:W-:Y:S01]  /*73810*/  IMAD.MOV.U32 R7, RZ, RZ, R110 ;  /* 0x000000ffff077224 */ /* 0x000fe200078e006e */
[----:B------:R-:W-:Y:S01]  /*73820*/  IADD3 R99, P2, R99, R3, RZ ;  /* 0x0000000363637210 */ /* 0x000fe20007f5e0ff */
[----:B------:R-:W-:Y:S04]  /*73830*/  STL [R1+0x38e4], R110 ;  /* 0x0038e46e01007387 */ /* 0x000fe80000100800 */
[----:B------:R-:W4:Y:S04]  /*73840*/  LDL.LU R102, [R1+0x3914] ;  /* 0x0039140001667983 */ /* 0x000f280000300800 */
[----:B------:R1:W-:Y:S04]  /*73850*/  STL [R1+0x38f0], R104 ;  /* 0x0038f06801007387 */ /* 0x0003e80000100800 */
[----:B------:R1:W-:Y:S02]  /*73860*/  LDGSTS.E [R97+0x3000], desc[UR32][R6.64], P1 ;  /* 0x0300000006617fae */ /* 0x0003e40008921860 */
[----:B-1----:R-:W-:-:S02]  /*73870*/  IMAD.MOV.U32 R6, RZ, RZ, R104 ;  /* 0x000000ffff067224 */ /* 0x002fc400078e0068 */
[--C-:B------:R-:W-:Y:S02]  /*73880*/  IMAD.X R105, R105, 0x1, R2.reuse, P0 ;  /* 0x0000000169697824 */ /* 0x100fe400000e0602 */
[----:B------:R-:W-:-:S03]  /*73890*/  IMAD.X R101, R101, 0x1, R2, P2 ;  /* 0x0000000165657824 */ /* 0x000fc600010e0602 */
[----:B------:R1:W-:Y:S04]  /*738a0*/  STL [R1+0x38ec], R105 ;  /* 0x0038ec6901007387 */ /* 0x0003e80000100800 */
[----:B------:R-:W-:Y:S04]  /*738b0*/  STL [R1+0x38f8], R99 ;  /* 0x0038f86301007387 */ /* 0x000fe80000100800 */
[----:B------:R-:W4:Y:S01]  /*738c0*/  LDL.LU R104, [R1+0x3920] ;  /* 0x0039200001687983 */ /* 0x000f220000300800 */
[----:B------:R-:W-:-:S03]  /*738d0*/  IMAD.MOV.U32 R7, RZ, RZ, R105 ;  /* 0x000000ffff077224 */ /* 0x000fc600078e0069 */
[----:B------:R1:W-:Y:S01]  /*738e0*/  STL [R1+0x38f4], R101 ;  /* 0x0038f46501007387 */ /* 0x0003e20000100800 */
[----:B--2---:R-:W-:-:S03]  /*738f0*/  IADD3 R100, P0, R100, R3, RZ ;  /* 0x0000000364647210 */ /* 0x004fc60007f1e0ff */
[----:B------:R2:W-:Y:S04]  /*73900*/  LDGSTS.E [R97+0x3080], desc[UR32][R6.64], P1 ;  /* 0x0308000006617fae */ /* 0x0005e80008921860 */
[----:B-1----:R-:W4:Y:S01]  /*73910*/  LDL.LU R105, [R1+0x391c] ;  /* 0x00391c0001697983 */ /* 0x002f220000300800 */
[----:B------:R-:W-:Y:S01]  /*73920*/  IADD3 R96, P2, R96, R3, RZ ;  /* 0x0000000360607210 */ /* 0x000fe20007f5e0ff */
[----:B--2---:R-:W-:Y:S02]  /*73930*/  IMAD.MOV.U32 R6, RZ, RZ, R99 ;  /* 0x000000ffff067224 */ /* 0x004fe400078e0063 */
[----:B------:R-:W-:Y:S02]  /*73940*/  IMAD.MOV.U32 R7, RZ, RZ, R101 ;  /* 0x000000ffff077224 */ /* 0x000fe400078e0065 */
[----:B------:R-:W2:Y:S04]  /*73950*/  LDL.LU R101, [R1+0x39e8] ;  /* 0x0039e80001657983 */ /* 0x000ea80000300800 */
[----:B------:R-:W2:Y:S04]  /*73960*/  LDL.LU R99, [R1+0x39f0] ;  /* 0x0039f00001637983 */ /* 0x000ea80000300800 */
[----:B------:R-:W-:Y:S04]  /*73970*/  STL [R1+0x3900], R100 ;  /* 0x0039006401007387 */ /* 0x000fe80000100800 */
[----:B------:R1:W-:Y:S02]  /*73980*/  LDGSTS.E [R97+0x3100], desc[UR32][R6.64], P1 ;  /* 0x0310000006617fae */ /* 0x0003e40008921860 */
[----:B-1----:R-:W-:-:S02]  /*73990*/  IMAD.MOV.U32 R6, RZ, RZ, R100 ;  /* 0x000000ffff067224 */ /* 0x002fc400078e0064 */
[--C-:B------:R-:W-:Y:S02]  /*739a0*/  IMAD.X R106, R106, 0x1, R2.reuse, P0 ;  /* 0x000000016a6a7824 */ /* 0x100fe400000e0602 */
[----:B------:R-:W-:Y:S02]  /*739b0*/  IMAD.X R107, R107, 0x1, R2, P2 ;  /* 0x000000016b6b7824 */ /* 0x000fe400010e0602 */
[----:B------:R-:W-:Y:S01]  /*739c0*/  IMAD.MOV.U32 R7, RZ, RZ, R106 ;  /* 0x000000ffff077224 */ /* 0x000fe200078e006a */
[----:B------:R1:W-:Y:S04]  /*739d0*/  STL [R1+0x38fc], R106 ;  /* 0x0038fc6a01007387 */ /* 0x0003e80000100800 */
[----:B------:R-:W-:Y:S04]  /*739e0*/  STL [R1+0x3908], R96 ;  /* 0x0039086001007387 */ /* 0x000fe80000100800 */
[----:B------:R3:W-:Y:S04]  /*739f0*/  LDGSTS.E [R97+0x3180], desc[UR32][R6.64], P1 ;  /* 0x0318000006617fae */ /* 0x0007e80008921860 */
[----:B-1----:R-:W2:Y:S04]  /*73a00*/  LDL.LU R106, [R1+0x39e4] ;  /* 0x0039e400016a7983 */ /* 0x002ea80000300800 */
[----:B------:R1:W-:Y:S04]  /*73a10*/  STL [R1+0x3904], R107 ;  /* 0x0039046b01007387 */ /* 0x0003e80000100800 */
[----:B------:R-:W2:Y:S01]  /*73a20*/  LDL.LU R100, [R1+0x39ec] ;  /* 0x0039ec0001647983 */ /* 0x000ea20000300800 */
[----:B---3--:R-:W-:-:S02]  /*73a30*/  IADD3 R103, P0, R103, R3, RZ ;  /* 0x0000000367677210 */ /* 0x008fc40007f1e0ff */
[----:B------:R-:W-:Y:S01]  /*73a40*/  IADD3 R98, P2, R98, R3, RZ ;  /* 0x0000000362627210 */ /* 0x000fe20007f5e0ff */
[----:B------:R-:W-:Y:S02]  /*73a50*/  IMAD.MOV.U32 R6, RZ, RZ, R96 ;  /* 0x000000ffff067224 */ /* 0x000fe400078e0060 */
[----:B------:R-:W-:Y:S02]  /*73a60*/  IMAD.MOV.U32 R7, RZ, RZ, R107 ;  /* 0x000000ffff077224 */ /* 0x000fe400078e006b */
[----:B-1----:R-:W3:Y:S04]  /*73a70*/  LDL.LU R107, [R1+0x39f8] ;  /* 0x0039f800016b7983 */ /* 0x002ee80000300800 */
[----:B------:R-:W3:Y:S04]  /*73a80*/  LDL.LU R96, [R1+0x3a00] ;  /* 0x003a000001607983 */ /* 0x000ee80000300800 */
[----:B------:R-:W-:Y:S04]  /*73a90*/  STL [R1+0x3910], R103 ;  /* 0x0039106701007387 */ /* 0x000fe80000100800 */
[----:B------:R1:W-:Y:S01]  /*73aa0*/  LDGSTS.E [R97+0x3200], desc[UR32][R6.64], P1 ;  /* 0x0320000006617fae */ /* 0x0003e20008921860 */
[----:B------:R-:W-:-:S04]  /*73ab0*/  IMAD.X R108, R108, 0x1, R2, P0 ;  /* 0x000000016c6c7824 */ /* 0x000fc800000e0602 */
[----:B-1----:R-:W-:Y:S01]  /*73ac0*/  IMAD.MOV.U32 R7, RZ, RZ, R108 ;  /* 0x000000ffff077224 */ /* 0x002fe200078e006c */
[----:B------:R1:W-:Y:S04]  /*73ad0*/  STL [R1+0x390c], R108 ;  /* 0x00390c6c01007387 */ /* 0x0003e80000100800 */
[----:B------:R-:W-:Y:S01]  /*73ae0*/  STL [R1+0x3918], R98 ;  /* 0x0039186201007387 */ /* 0x000fe20000100800 */
[----:B------:R-:W-:Y:S02]  /*73af0*/  IMAD.MOV.U32 R6, RZ, RZ, R103 ;  /* 0x000000ffff067224 */ /* 0x000fe400078e0067 */
[----:B----4-:R-:W-:-:S03]  /*73b00*/  IMAD.X R102, R102, 0x1, R2, P2 ;  /* 0x0000000166667824 */ /* 0x010fc600010e0602 */
[----:B------:R4:W-:Y:S04]  /*73b10*/  LDGSTS.E [R97+0x3280], desc[UR32][R6.64], P1 ;  /* 0x0328000006617fae */ /* 0x0009e80008921860 */
[----:B-1----:R-:W3:Y:S04]  /*73b20*/  LDL.LU R108, [R1+0x39f4] ;  /* 0x0039f400016c7983 */ /* 0x002ee80000300800 */
[----:B------:R1:W-:Y:S04]  /*73b30*/  STL [R1+0x3914], R102 ;  /* 0x0039146601007387 */ /* 0x0003e80000100800 */
[----:B------:R-:W3:Y:S01]  /*73b40*/  LDL.LU R103, [R1+0x39fc] ;  /* 0x0039fc0001677983 */ /* 0x000ee20000300800 */
[----:B----4-:R-:W-:-:S02]  /*73b50*/  IMAD.MOV.U32 R6, RZ, RZ, R98 ;  /* 0x000000ffff067224 */ /* 0x010fc400078e0062 */
[----:B------:R-:W-:Y:S02]  /*73b60*/  IMAD.MOV.U32 R7, RZ, RZ, R102 ;  /* 0x000000ffff077224 */ /* 0x000fe400078e0066 */
[----:B-1----:R-:W4:Y:S04]  /*73b70*/  LDL.LU R102, [R1+0x3a08] ;  /* 0x003a080001667983 */ /* 0x002f280000300800 */
[----:B------:R-:W4:Y:S04]  /*73b80*/  LDL.LU R98, [R1+0x3a10] ;  /* 0x003a100001627983 */ /* 0x000f280000300800 */
[----:B------:R1:W-:Y:S01]  /*73b90*/  LDGSTS.E [R97+0x3300], desc[UR32][R6.64], P1 ;  /* 0x0330000006617fae */ /* 0x0003e20008921860 */
[----:B------:R-:W-:-:S05]  /*73ba0*/  IADD3 R104, P0, R104, R3, RZ ;  /* 0x0000000368687210 */ /* 0x000fca0007f1e0ff */
[----:B------:R-:W-:Y:S01]  /*73bb0*/  IMAD.X R105, R105, 0x1, R2, P0 ;  /* 0x0000000169697824 */ /* 0x000fe200000e0602 */
[----:B------:R1:W-:Y:S02]  /*73bc0*/  STL [R1+0x3920], R104 ;  /* 0x0039206801007387 */ /* 0x0003e40000100800 */
[----:B-1----:R-:W-:Y:S02]  /*73bd0*/  IMAD.MOV.U32 R6, RZ, RZ, R104 ;  /* 0x000000ffff067224 */ /* 0x002fe400078e0068 */
[----:B------:R1:W-:Y:S04]  /*73be0*/  STL [R1+0x391c], R105 ;  /* 0x00391c6901007387 */ /* 0x0003e80000100800 */
[----:B------:R-:W4:Y:S01]  /*73bf0*/  LDL.LU R104, [R1+0x3a04] ;  /* 0x003a040001687983 */ /* 0x000f220000300800 */
[----:B------:R-:W-:-:S03]  /*73c00*/  IMAD.MOV.U32 R7, RZ, RZ, R105 ;  /* 0x000000ffff077224 */ /* 0x000fc600078e0069 */
[----:B-1----:R-:W4:Y:S04]  /*73c10*/  LDL.LU R105, [R1+0x3a0c] ;  /* 0x003a0c0001697983 */ /* 0x002f280000300800 */
[----:B------:R1:W-:Y:S01]  /*73c20*/  LDGSTS.E [R97+0x3380], desc[UR32][R6.64], P1 ;  /* 0x0338000006617fae */ /* 0x0003e20008921860 */
[-C--:B--2---:R-:W-:Y:S02]  /*73c30*/  IADD3 R101, P1, R101, R3.reuse, RZ ;  /* 0x0000000365657210 */ /* 0x084fe40007f3e0ff */
[----:B------:R-:W-:-:S03]  /*73c40*/  IADD3 R99, P2, R99, R3, RZ ;  /* 0x0000000363637210 */ /* 0x000fc60007f5e0ff */
[----:B------:R2:W-:Y:S01]  /*73c50*/  STL [R1+0x39e8], R101 ;  /* 0x0039e86501007387 */ /* 0x0005e20000100800 */
[----:B-1----:R-:W-:Y:S02]  /*73c60*/  IMAD.MOV.U32 R6, RZ, RZ, R101 ;  /* 0x000000ffff067224 */ /* 0x002fe400078e0065 */
[--C-:B------:R-:W-:Y:S02]  /*73c70*/  IMAD.X R106, R106, 0x1, R2.reuse, P1 ;  /* 0x000000016a6a7824 */ /* 0x100fe400008e0602 */
[----:B------:R-:W-:-:S03]  /*73c80*/  IMAD.X R100, R100, 0x1, R2, P2 ;  /* 0x0000000164647824 */ /* 0x000fc600010e0602 */
[----:B------:R1:W-:Y:S04]  /*73c90*/  STL [R1+0x39e4], R106 ;  /* 0x0039e46a01007387 */ /* 0x0003e80000100800 */
[----:B------:R3:W-:Y:S04]  /*73ca0*/  STL [R1+0x39f0], R99 ;  /* 0x0039f06301007387 */ /* 0x0007e80000100800 */
[----:B--2---:R-:W2:Y:S01]  /*73cb0*/  LDL.LU R101, [R1+0x3a18] ;  /* 0x003a180001657983 */ /* 0x004ea20000300800 */
[----:B------:R-:W-:-:S03]  /*73cc0*/  IMAD.MOV.U32 R7, RZ, RZ, R106 ;  /* 0x000000ffff077224 */ /* 0x000fc600078e006a */
[----:B------:R3:W-:Y:S04]  /*73cd0*/  STL [R1+0x39ec], R100 ;  /* 0x0039ec6401007387 */ /* 0x0007e80000100800 */
[----:B-1----:R-:W2:Y:S01]  /*73ce0*/  LDL.LU R106, [R1+0x3a14] ;  /* 0x003a1400016a7983 */ /* 0x002ea20000300800 */
[----:B------:R-:W-:-:S04]  /*73cf0*/  UISETP.GT.AND UP1, UPT, UR12, 0x10, UPT ;  /* 0x000000100c00788c */ /* 0x000fc8000bf24270 */
[----:B------:R-:W-:-:S04]  /*73d00*/  USEL UR10, URZ, 0x4, !UP1 ;  /* 0x000000043f0a7887 */ /* 0x000fc8000c800000 */
[----:B------:R-:W-:-:S06]  /*73d10*/  USEL UR10, UR10, URZ, !UP0 ;  /* 0x0000003f0a0a7287 */ /* 0x000fcc000c000000 */
[----:B------:R-:W-:Y:S02]  /*73d20*/  ISETP.NE.U32.AND P0, PT, RZ, UR10, PT ;  /* 0x0000000aff007c0c */ /* 0x000fe4000bf05070 */
[-C--:B---3--:R-:W-:Y:S02]  /*73d30*/  IADD3 R107, P1, R107, R3.reuse, RZ ;  /* 0x000000036b6b7210 */ /* 0x088fe40007f3e0ff */
[----:B------:R-:W-:-:S03]  /*73d40*/  IADD3 R96, P2, R96, R3, RZ ;  /* 0x0000000360607210 */ /* 0x000fc60007f5e0ff */
[----:B------:R-:W-:-:S06]  /*73d50*/  IMAD.X R108, R108, 0x1, R2, P1 ;  /* 0x000000016c6c7824 */ /* 0x000fcc00008e0602 */
[----:B------:R1:W-:Y:S01]  /*73d60*/  LDGSTS.E [R97+0x4000], desc[UR32][R6.64], P0 ;  /* 0x0400000006617fae */ /* 0x0003e20008121860 */
[----:B------:R-:W-:Y:S02]  /*73d70*/  IMAD.X R103, R103, 0x1, R2, P2 ;  /* 0x0000000167677824 */ /* 0x000fe400010e0602 */
[----:B-1----:R-:W-:Y:S02]  /*73d80*/  IMAD.MOV.U32 R6, RZ, RZ, R99 ;  /* 0x000000ffff067224 */ /* 0x002fe400078e0063 */
[----:B------:R-:W-:Y:S01]  /*73d90*/  IMAD.MOV.U32 R7, RZ, RZ, R100 ;  /* 0x000000ffff077224 */ /* 0x000fe200078e0064 */
[----:B------:R-:W3:Y:S04]  /*73da0*/  LDL.LU R99, [R1+0x3a20] ;  /* 0x003a200001637983 */ /* 0x000ee80000300800 */
[----:B------:R-:W3:Y:S04]  /*73db0*/  LDL.LU R100, [R1+0x3ae8] ;  /* 0x003ae80001647983 */ /* 0x000ee80000300800 */
[----:B------:R-:W-:Y:S04]  /*73dc0*/  STL [R1+0x39f8], R107 ;  /* 0x0039f86b01007387 */ /* 0x000fe80000100800 */
[----:B------:R1:W-:Y:S04]  /*73dd0*/  STL [R1+0x39f4], R108 ;  /* 0x0039f46c01007387 */ /* 0x0003e80000100800 */
[----:B------:R1:W-:Y:S04]  /*73de0*/  LDGSTS.E [R97+0x4080], desc[UR32][R6.64], P0 ;  /* 0x0408000006617fae */ /* 0x0003e80008121860 */
[----:B------:R-:W-:Y:S01]  /*73df0*/  STL [R1+0x3a00], R96 ;  /* 0x003a006001007387 */ /* 0x000fe20000100800 */
[----:B----4-:R-:W-:Y:S01]  /*73e00*/  IADD3 R102, P1, R102, R3, RZ ;  /* 0x0000000366667210 */ /* 0x010fe20007f3e0ff */
[----:B-1----:R-:W-:-:S02]  /*73e10*/  IMAD.MOV.U32 R7, RZ, RZ, R108 ;  /* 0x000000ffff077224 */ /* 0x002fc400078e006c */
[----:B------:R-:W4:Y:S01]  /*73e20*/  LDL.LU R108, [R1+0x3a1c] ;  /* 0x003a1c00016c7983 */ /* 0x000f220000300800 */
[----:B------:R-:W-:-:S03]  /*73e30*/  IMAD.MOV.U32 R6, RZ, RZ, R107 ;  /* 0x000000ffff067224 */ /* 0x000fc600078e006b */
[----:B------:R1:W-:Y:S04]  /*73e40*/  STL [R1+0x39fc], R103 ;  /* 0x0039fc6701007387 */ /* 0x0003e80000100800 */
[----:B------:R-:W4:Y:S01]  /*73e50*/  LDL.LU R107, [R1+0x3ae4] ;  /* 0x003ae400016b7983 */ /* 0x000f220000300800 */
[----:B------:R-:W-:-:S03]  /*73e60*/  IADD3 R98, P2, R98, R3, RZ ;  /* 0x0000000362627210 */ /* 0x000fc60007f5e0ff */
[----:B------:R1:W-:Y:S02]  /*73e70*/  LDGSTS.E [R97+0x4100], desc[UR32][R6.64], P0 ;  /* 0x0410000006617fae */ /* 0x0003e40008121860 */
[----:B-1----:R-:W-:Y:S02]  /*73e80*/  IMAD.MOV.U32 R6, RZ, RZ, R96 ;  /* 0x000000ffff067224 */ /* 0x002fe400078e0060 */
[----:B------:R-:W-:Y:S02]  /*73e90*/  IMAD.MOV.U32 R7, RZ, RZ, R103 ;  /* 0x000000ffff077224 */ /* 0x000fe400078e0067 */
[----:B------:R-:W4:Y:S04]  /*73ea0*/  LDL.LU R103, [R1+0x3af0] ;  /* 0x003af00001677983 */ /* 0x000f280000300800 */
[----:B------:R-:W4:Y:S04]  /*73eb0*/  LDL.LU R96, [R1+0x3af8] ;  /* 0x003af80001607983 */ /* 0x000f280000300800 */
[----:B------:R-:W-:Y:S04]  /*73ec0*/  STL [R1+0x3a08], R102 ;  /* 0x003a086601007387 */ /* 0x000fe80000100800 */
[----:B------:R1:W-:Y:S01]  /*73ed0*/  LDGSTS.E [R97+0x4180], desc[UR32][R6.64], P0 ;  /* 0x0418000006617fae */ /* 0x0003e20008121860 */
[----:B------:R-:W-:-:S04]  /*73ee0*/  IMAD.X R104, R104, 0x1, R2, P1 ;  /* 0x0000000168687824 */ /* 0x000fc800008e0602 */
[----:B-1----:R-:W-:Y:S01]  /*73ef0*/  IMAD.MOV.U32 R7, RZ, RZ, R104 ;  /* 0x000000ffff077224 */ /* 0x002fe200078e0068 */
[----:B------:R1:W-:Y:S04]  /*73f00*/  STL [R1+0x3a04], R104 ;  /* 0x003a046801007387 */ /* 0x0003e80000100800 */
[----:B------:R-:W-:Y:S01]  /*73f10*/  STL [R1+0x3a10], R98 ;  /* 0x003a106201007387 */ /* 0x000fe20000100800 */
[----:B------:R-:W-:Y:S02]  /*73f20*/  IMAD.X R105, R105, 0x1, R2, P2 ;  /* 0x0000000169697824 */ /* 0x000fe400010e0602 */
[----:B------:R-:W-:-:S05]  /*73f30*/  IMAD.MOV.U32 R6, RZ, RZ, R102 ;  /* 0x000000ffff067224 */ /* 0x000fca00078e0066 */
[----:B------:R1:W-:Y:S04]  /*73f40*/  LDGSTS.E [R97+0x4200], desc[UR32][R6.64], P0 ;  /* 0x0420000006617fae */ /* 0x0003e80008121860 */
[----:B-1----:R-:W4:Y:S04]  /*73f50*/  LDL.LU R104, [R1+0x3aec] ;  /* 0x003aec0001687983 */ /* 0x002f280000300800 */
[----:B------:R1:W-:Y:S04]  /*73f60*/  STL [R1+0x3a0c], R105 ;  /* 0x003a0c6901007387 */ /* 0x0003e80000100800 */
[----:B------:R-:W4:Y:S01]  /*73f70*/  LDL.LU R102, [R1+0x3af4] ;  /* 0x003af40001667983 */ /* 0x000f220000300800 */
[----:B------:R-:W-:-:S02]  /*73f80*/  IMAD.MOV.U32 R6, RZ, RZ, R98 ;  /* 0x000000ffff067224 */ /* 0x000fc400078e0062 */
[----:B------:R-:W-:Y:S02]  /*73f90*/  IMAD.MOV.U32 R7, RZ, RZ, R105 ;  /* 0x000000ffff077224 */ /* 0x000fe400078e0069 */
[----:B-1----:R-:W4:Y:S04]  /*73fa0*/  LDL.LU R105, [R1+0x3b00] ;  /* 0x003b000001697983 */ /* 0x002f280000300800 */
[----:B------:R-:W4:Y:S04]  /*73fb0*/  LDL.LU R98, [R1+0x3b08] ;  /* 0x003b080001627983 */ /* 0x000f280000300800 */
[----:B------:R1:W-:Y:S01]  /*73fc0*/  LDGSTS.E [R97+0x4280], desc[UR32][R6.64], P0 ;  /* 0x0428000006617fae */ /* 0x0003e20008121860 */
[----:B--2---:R-:W-:-:S05]  /*73fd0*/  IADD3 R101, P1, R101, R3, RZ ;  /* 0x0000000365657210 */ /* 0x004fca0007f3e0ff */
[----:B------:R-:W-:Y:S01]  /*73fe0*/  IMAD.X R106, R106, 0x1, R2, P1 ;  /* 0x000000016a6a7824 */ /* 0x000fe200008e0602 */
[----:B------:R-:W-:Y:S03]  /*73ff0*/  STL [R1+0x3a18], R101 ;  /* 0x003a186501007387 */ /* 0x000fe60000100800 */
[----:B-1----:R-:W-:Y:S01]  /*74000*/  IMAD.MOV.U32 R7, RZ, RZ, R106 ;  /* 0x000000ffff077224 */ /* 0x002fe200078e006a */
[----:B------:R1:W-:Y:S01]  /*74010*/  STL [R1+0x3a14], R106 ;  /* 0x003a146a01007387 */ /* 0x0003e20000100800 */
[----:B------:R-:W-:Y:S01]  /*74020*/  IMAD.MOV.U32 R6, RZ, RZ, R101 ;  /* 0x000000ffff067224 */ /* 0x000fe200078e0065 */
[----:B------:R-:W-:Y:S02]  /*74030*/  UISETP.GT.AND UP1, UPT, UR12, 0x14, UPT ;  /* 0x000000140c00788c */ /* 0x000fe4000bf24270 */
[----:B-1----:R-:W2:Y:S04]  /*74040*/  LDL.LU R106, [R1+0x3afc] ;  /* 0x003afc00016a7983 */ /* 0x002ea80000300800 */
[----:B------:R-:W2:Y:S01]  /*74050*/  LDL.LU R101, [R1+0x3b04] ;  /* 0x003b040001657983 */ /* 0x000ea20000300800 */
[----:B------:R-:W-:-:S03]  /*74060*/  USEL UR10, URZ, 0x4, !UP1 ;  /* 0x000000043f0a7887 */ /* 0x000fc6000c800000 */
[----:B------:R1:W-:Y:S01]  /*74070*/  LDGSTS.E [R97+0x4300], desc[UR32][R6.64], P0 ;  /* 0x0430000006617fae */ /* 0x0003e20008121860 */
[----:B------:R-:W-:-:S06]  /*74080*/  USEL UR10, UR10, URZ, !UP0 ;  /* 0x0000003f0a0a7287 */ /* 0x000fcc000c000000 */
[----:B------:R-:W-:Y:S02]  /*74090*/  ISETP.NE.U32.AND P1, PT, RZ, UR10, PT ;  /* 0x0000000aff007c0c */ /* 0x000fe4000bf25070 */
[-C--:B---3--:R-:W-:Y:S02]  /*740a0*/  IADD3 R99, P2, R99, R3.reuse, RZ ;  /* 0x0000000363637210 */ /* 0x088fe40007f5e0ff */
[----:B------:R-:W-:-:S03]  /*740b0*/  IADD3 R100, P3, R100, R3, RZ ;  /* 0x0000000364647210 */ /* 0x000fc60007f7e0ff */
[----:B-1----:R-:W-:Y:S01]  /*740c0*/  IMAD.MOV.U32 R6, RZ, RZ, R99 ;  /* 0x000000ffff067224 */ /* 0x002fe200078e0063 */
[----:B------:R1:W-:Y:S01]  /*740d0*/  STL [R1+0x3a20], R99 ;  /* 0x003a206301007387 */ /* 0x0003e20000100800 */
[----:B----4-:R-:W-:-:S04]  /*740e0*/  IMAD.X R108, R108, 0x1, R2, P2 ;  /* 0x000000016c6c7824 */ /* 0x010fc800010e0602 */
[----:B------:R-:W-:Y:S02]  /*740f0*/  IMAD.MOV.U32 R7, RZ, RZ, R108 ;  /* 0x000000ffff077224 */ /* 0x000fe400078e006c */
[----:B------:R-:W-:Y:S01]  /*74100*/  IMAD.X R107, R107, 0x1, R2, P3 ;  /* 0x000000016b6b7824 */ /* 0x000fe200018e0602 */
[----:B------:R-:W-:Y:S04]  /*74110*/  STL [R1+0x3a1c], R108 ;  /* 0x003a1c6c01007387 */ /* 0x000fe80000100800 */
[----:B------:R3:W-:Y:S04]  /*74120*/  LDGSTS.E [R97+0x4380], desc[UR32][R6.64], P0 ;  /* 0x0438000006617fae */ /* 0x0007e80008121860 */
[----:B------:R4:W-:Y:S04]  /*74130*/  STL [R1+0x3ae8], R100 ;  /* 0x003ae86401007387 */ /* 0x0009e80000100800 */
[----:B------:R-:W2:Y:S04]  /*74140*/  LDL.LU R109, [R1+0x3b10] ;  /* 0x003b1000016d7983 */ /* 0x000ea80000300800 */
[----:B------:R-:W-:Y:S04]  /*74150*/  STL [R1+0x3ae4], R107 ;  /* 0x003ae46b01007387 */ /* 0x000fe80000100800 */
[----:B-1----:R-:W2:Y:S04]  /*74160*/  LDL.LU R99, [R1+0x3b18] ;  /* 0x003b180001637983 */ /* 0x002ea80000300800 */
[----:B------:R-:W2:Y:S01]  /*74170*/  LDL.LU R110, [R1+0x3b0c] ;  /* 0x003b0c00016e7983 */ /* 0x000ea20000300800 */
[----:B------:R-:W-:Y:S01]  /*74180*/  IADD3 R103, P0, R103, R3, RZ ;  /* 0x0000000367677210 */ /* 0x000fe20007f1e0ff */
[----:B---3--:R-:W-:-:S02]  /*74190*/  IMAD.MOV.U32 R6, RZ, RZ, R100 ;  /* 0x000000ffff067224 */ /* 0x008fc400078e0064 */
[----:B------:R-:W-:Y:S01]  /*741a0*/  IMAD.MOV.U32 R7, RZ, RZ, R107 ;  /* 0x000000ffff077224 */ /* 0x000fe200078e006b */
[----:B------:R-:W-:Y:S01]  /*741b0*/  IADD3 R96, P2, R96, R3, RZ ;  /* 0x0000000360607210 */ /* 0x000fe20007f5e0ff */
[----:B----4-:R-:W3:Y:S04]  /*741c0*/  LDL.LU R100, [R1+0x3b14] ;  /* 0x003b140001647983 */ /* 0x010ee80000300800 */
[----:B------:R1:W-:Y:S04]  /*741d0*/  STL [R1+0x3af0], R103 ;  /* 0x003af06701007387 */ /* 0x0003e80000100800 */
[----:B------:R4:W-:Y:S02]  /*741e0*/  LDGSTS.E [R97+0x5000], desc[UR32][R6.64], P1 ;  /* 0x0500000006617fae */ /* 0x0009e40008921860 */
[----:B----4-:R-:W-:-:S02]  /*741f0*/  IMAD.MOV.U32 R6, RZ, RZ, R103 ;  /* 0x000000ffff067224 */ /* 0x010fc400078e0067 */
[--C-:B------:R-:W-:Y:S02]  /*74200*/  IMAD.X R104, R104, 0x1, R2.reuse, P0 ;  /* 0x0000000168687824 */ /* 0x100fe400000e0602 */
[----:B------:R-:W-:-:S03]  /*74210*/  IMAD.X R102, R102, 0x1, R2, P2 ;  /* 0x0000000166667824 */ /* 0x000fc600010e0602 */
[----:B------:R4:W-:Y:S04]  /*74220*/  STL [R1+0x3aec], R104 ;  /* 0x003aec6801007387 */ /* 0x0009e80000100800 */
[----:B------:R4:W-:Y:S04]  /*74230*/  STL [R1+0x3af8], R96 ;  /* 0x003af86001007387 */ /* 0x0009e80000100800 */
[----:B-1----:R-:W3:Y:S01]  /*74240*/  LDL.LU R103, [R1+0x3b20] ;  /* 0x003b200001677983 */ /* 0x002ee20000300800 */
[----:B------:R-:W-:-:S03]  /*74250*/  IMAD.MOV.U32 R7, RZ, RZ, R104 ;  /* 0x000000ffff077224 */ /* 0x000fc600078e0068 */
[----:B------:R1:W-:Y:S04]  /*74260*/  STL [R1+0x3af4], R102 ;  /* 0x003af46601007387 */ /* 0x0003e80000100800 */
[----:B------:R1:W-:Y:S04]  /*74270*/  LDGSTS.E [R97+0x5080], desc[UR32][R6.64], P1 ;  /* 0x0508000006617fae */ /* 0x0003e80008921860 */
[----:B----4-:R-:W4:Y:S01]  /*74280*/  LDL.LU R104, [R1+0x3b1c] ;  /* 0x003b1c0001687983 */ /* 0x010f220000300800 */
[-C--:B------:R-:W-:Y:S02]  /*74290*/  IADD3 R105, P0, R105, R3.reuse, RZ ;  /* 0x0000000369697210 */ /* 0x080fe40007f1e0ff */
[----:B------:R-:W-:Y:S01]  /*742a0*/  IADD3 R98, P2, R98, R3, RZ ;  /* 0x0000000362627210 */ /* 0x000fe20007f5e0ff */
[----:B-1----:R-:W-:-:S02]  /*742b0*/  IMAD.MOV.U32 R6, RZ, RZ, R96 ;  /* 0x000000ffff067224 */ /* 0x002fc400078e0060 */
[----:B------:R-:W-:Y:S01]  /*742c0*/  IMAD.MOV.U32 R7, RZ, RZ, R102 ;  /* 0x000000ffff077224 */ /* 0x000fe200078e0066 */
[----:B------:R-:W4:Y:S04]  /*742d0*/  LDL.LU R96, [R1+0x3be8] ;  /* 0x003be80001607983 */ /* 0x000f280000300800 */
[----:B------:R-:W4:Y:S04]  /*742e0*/  LDL.LU R102, [R1+0x3bf0] ;  /* 0x003bf00001667983 */ /* 0x000f280000300800 */
[----:B------:R-:W-:Y:S04]  /*742f0*/  STL [R1+0x3b00], R105 ;  /* 0x003b006901007387 */ /* 0x000fe80000100800 */
[----:B------:R1:W-:Y:S01]  /*74300*/  LDGSTS.E [R97+0x5100], desc[UR32][R6.64], P1 ;  /* 0x0510000006617fae */ /* 0x0003e20008921860 */
[----:B--2---:R-:W-:-:S02]  /*74310*/  IMAD.X R106, R106, 0x1, R2, P0 ;  /* 0x000000016a6a7824 */ /* 0x004fc400000e0602 */
[----:B------:R-:W-:-:S03]  /*74320*/  IMAD.X R101, R101, 0x1, R2, P2 ;  /* 0x0000000165657824 */ /* 0x000fc600010e0602 */
[----:B------:R2:W-:Y:S04]  /*74330*/  STL [R1+0x3afc], R106 ;  /* 0x003afc6a01007387 */ /* 0x0005e80000100800 */
[----:B------:R-:W-:Y:S04]  /*74340*/  STL [R1+0x3b08], R98 ;  /* 0x003b086201007387 */ /* 0x000fe80000100800 */
[----:B------:R-:W4:Y:S04]  /*74350*/  LDL.LU R108, [R1+0x3be4] ;  /* 0x003be400016c7983 */ /* 0x000f280000300800 */
[----:B------:R2:W-:Y:S04]  /*74360*/  STL [R1+0x3b04], R101 ;  /* 0x003b046501007387 */ /* 0x0005e80000100800 */
[----:B------:R-:W4:Y:S01]  /*74370*/  LDL.LU R107, [R1+0x3bec] ;  /* 0x003bec00016b7983 */ /* 0x000f220000300800 */
[----:B-1----:R-:W-:-:S02]  /*74380*/  IMAD.MOV.U32 R6, RZ, RZ, R105 ;  /* 0x000000ffff067224 */ /* 0x002fc400078e0069 */
[----:B------:R-:W-:Y:S02]  /*74390*/  IMAD.MOV.U32 R7, RZ, RZ, R106 ;  /* 0x000000ffff077224 */ /* 0x000fe400078e006a */
[----:B--2---:R-:W2:Y:S04]  /*743a0*/  LDL.LU R106, [R1+0x3bf4] ;  /* 0x003bf400016a7983 */ /* 0x004ea80000300800 */
[----:B------:R1:W-:Y:S04]  /*743b0*/  LDGSTS.E [R97+0x5180], desc[UR32][R6.64], P1 ;  /* 0x0518000006617fae */ /* 0x0003e80008921860 */
[----:B------:R-:W2:Y:S01]  /*743c0*/  LDL.LU R105, [R1+0x3bf8] ;  /* 0x003bf80001697983 */ /* 0x000ea20000300800 */
[----:B-1----:R-:W-:-:S02]  /*743d0*/  IMAD.MOV.U32 R7, RZ, RZ, R101 ;  /* 0x000000ffff077224 */ /* 0x002fc400078e0065 */
[----:B------:R-:W-:Y:S01]  /*743e0*/  IMAD.MOV.U32 R6, RZ, RZ, R98 ;  /* 0x000000ffff067224 */ /* 0x000fe200078e0062 */
[----:B------:R-:W2:Y:S04]  /*743f0*/  LDL.LU R101, [R1+0x3bfc] ;  /* 0x003bfc0001657983 */ /* 0x000ea80000300800 */
[----:B------:R-:W2:Y:S04]  /*74400*/  LDL.LU R98, [R1+0x3c00] ;  /* 0x003c000001627983 */ /* 0x000ea80000300800 */
[----:B------:R1:W-:Y:S01]  /*74410*/  LDGSTS.E [R97+0x5200], desc[UR32][R6.64], P1 ;  /* 0x0520000006617fae */ /* 0x0003e20008921860 */
[----:B------:R-:W-:-:S02]  /*74420*/  IADD3 R109, P0, R109, R3, RZ ;  /* 0x000000036d6d7210 */ /* 0x000fc40007f1e0ff */
[----:B------:R-:W-:-:S03]  /*74430*/  IADD3 R99, P2, R99, R3, RZ ;  /* 0x0000000363637210 */ /* 0x000fc60007f5e0ff */
[----:B------:R-:W-:Y:S02]  /*74440*/  IMAD.X R110, R110, 0x1, R2, P0 ;  /* 0x000000016e6e7824 */ /* 0x000fe400000e0602 */
[----:B-1----:R-:W-:Y:S02]  /*74450*/  IMAD.MOV.U32 R6, RZ, RZ, R109 ;  /* 0x000000ffff067224 */ /* 0x002fe400078e006d */
[----:B------:R-:W-:Y:S01]  /*74460*/  IMAD.MOV.U32 R7, RZ, RZ, R110 ;  /* 0x000000ffff077224 */ /* 0x000fe200078e006e */
[----:B------:R-:W-:Y:S04]  /*74470*/  STL [R1+0x3b10], R109 ;  /* 0x003b106d01007387 */ /* 0x000fe80000100800 */
[----:B------:R-:W-:Y:S04]  /*74480*/  STL [R1+0x3b0c], R110 ;  /* 0x003b0c6e01007387 */ /* 0x000fe80000100800 */
[----:B------:R-:W-:Y:S04]  /*74490*/  STL [R1+0x3b18], R99 ;  /* 0x003b186301007387 */ /* 0x000fe80000100800 */
[----:B------:R1:W-:Y:S01]  /*744a0*/  LDGSTS.E [R97+0x5280], desc[UR32][R6.64], P1 ;  /* 0x0528000006617fae */ /* 0x0003e20008921860 */
[----:B---3--:R-:W-:-:S05]  /*744b0*/  IMAD.X R100, R100, 0x1, R2, P2 ;  /* 0x0000000164647824 */ /* 0x008fca00010e0602 */
[----:B------:R3:W-:Y:S01]  /*744c0*/  STL [R1+0x3b14], R100 ;  /* 0x003b146401007387 */ /* 0x0007e20000100800 */
[----:B-1----:R-:W-:Y:S02]  /*744d0*/  IMAD.MOV.U32 R6, RZ, RZ, R99 ;  /* 0x000000ffff067224 */ /* 0x002fe400078e0063 */
[----:B------:R-:W-:Y:S02]  /*744e0*/  IMAD.MOV.U32 R7, RZ, RZ, R100 ;  /* 0x000000ffff077224 */ /* 0x000fe400078e0064 */
[----:B---3--:R-:W3:Y:S04]  /*744f0*/  LDL.LU R100, [R1+0x3c08] ;  /* 0x003c080001647983 */ /* 0x008ee80000300800 */
[----:B------:R-:W3:Y:S04]  /*74500*/  LDL.LU R99, [R1+0x3c10] ;  /* 0x003c100001637983 */ /* 0x000ee80000300800 */
[----:B------:R1:W-:Y:S01]  /*74510*/  LDGSTS.E [R97+0x5300], desc[UR32][R6.64], P1 ;  /* 0x0530000006617fae */ /* 0x0003e20008921860 */
[----:B------:R-:W-:Y:S01]  /*74520*/  UISETP.GT.AND UP1, UPT, UR12, 0x18, UPT ;  /* 0x000000180c00788c */ /* 0x000fe2000bf24270 */
[----:B------:R-:W-:-:S05]  /*74530*/  IADD3 R103, P0, R103, R3, RZ ;  /* 0x0000000367677210 */ /* 0x000fca0007f1e0ff */
[----:B----4-:R-:W-:Y:S01]  /*74540*/  IMAD.X R104, R104, 0x1, R2, P0 ;  /* 0x0000000168687824 */ /* 0x010fe200000e0602 */
[----:B------:R-:W-:Y:S03]  /*74550*/  STL [R1+0x3b20], R103 ;  /* 0x003b206701007387 */ /* 0x000fe60000100800 */
[----:B-1----:R-:W-:Y:S01]  /*74560*/  IMAD.MOV.U32 R7, RZ, RZ, R104 ;  /* 0x000000ffff077224 */ /* 0x002fe200078e0068 */
[----:B------:R1:W-:Y:S01]  /*74570*/  STL [R1+0x3b1c], R104 ;  /* 0x003b1c6801007387 */ /* 0x0003e20000100800 */
[----:B------:R-:W-:Y:S01]  /*74580*/  USEL UR10, URZ, 0x4, !UP1 ;  /* 0x000000043f0a7887 */ /* 0x000fe2000c800000 */
[----:B------:R-:W-:Y:S02]  /*74590*/  IMAD.MOV.U32 R6, RZ, RZ, R103 ;  /* 0x000000ffff067224 */ /* 0x000fe400078e0067 */
[----:B-1----:R-:W4:Y:S04]  /*745a0*/  LDL.LU R104, [R1+0x3c04] ;  /* 0x003c040001687983 */ /* 0x002f280000300800 */
[----:B------:R-:W4:Y:S01]  /*745b0*/  LDL.LU R103, [R1+0x3c0c] ;  /* 0x003c0c0001677983 */ /* 0x000f220000300800 */
[----:B------:R-:W-:-:S03]  /*745c0*/  USEL UR10, UR10, URZ, !UP0 ;  /* 0x0000003f0a0a7287 */ /* 0x000fc6000c000000 */
[----:B------:R1:W-:Y:S01]  /*745d0*/  LDGSTS.E [R97+0x5380], desc[UR32][R6.64], P1 ;  /* 0x0538000006617fae */ /* 0x0003e20008921860 */
[-C--:B------:R-:W-:Y:S02]  /*745e0*/  IADD3 R96, P1, R96, R3.reuse, RZ ;  /* 0x0000000360607210 */ /* 0x080fe40007f3e0ff */
[----:B------:R-:W-:Y:S02]  /*745f0*/  ISETP.NE.U32.AND P0, PT, RZ, UR10, PT ;  /* 0x0000000aff007c0c */ /* 0x000fe4000bf05070 */
[----:B------:R-:W-:Y:S01]  /*74600*/  IADD3 R102, P2, R102, R3, RZ ;  /* 0x0000000366667210 */ /* 0x000fe20007f5e0ff */
[----:B------:R1:W-:Y:S02]  /*74610*/  STL [R1+0x3be8], R96 ;  /* 0x003be86001007387 */ /* 0x0003e40000100800 */
[----:B-1----:R-:W-:Y:S02]  /*74620*/  IMAD.MOV.U32 R6, RZ, RZ, R96 ;  /* 0x000000ffff067224 */ /* 0x002fe400078e0060 */
[----:B------:R-:W-:-:S02]  /*74630*/  IMAD.X R108, R108, 0x1, R2, P1 ;  /* 0x000000016c6c7824 */ /* 0x000fc400008e0602 */
[----:B------:R-:W-:Y:S02]  /*74640*/  IMAD.X R107, R107, 0x1, R2, P2 ;  /* 0x000000016b6b7824 */ /* 0x000fe400010e0602 */
[----:B------:R-:W-:Y:S01]  /*74650*/  IMAD.MOV.U32 R7, RZ, RZ, R108 ;  /* 0x000000ffff077224 */ /* 0x000fe200078e006c */
[----:B------:R-:W-:Y:S04]  /*74660*/  STL [R1+0x3be4], R108 ;  /* 0x003be46c01007387 */ /* 0x000fe80000100800 */
[----:B------:R1:W-:Y:S04]  /*74670*/  STL [R1+0x3bf0], R102 ;  /* 0x003bf06601007387 */ /* 0x0003e80000100800 */
[----:B------:R-:W4:Y:S04]  /*74680*/  LDL.LU R96, [R1+0x3c18] ;  /* 0x003c180001607983 */ /* 0x000f280000300800 */
[----:B------:R-:W-:Y:S04]  /*74690*/  STL [R1+0x3bec], R107 ;  /* 0x003bec6b01007387 */ /* 0x000fe80000100800 */
[----:B------:R1:W-:Y:S02]  /*746a0*/  LDGSTS.E [R97+0x6000], desc[UR32][R6.64], P0 ;  /* 0x0600000006617fae */ /* 0x0003e40008121860 */
[----:B-1----:R-:W-:-:S02]  /*746b0*/  IMAD.MOV.U32 R6, RZ, RZ, R102 ;  /* 0x000000ffff067224 */ /* 0x002fc400078e0066 */
[----:B------:R-:W4:Y:S01]  /*746c0*/  LDL.LU R102, [R1+0x3c14] ;  /* 0x003c140001667983 */ /* 0x000f220000300800 */
[-C--:B--2---:R-:W-:Y:S02]  /*746d0*/  IADD3 R105, P1, R105, R3.reuse, RZ ;  /* 0x0000000369697210 */ /* 0x084fe40007f3e0ff */
[----:B------:R-:W-:-:S03]  /*746e0*/  IADD3 R98, P2, R98, R3, RZ ;  /* 0x0000000362627210 */ /* 0x000fc60007f5e0ff */
[--C-:B------:R-:W-:Y:S02]  /*746f0*/  IMAD.X R106, R106, 0x1, R2.reuse, P1 ;  /* 0x000000016a6a7824 */ /* 0x100fe400008e0602 */
[----:B------:R-:W-:Y:S01]  /*74700*/  IMAD.X R101, R101, 0x1, R2, P2 ;  /* 0x0000000165657824 */ /* 0x000fe200010e0602 */
[----:B------:R-:W-:Y:S04]  /*74710*/  STL [R1+0x3bf8], R105 ;  /* 0x003bf86901007387 */ /* 0x000fe80000100800 */
[----:B------:R-:W-:Y:S04]  /*74720*/  STL [R1+0x3bf4], R106 ;  /* 0x003bf46a01007387 */ /* 0x000fe80000100800 */
[----:B------:R-:W-:Y:S04]  /*74730*/  STL [R1+0x3c00], R98 ;  /* 0x003c006201007387 */ /* 0x000fe80000100800 */
[----:B------:R1:W-:Y:S04]  /*74740*/  STL [R1+0x3bfc], R101 ;  /* 0x003bfc6501007387 */ /* 0x0003e80000100800 */
[----:B------:R-:W2:Y:S04]  /*74750*/  LDL.LU R112, [R1+0x3c1c] ;  /* 0x003c1c0001707983 */ /* 0x000ea80000300800 */
[----:B------:R-:W2:Y:S01]  /*74760*/  LDL.LU R111, [R1+0x3c20] ;  /* 0x003c2000016f7983 */ /* 0x000ea20000300800 */
[----:B------:R-:W-:-:S03]  /*74770*/  IMAD.MOV.U32 R7, RZ, RZ, R107 ;  /* 0x000000ffff077224 */ /* 0x000fc600078e006b */
[----:B------:R-:W2:Y:S04]  /*74780*/  LDL.LU R110, [R1+0x3ce4] ;  /* 0x003ce400016e7983 */ /* 0x000ea80000300800 */
[----:B------:R-:W2:Y:S04]  /*74790*/  LDL.LU R109, [R1+0x3ce8] ;  /* 0x003ce800016d7983 */ /* 0x000ea80000300800 */
[----:B------:R1:W-:Y:S02]  /*747a0*/  LDGSTS.E [R97+0x6080], desc[UR32][R6.64], P0 ;  /* 0x0608000006617fae */ /* 0x0003e40008121860 */
[----:B-1----:R-:W-:-:S02]  /*747b0*/  IMAD.MOV.U32 R6, RZ, RZ, R105 ;  /* 0x000000ffff067224 */ /* 0x002fc400078e0069 */
[----:B------:R-:W-:-:S05]  /*747c0*/  IMAD.MOV.U32 R7, RZ, RZ, R106 ;  /* 0x000000ffff077224 */ /* 0x000fca00078e006a */
[----:B------:R1:W-:Y:S01]  /*747d0*/  LDGSTS.E [R97+0x6100], desc[UR32][R6.64], P0 ;  /* 0x0610000006617fae */ /* 0x0003e20008121860 */
[-C--:B---3--:R-:W-:Y:S01]  /*747e0*/  IADD3 R100, P1, R100, R3.reuse, RZ ;  /* 0x0000000364647210 */ /* 0x088fe20007f3e0ff */
[----:B-1----:R-:W-:Y:S01]  /*747f0*/  IMAD.MOV.U32 R7, RZ, RZ, R101 ;  /* 0x000000ffff077224 */ /* 0x002fe200078e0065 */
[----:B------:R-:W-:Y:S01]  /*74800*/  IADD3 R99, P2, R99, R3, RZ ;  /* 0x0000000363637210 */ /* 0x000fe20007f5e0ff */
[----:B------:R-:W-:Y:S01]  /*74810*/  IMAD.MOV.U32 R6, RZ, RZ, R98 ;  /* 0x000000ffff067224 */ /* 0x000fe200078e0062 */
[----:B------:R-:W3:Y:S04]  /*74820*/  LDL.LU R101, [R1+0x3cf0] ;  /* 0x003cf00001657983 */ /* 0x000ee80000300800 */
[----:B------:R-:W3:Y:S04]  /*74830*/  LDL.LU R98, [R1+0x3cf8] ;  /* 0x003cf80001627983 */ /* 0x000ee80000300800 */
[----:B------:R1:W-:Y:S04]  /*74840*/  STL [R1+0x3c08], R100 ;  /* 0x003c086401007387 */ /* 0x0003e80000100800 */
[----:B------:R1:W-:Y:S02]  /*74850*/  LDGSTS.E [R97+0x6180], desc[UR32][R6.64], P0 ;  /* 0x0618000006617fae */ /* 0x0003e40008121860 */
[----:B-1----:R-:W-:-:S02]  /*74860*/  IMAD.MOV.U32 R6, RZ, RZ, R100 ;  /* 0x000000ffff067224 */ /* 0x002fc400078e0064 */
[--C-:B----4-:R-:W-:Y:S02]  /*74870*/  IMAD.X R104, R104, 0x1, R2.reuse, P1 ;  /* 0x0000000168687824 */ /* 0x110fe400008e0602 */
[----:B------:R-:W-:-:S03]  /*74880*/  IMAD.X R103, R103, 0x1, R2, P2 ;  /* 0x0000000167677824 */ /* 0x000fc600010e0602 */
[----:B------:R-:W-:Y:S04]  /*74890*/  STL [R1+0x3c04], R104 ;  /* 0x003c046801007387 */ /* 0x000fe80000100800 */
[----:B------:R1:W-:Y:S04]  /*748a0*/  STL [R1+0x3c10], R99 ;  /* 0x003c106301007387 */ /* 0x0003e80000100800 */
[----:B------:R-:W4:Y:S04]  /*748b0*/  LDL.LU R106, [R1+0x3cec] ;  /* 0x003cec00016a7983 */ /* 0x000f280000300800 */
[----:B------:R-:W-:Y:S04]  /*748c0*/  STL [R1+0x3c0c], R103 ;  /* 0x003c0c6701007387 */ /* 0x000fe80000100800 */
[----:B------:R-:W4:Y:S01]  /*748d0*/  LDL.LU R100, [R1+0x3cf4] ;  /* 0x003cf40001647983 */ /* 0x000f220000300800 */
[----:B------:R-:W-:-:S05]  /*748e0*/  IMAD.MOV.U32 R7, RZ, RZ, R104 ;  /* 0x000000ffff077224 */ /* 0x000fca00078e0068 */
[----:B------:R1:W-:Y:S02]  /*748f0*/  LDGSTS.E [R97+0x6200], desc[UR32][R6.64], P0 ;  /* 0x0620000006617fae */ /* 0x0003e40008121860 */
[----:B-1----:R-:W-:Y:S02]  /*74900*/  IMAD.MOV.U32 R6, RZ, RZ, R99 ;  /* 0x000000ffff067224 */ /* 0x002fe400078e0063 */
[----:B------:R-:W-:Y:S01]  /*74910*/  IMAD.MOV.U32 R7, RZ, RZ, R103 ;  /* 0x000000ffff077224 */ /* 0x000fe200078e0067 */
[----:B------:R-:W4:Y:S04]  /*74920*/  LDL.LU R99, [R1+0x3d00] ;  /* 0x003d000001637983 */ /* 0x000f280000300800 */
[----:B------:R-:W4:Y:S04]  /*74930*/  LDL.LU R107, [R1+0x3d08] ;  /* 0x003d0800016b7983 */ /* 0x000f280000300800 */
[----:B------:R1:W-:Y:S01]  /*74940*/  LDGSTS.E [R97+0x6280], desc[UR32][R6.64], P0 ;  /* 0x0628000006617fae */ /* 0x0003e20008121860 */
[----:B------:R-:W-:-:S05]  /*74950*/  IADD3 R96, P1, R96, R3, RZ ;  /* 0x0000000360607210 */ /* 0x000fca0007f3e0ff */
[----:B------:R-:W-:Y:S01]  /*74960*/  STL [R1+0x3c18], R96 ;  /* 0x003c186001007387 */ /* 0x000fe20000100800 */
[----:B------:R-:W-:-:S04]  /*74970*/  IMAD.X R102, R102, 0x1, R2, P1 ;  /* 0x0000000166667824 */ /* 0x000fc800008e0602 */
[----:B-1----:R-:W-:Y:S01]  /*74980*/  IMAD.MOV.U32 R7, RZ, RZ, R102 ;  /* 0x000000ffff077224 */ /* 0x002fe200078e0066 */
[----:B------:R1:W-:Y:S04]  /*74990*/  STL [R1+0x3c14], R102 ;  /* 0x003c146601007387 */ /* 0x0003e80000100800 */
[----:B-1----:R-:W4:Y:S04]  /*749a0*/  LDL.LU R102, [R1+0x3cfc] ;  /* 0x003cfc0001667983 */ /* 0x002f280000300800 */
[----:B------:R-:W4:Y:S01]  /*749b0*/  LDL.LU R108, [R1+0x3d04] ;  /* 0x003d0400016c7983 */ /* 0x000f220000300800 */
[----:B------:R-:W-:-:S03]  /*749c0*/  UISETP.GT.AND UP1, UPT, UR12, 0x1c, UPT ;  /* 0x0000001c0c00788c */ /* 0x000fc6000bf24270 */
[----:B------:R-:W4:Y:S01]  /*749d0*/  LDL.LU R105, [R1+0x3d0c] ;  /* 0x003d0c0001697983 */ /* 0x000f220000300800 */
[----:B--2---:R-:W-:-:S03]  /*749e0*/  IADD3 R111, P2, R111, R3, RZ ;  /* 0x000000036f6f7210 */ /* 0x004fc60007f5e0ff */
[----:B------:R-:W2:Y:S01]  /*749f0*/  LDL.LU R103, [R1+0x3d10] ;  /* 0x003d100001677983 */ /* 0x000ea20000300800 */
[----:B------:R-:W-:Y:S01]  /*74a00*/  USEL UR10, URZ, 0x4, !UP1 ;  /* 0x000000043f0a7887 */ /* 0x000fe2000c800000 */
[----:B------:R-:W-:Y:S02]  /*74a10*/  IMAD.MOV.U32 R6, RZ, RZ, R96 ;  /* 0x000000ffff067224 */ /* 0x000fe400078e0060 */
[----:B------:R-:W2:Y:S01]  /*74a20*/  LDL.LU R104, [R1+0x3d14] ;  /* 0x003d140001687983 */ /* 0x000ea20000300800 */
[----:B------:R-:W-:Y:S01]  /*74a30*/  IMAD.X R112, R112, 0x1, R2, P2 ;  /* 0x0000000170707824 */ /* 0x000fe200010e0602 */
[----:B------:R-:W-:Y:S02]  /*74a40*/  USEL UR10, UR10, URZ, !UP0 ;  /* 0x0000003f0a0a7287 */ /* 0x000fe4000c000000 */
[----:B------:R-:W2:Y:S04]  /*74a50*/  LDL.LU R96, [R1+0x3d18] ;  /* 0x003d180001607983 */ /* 0x000ea80000300800 */
[----:B------:R1:W-:Y:S01]  /*74a60*/  LDGSTS.E [R97+0x6300], desc[UR32][R6.64], P0 ;  /* 0x0630000006617fae */ /* 0x0003e20008121860 */
[----:B------:R-:W-:-:S02]  /*74a70*/  IADD3 R109, P3, R109, R3, RZ ;  /* 0x000000036d6d7210 */ /* 0x000fc40007f7e0ff */
[----:B------:R-:W-:Y:S01]  /*74a80*/  ISETP.NE.U32.AND P1, PT, RZ, UR10, PT ;  /* 0x0000000aff007c0c */ /* 0x000fe2000bf25070 */
[----:B-1----:R-:W-:Y:S02]  /*74a90*/  IMAD.MOV.U32 R6, RZ, RZ, R111 ;  /* 0x000000ffff067224 */ /* 0x002fe400078e006f */
[----:B------:R-:W-:Y:S02]  /*74aa0*/  IMAD.MOV.U32 R7, RZ, RZ, R112 ;  /* 0x000000ffff077224 */ /* 0x000fe400078e0070 */
[----:B------:R-:W-:-:S03]  /*74ab0*/  IMAD.X R110, R110, 0x1, R2, P3 ;  /* 0x000000016e6e7824 */ /* 0x000fc600018e0602 */
[----:B------:R1:W-:Y:S04]  /*74ac0*/  LDGSTS.E [R97+0x6380], desc[UR32][R6.64], P0 ;  /* 0x0638000006617fae */ /* 0x0003e80008121860 */
[----:B------:R-:W-:Y:S04]  /*74ad0*/  STL [R1+0x3c20], R111 ;  /* 0x003c206f01007387 */ /* 0x000fe80000100800 */
[----:B------:R-:W-:Y:S04]  /*74ae0*/  STL [R1+0x3c1c], R112 ;  /* 0x003c1c7001007387 */ /* 0x000fe80000100800 */
[----:B------:R-:W-:Y:S04]  /*74af0*/  STL [R1+0x3ce8], R109 ;  /* 0x003ce86d01007387 */ /* 0x000fe80000100800 */
[----:B------:R-:W-:Y:S01]  /*74b00*/  STL [R1+0x3ce4], R110 ;  /* 0x003ce46e01007387 */ /* 0x000fe20000100800 */
[----:B---3--:R-:W-:Y:S01]  /*74b10*/  IADD3 R101, P0, R101, R3, RZ ;  /* 0x0000000365657210 */ /* 0x008fe20007f1e0ff */
[----:B-1----:R-:W-:-:S02]  /*74b20*/  IMAD.MOV.U32 R6, RZ, RZ, R109 ;  /* 0x000000ffff067224 */ /* 0x002fc400078e006d */
[----:B------:R-:W-:Y:S01]  /*74b30*/  IMAD.MOV.U32 R7, RZ, RZ, R110 ;  /* 0x000000ffff077224 */ /* 0x000fe200078e006e */
[----:B------:R-:W-:Y:S01]  /*74b40*/  IADD3 R98, P2, R98, R3, RZ ;  /* 0x0000000362627210 */ /* 0x000fe20007f5e0ff */
[----:B------:R1:W-:Y:S04]  /*74b50*/  STL [R1+0x3cf0], R101 ;  /* 0x003cf06501007387 */ /* 0x0003e80000100800 */
[----:B------:R3:W-:Y:S02]  /*74b60*/  LDGSTS.E [R97+0x7000], desc[UR32][R6.64], P1 ;  /* 0x0700000006617fae */ /* 0x0007e40008921860 */
[----:B---3--:R-:W-:Y:S02]  /*74b70*/  IMAD.MOV.U32 R6, RZ, RZ, R101 ;  /* 0x000000ffff067224 */ /* 0x008fe400078e0065 */
[----:B----4-:R-:W-:-:S02]  /*74b80*/  IMAD.X R106, R106, 0x1, R2, P0 ;  /* 0x000000016a6a7824 */ /* 0x010fc400000e0602 */
[----:B------:R-:W-:-:S03]  /*74b90*/  IMAD.X R100, R100, 0x1, R2, P2 ;  /* 0x0000000164647824 */ /* 0x000fc600010e0602 */
        /* <DEDUP_REMOVED lines=11> */
[----:B----4-:R-:W4:Y:S04]  /*74c50*/  LDL.LU R98, [R1+0x3628] ;  /* 0x0036280001627983 */ /* 0x010f280000300800 */
        /* <DEDUP_REMOVED lines=14> */
[----:B------:R-:W-:-:S03]  /*74d40*/  IMAD.X R105, R105, 0x1, R2, P0 ;  /* 0x0000000169697824 */ /* 0x000fc600000e0602 */
[----:B------:R-:W-:Y:S01]  /*74d50*/  STL [R1+0x3d10], R103 ;  /* 0x003d106701007387 */ /* 0x000fe20000100800 */
[----:B------:R-:W-:Y:S01]  /*74d60*/  IADD3 R96, P2, R96, R3, RZ ;  /* 0x0000000360607210 */ /* 0x000fe20007f5e0ff */
[----:B--2---:R-:W-:Y:S02]  /*74d70*/  IMAD.MOV.U32 R6, RZ, RZ, R107 ;  /* 0x000000ffff067224 */ /* 0x004fe400078e006b */
[----:B------:R-:W-:Y:S01]  /*74d80*/  IMAD.MOV.U32 R7, RZ, RZ, R108 ;  /* 0x000000ffff077224 */ /* 0x000fe200078e006c */
[----:B------:R1:W-:Y:S04]  /*74d90*/  STL [R1+0x3d0c], R105 ;  /* 0x003d0c6901007387 */ /* 0x0003e80000100800 */
[----:B------:R2:W-:Y:S01]  /*74da0*/  LDGSTS.E [R97+0x7200], desc[UR32][R6.64], P1 ;  /* 0x0720000006617fae */ /* 0x0005e20008921860 */
[----:B------:R-:W-:-:S03]  /*74db0*/  IMAD.X R104, R104, 0x1, R2, P2 ;  /* 0x0000000168687824 */ /* 0x000fc600010e0602 */
[----:B------:R-:W-:Y:S04]  /*74dc0*/  STL [R1+0x3d18], R96 ;  /* 0x003d186001007387 */ /* 0x000fe80000100800 */
[----:B------:R-:W4:Y:S01]  /*74dd0*/  LDL.LU R108, [R1+0x3638] ;  /* 0x00363800016c7983 */ /* 0x000f220000300800 */
[----:B--2---:R-:W-:Y:S02]  /*74de0*/  IMAD.MOV.U32 R7, RZ, RZ, R105 ;  /* 0x000000ffff077224 */ /* 0x004fe400078e0069 */
[----:B-1----:R-:W1:Y:S01]  /*74df0*/  S2R R105, SR_TID.X ;  /* 0x0000000000697919 */ /* 0x002e620000002100 */
[----:B------:R-:W-:Y:S01]  /*74e00*/  IMAD.MOV.U32 R6, RZ, RZ, R103 ;  /* 0x000000ffff067224 */ /* 0x000fe200078e0067 */
[----:B------:R2:W-:Y:S04]  /*74e10*/  STL [R1+0x3d14], R104 ;  /* 0x003d146801007387 */ /* 0x0005e80000100800 */
[----:B------:R-:W4:Y:S04]  /*74e20*/  LDL.LU R103, [R1+0x3640] ;  /* 0x0036400001677983 */ /* 0x000f280000300800 */
[----:B------:R-:W4:Y:S04]  /*74e30*/  LDL.LU R109, [R1+0x3634] ;  /* 0x00363400016d7983 */ /* 0x000f280000300800 */
[----:B------:R-:W4:Y:S04]  /*74e40*/  LDL.LU R110, [R1+0x363c] ;  /* 0x00363c00016e7983 */ /* 0x000f280000300800 */
[----:B------:R1:W-:Y:S02]  /*74e50*/  LDGSTS.E [R97+0x7280], desc[UR32][R6.64], P1 ;  /* 0x0728000006617fae */ /* 0x0003e40008921860 */
[----:B-1----:R-:W-:-:S02]  /*74e60*/  IMAD.MOV.U32 R6, RZ, RZ, R96 ;  /* 0x000000ffff067224 */ /* 0x002fc400078e0060 */
[----:B------:R-:W-:Y:S02]  /*74e70*/  IMAD.MOV.U32 R7, RZ, RZ, R104 ;  /* 0x000000ffff077224 */ /* 0x000fe400078e0068 */
        /* <DEDUP_REMOVED lines=8> */
[----:B------:R-:W-:-:S03]  /*74f00*/  IMAD.MOV.U32 R6, RZ, RZ, R101 ;  /* 0x000000ffff067224 */ /* 0x000fc600078e0065 */
[----:B-1----:R-:W3:Y:S01]  /*74f10*/  LDL.LU R106, [R1+0x3644] ;  /* 0x00364400016a7983 */ /* 0x002ee20000300800 */
[----:B------:R-:W-:-:S03]  /*74f20*/  LOP3.LUT R101, R105, 0x1f, RZ, 0xc0, !PT ;  /* 0x0000001f69657812 */ /* 0x000fc600078ec0ff */
[----:B------:R-:W3:Y:S04]  /*74f30*/  LDL.LU R105, [R1+0x364c] ;  /* 0x00364c0001697983 */ /* 0x000ee80000300800 */
[----:B------:R1:W-:Y:S01]  /*74f40*/  LDGSTS.E [R97+0x7380], desc[UR32][R6.64], P1 ;  /* 0x0738000006617fae */ /* 0x0003e20008921860 */
[-C--:B----4-:R-:W-:Y:S02]  /*74f50*/  IADD3 R98, P1, R98, R3.reuse, RZ ;  /* 0x0000000362627210 */ /* 0x090fe40007f3e0ff */
[----:B------:R-:W-:Y:S01]  /*74f60*/  IADD3 R100, P2, R100, R3, RZ ;  /* 0x0000000364647210 */ /* 0x000fe20007f5e0ff */
[----:B------:R-:W-:Y:S02]  /*74f70*/  IMAD.SHL.U32 R101, R101, 0x4, RZ ;  /* 0x0000000465657824 */ /* 0x000fe400078e00ff */
[----:B------:R4:W-:Y:S03]  /*74f80*/  STL [R1+0x3628], R98 ;  /* 0x0036286201007387 */ /* 0x0009e60000100800 */
[----:B------:R-:W-:-:S05]  /*74f90*/  LOP3.LUT R101, R101, 0x20, RZ, 0x3c, !PT ;  /* 0x0000002065657812 */ /* 0x000fca00078e3cff */
[----:B-1----:R-:W-:Y:S02]  /*74fa0*/  VIADD R6, R101, UR13 ;  /* 0x0000000d65067c36 */ /* 0x002fe40008000000 */
[--C-:B------:R-:W-:Y:S02]  /*74fb0*/  IMAD.X R99, R99, 0x1, R2.reuse, P1 ;  /* 0x0000000163637824 */ /* 0x100fe400008e0602 */
[----:B------:R-:W-:-:S03]  /*74fc0*/  IMAD.X R102, R102, 0x1, R2, P2 ;  /* 0x0000000166667824 */ /* 0x000fc600010e0602 */
[----:B------:R1:W-:Y:S04]  /*74fd0*/  STL [R1+0x3624], R99 ;  /* 0x0036246301007387 */ /* 0x0003e80000100800 */
[----:B------:R1:W-:Y:S04]  /*74fe0*/  STL [R1+0x3630], R100 ;  /* 0x0036306401007387 */ /* 0x0003e80000100800 */
[----:B------:R1:W-:Y:S04]  /*74ff0*/  STL [R1+0x362c], R102 ;  /* 0x00362c6601007387 */ /* 0x0003e80000100800 */
[----:B------:R-:W3:Y:S04]  /*75000*/  LDL.LU R101, [R1+0x3658] ;  /* 0x0036580001657983 */ /* 0x000ee80000300800 */
[----:B------:R-:W3:Y:S01]  /*75010*/  LDL.LU R107, [R1+0x3654] ;  /* 0x00365400016b7983 */ /* 0x000ee20000300800 */
[----:B------:R-:W-:-:S04]  /*75020*/  UISETP.GT.AND UP1, UPT, UR12, 0x1, UPT ;  /* 0x000000010c00788c */ /* 0x000fc8000bf24270 */
[----:B------:R-:W-:-:S04]  /*75030*/  USEL UR10, URZ, 0x4, !UP1 ;  /* 0x000000043f0a7887 */ /* 0x000fc8000c800000 */
[----:B------:R-:W-:-:S06]  /*75040*/  USEL UR10, UR10, URZ, !UP0 ;  /* 0x0000003f0a0a7287 */ /* 0x000fcc000c000000 */
[----:B------:R-:W-:Y:S02]  /*75050*/  ISETP.NE.U32.AND P0, PT, RZ, UR10, PT ;  /* 0x0000000aff007c0c */ /* 0x000fe4000bf05070 */
[----:B------:R-:W-:-:S11]  /*75060*/  IADD3 R108, P1, R108, R3, RZ ;  /* 0x000000036c6c7210 */ /* 0x000fd60007f3e0ff */
[----:B------:R4:W-:Y:S01]  /*75070*/  LDGSTS.E [R6+0x400], desc[UR32][R98.64], P0 ;  /* 0x0040000062067fae */ /* 0x0009e20008121860 */
[----:B------:R-:W-:Y:S01]  /*75080*/  IMAD.X R109, R109, 0x1, R2, P1 ;  /* 0x000000016d6d7824 */ /* 0x000fe200008e0602 */
[-C--:B------:R-:W-:Y:S01]  /*75090*/  IADD3 R103, P2, R103, R3.reuse, RZ ;  /* 0x0000000367677210 */ /* 0x080fe20007f5e0ff */
[----:B----4-:R-:W-:Y:S02]  /*750a0*/  IMAD.MOV.U32 R98, RZ, RZ, R100 ;  /* 0x000000ffff627224 */ /* 0x010fe400078e0064 */
[----:B-1----:R-:W-:Y:S01]  /*750b0*/  IMAD.MOV.U32 R99, RZ, RZ, R102 ;  /* 0x000000ffff637224 */ /* 0x002fe200078e0066 */
[----:B------:R-:W4:Y:S04]  /*750c0*/  LDL.LU R100, [R1+0x3660] ;  /* 0x0036600001647983 */ /* 0x000f280000300800 */
[----:B------:R-:W4:Y:S04]  /*750d0*/  LDL.LU R102, [R1+0x3728] ;  /* 0x0037280001667983 */ /* 0x000f280000300800 */
[----:B------:R-:W-:Y:S04]  /*750e0*/  STL [R1+0x3638], R108 ;  /* 0x0036386c01007387 */ /* 0x000fe80000100800 */
[----:B------:R1:W-:Y:S04]  /*750f0*/  STL [R1+0x3634], R109 ;  /* 0x0036346d01007387 */ /* 0x0003e80000100800 */
[----:B------:R1:W-:Y:S04]  /*75100*/  LDGSTS.E [R6+0x480], desc[UR32][R98.64], P0 ;  /* 0x0048000062067fae */ /* 0x0003e80008121860 */
[----:B------:R1:W-:Y:S01]  /*75110*/  STL [R1+0x3640], R103 ;  /* 0x0036406701007387 */ /* 0x0003e20000100800 */
[----:B------:R-:W-:Y:S01]  /*75120*/  IMAD.X R110, R110, 0x1, R2, P2 ;  /* 0x000000016e6e7824 */ /* 0x000fe200010e0602 */
[----:B--2---:R-:W-:Y:S01]  /*75130*/  IADD3 R104, P1, R104, R3, RZ ;  /* 0x0000000368687210 */ /* 0x004fe20007f3e0ff */
[----:B-1----:R-:W-:-:S02]  /*75140*/  IMAD.MOV.U32 R99, RZ, RZ, R109 ;  /* 0x000000ffff637224 */ /* 0x002fc400078e006d */
[----:B------:R-:W2:Y:S01]  /*75150*/  LDL.LU R109, [R1+0x365c] ;  /* 0x00365c00016d7983 */ /* 0x000ea20000300800 */
[----:B------:R-:W-:-:S03]  /*75160*/  IMAD.MOV.U32 R98, RZ, RZ, R108 ;  /* 0x000000ffff627224 */ /* 0x000fc600078e006c */
[----:B------:R-:W-:Y:S04]  /*75170*/  STL [R1+0x363c], R110 ;  /* 0x00363c6e01007387 */ /* 0x000fe80000100800 */
[----:B------:R-:W2:Y:S01]  /*75180*/  LDL.LU R108, [R1+0x3724] ;  /* 0x00372400016c7983 */ /* 0x000ea20000300800 */
[----:B------:R-:W-:-:S03]  /*75190*/  IADD3 R96, P2, R96, R3, RZ ;  /* 0x0000000360607210 */ /* 0x000fc60007f5e0ff */
[----:B------:R1:W-:Y:S02]  /*751a0*/  LDGSTS.E [R6+0x500], desc[UR32][R98.64], P0 ;  /* 0x0050000062067fae */ /* 0x0003e40008121860 */
[----:B-1----:R-:W-:Y:S02]  /*751b0*/  IMAD.MOV.U32 R98, RZ, RZ, R103 ;  /* 0x000000ffff627224 */ /* 0x002fe400078e0067 */
[----:B------:R-:W-:Y:S01]  /*751c0*/  IMAD.MOV.U32 R99, RZ, RZ, R110 ;  /* 0x000000ffff637224 */ /* 0x000fe200078e006e */
[----:B------:R-:W2:Y:S04]  /*751d0*/  LDL.LU R103, [R1+0x3730] ;  /* 0x0037300001677983 */ /* 0x000ea80000300800 */
[----:B------:R-:W2:Y:S04]  /*751e0*/  LDL.LU R7, [R1+0x3738] ;  /* 0x0037380001077983 */ /* 0x000ea80000300800 */
[----:B------:R-:W-:Y:S04]  /*751f0*/  STL [R1+0x3648], R104 ;  /* 0x0036486801007387 */ /* 0x000fe80000100800 */
[----:B------:R1:W-:Y:S01]  /*75200*/  LDGSTS.E [R6+0x580], desc[UR32][R98.64], P0 ;  /* 0x0058000062067fae */ /* 0x0003e20008121860 */
[----:B---3--:R-:W-:-:S02]  /*75210*/  IMAD.X R106, R106, 0x1, R2, P1 ;  /* 0x000000016a6a7824 */ /* 0x008fc400008e0602 */
[----:B------:R-:W-:Y:S02]  /*75220*/  IMAD.X R105, R105, 0x1, R2, P2 ;  /* 0x0000000169697824 */ /* 0x000fe400010e0602 */
[----:B-1----:R-:W-:Y:S01]  /*75230*/  IMAD.MOV.U32 R99, RZ, RZ, R106 ;  /* 0x000000ffff637224 */ /* 0x002fe200078e006a */
[----:B------:R1:W-:Y:S04]  /*75240*/  STL [R1+0x3644], R106 ;  /* 0x0036446a01007387 */ /* 0x0003e80000100800 */
[----:B------:R-:W-:Y:S01]  /*75250*/  STL [R1+0x3650], R96 ;  /* 0x0036506001007387 */ /* 0x000fe20000100800 */
[----:B------:R-:W-:-:S05]  /*75260*/  IMAD.MOV.U32 R98, RZ, RZ, R104 ;  /* 0x000000ffff627224 */ /* 0x000fca00078e0068 */
[----:B------:R3:W-:Y:S04]  /*75270*/  LDGSTS.E [R6+0x600], desc[UR32][R98.64], P0 ;  /* 0x0060000062067fae */ /* 0x0007e80008121860 */
[----:B-1----:R-:W2:Y:S04]  /*75280*/  LDL.LU R106, [R1+0x372c] ;  /* 0x00372c00016a7983 */ /* 0x002ea80000300800 */
[----:B------:R1:W-:Y:S04]  /*75290*/  STL [R1+0x364c], R105 ;  /* 0x00364c6901007387 */ /* 0x0003e80000100800 */
[----:B------:R-:W2:Y:S01]  /*752a0*/  LDL.LU R104, [R1+0x3734] ;  /* 0x0037340001687983 */ /* 0x000ea20000300800 */
[----:B---3--:R-:W-:-:S02]  /*752b0*/  IMAD.MOV.U32 R98, RZ, RZ, R96 ;  /* 0x000000ffff627224 */ /* 0x008fc400078e0060 */
[----:B------:R-:W-:Y:S02]  /*752c0*/  IMAD.MOV.U32 R99, RZ, RZ, R105 ;  /* 0x000000ffff637224 */ /* 0x000fe400078e0069 */
[----:B-1----:R-:W3:Y:S04]  /*752d0*/  LDL.LU R105, [R1+0x3740] ;  /* 0x0037400001697983 */ /* 0x002ee80000300800 */
[----:B------:R-:W3:Y:S04]  /*752e0*/  LDL.LU R96, [R1+0x3748] ;  /* 0x0037480001607983 */ /* 0x000ee80000300800 */
[----:B------:R1:W-:Y:S01]  /*752f0*/  LDGSTS.E [R6+0x680], desc[UR32][R98.64], P0 ;  /* 0x0068000062067fae */ /* 0x0003e20008121860 */
[----:B------:R-:W-:-:S05]  /*75300*/  IADD3 R101, P1, R101, R3, RZ ;  /* 0x0000000365657210 */ /* 0x000fca0007f3e0ff */
[----:B------:R-:W-:Y:S01]  /*75310*/  IMAD.X R107, R107, 0x1, R2, P1 ;  /* 0x000000016b6b7824 */ /* 0x000fe200008e0602 */
[----:B------:R-:W-:Y:S03]  /*75320*/  STL [R1+0x3658], R101 ;  /* 0x0036586501007387 */ /* 0x000fe60000100800 */
[----:B-1----:R-:W-:Y:S01]  /*75330*/  IMAD.MOV.U32 R99, RZ, RZ, R107 ;  /* 0x000000ffff637224 */ /* 0x002fe200078e006b */
[----:B------:R1:W-:Y:S01]  /*75340*/  STL [R1+0x3654], R107 ;  /* 0x0036546b01007387 */ /* 0x0003e20000100800 */
[----:B------:R-:W-:Y:S01]  /*75350*/  IMAD.MOV.U32 R98, RZ, RZ, R101 ;  /* 0x000000ffff627224 */ /* 0x000fe200078e0065 */
[----:B------:R-:W-:Y:S02]  /*75360*/  UISETP.GT.AND UP1, UPT, UR12, 0x5, UPT ;  /* 0x000000050c00788c */ /* 0x000fe4000bf24270 */
[----:B-1----:R-:W3:Y:S04]  /*75370*/  LDL.LU R107, [R1+0x373c] ;  /* 0x00373c00016b7983 */ /* 0x002ee80000300800 */
[----:B------:R-:W3:Y:S01]  /*75380*/  LDL.LU R101, [R1+0x3744] ;  /* 0x0037440001657983 */ /* 0x000ee20000300800 */
[----:B------:R-:W-:-:S03]  /*75390*/  USEL UR10, URZ, 0x4, !UP1 ;  /* 0x000000043f0a7887 */ /* 0x000fc6000c800000 */
[----:B------:R1:W-:Y:S01]  /*753a0*/  LDGSTS.E [R6+0x700], desc[UR32][R98.64], P0 ;  /* 0x0070000062067fae */ /* 0x0003e20008121860 */
[----:B------:R-:W-:Y:S01]  /*753b0*/  USEL UR10, UR10, URZ, !UP0 ;  /* 0x0000003f0a0a7287 */ /* 0x000fe2000c000000 */
[-C--:B----4-:R-:W-:Y:S02]  /*753c0*/  IADD3 R100, P2, R100, R3.reuse, RZ ;  /* 0x0000000364647210 */ /* 0x090fe40007f5e0ff */
[----:B------:R-:W-:-:S03]  /*753d0*/  IADD3 R102, P3, R102, R3, RZ ;  /* 0x0000000366667210 */ /* 0x000fc60007f7e0ff */
[----:B------:R-:W-:Y:S01]  /*753e0*/  ISETP.NE.U32.AND P1, PT, RZ, UR10, PT ;  /* 0x0000000aff007c0c */ /* 0x000fe2000bf25070 */
[----:B-1----:R-:W-:Y:S01]  /*753f0*/  IMAD.MOV.U32 R98, RZ, RZ, R100 ;  /* 0x000000ffff627224 */ /* 0x002fe200078e0064 */
[----:B------:R1:W-:Y:S01]  /*75400*/  STL [R1+0x3660], R100 ;  /* 0x0036606401007387 */ /* 0x0003e20000100800 */
[----:B--2---:R-:W-:-:S04]  /*75410*/  IMAD.X R109, R109, 0x1, R2, P2 ;  /* 0x000000016d6d7824 */ /* 0x004fc800010e0602 */
[----:B------:R-:W-:Y:S02]  /*75420*/  IMAD.MOV.U32 R99, RZ, RZ, R109 ;  /* 0x000000ffff637224 */ /* 0x000fe400078e006d */
[----:B------:R-:W-:Y:S01]  /*75430*/  IMAD.X R108, R108, 0x1, R2, P3 ;  /* 0x000000016c6c7824 */ /* 0x000fe200018e0602 */
[----:B------:R-:W-:Y:S04]  /*75440*/  STL [R1+0x365c], R109 ;  /* 0x00365c6d01007387 */ /* 0x000fe80000100800 */
[----:B------:R2:W-:Y:S04]  /*75450*/  LDGSTS.E [R6+0x780], desc[UR32][R98.64], P0 ;  /* 0x0078000062067fae */ /* 0x0005e80008121860 */
[----:B------:R4:W-:Y:S04]  /*75460*/  STL [R1+0x3728], R102 ;  /* 0x0037286601007387 */ /* 0x0009e80000100800 */
[----:B------:R-:W3:Y:S04]  /*75470*/  LDL.LU R110, [R1+0x3750] ;  /* 0x00375000016e7983 */ /* 0x000ee80000300800 */
[----:B------:R-:W-:Y:S04]  /*75480*/  STL [R1+0x3724], R108 ;  /* 0x0037246c01007387 */ /* 0x000fe80000100800 */
[----:B-1----:R-:W3:Y:S04]  /*75490*/  LDL.LU R100, [R1+0x3758] ;  /* 0x0037580001647983 */ /* 0x002ee80000300800 */
[----:B------:R-:W3:Y:S01]  /*754a0*/  LDL.LU R111, [R1+0x374c] ;  /* 0x00374c00016f7983 */ /* 0x000ee20000300800 */
[----:B------:R-:W-:Y:S01]  /*754b0*/  IADD3 R103, P0, R103, R3, RZ ;  /* 0x0000000367677210 */ /* 0x000fe20007f1e0ff */
[----:B--2---:R-:W-:-:S02]  /*754c0*/  IMAD.MOV.U32 R98, RZ, RZ, R102 ;  /* 0x000000ffff627224 */ /* 0x004fc400078e0066 */
[----:B------:R-:W-:Y:S01]  /*754d0*/  IMAD.MOV.U32 R99, RZ, RZ, R108 ;  /* 0x000000ffff637224 */ /* 0x000fe200078e006c */
[----:B------:R-:W-:Y:S01]  /*754e0*/  IADD3 R7, P2, R7, R3, RZ ;  /* 0x0000000307077210 */ /* 0x000fe20007f5e0ff */
[----:B----4-:R-:W2:Y:S04]  /*754f0*/  LDL.LU R102, [R1+0x3754] ;  /* 0x0037540001667983 */ /* 0x010ea80000300800 */
[----:B------:R1:W-:Y:S04]  /*75500*/  STL [R1+0x3730], R103 ;  /* 0x0037306701007387 */ /* 0x0003e80000100800 */
[----:B------:R4:W-:Y:S02]  /*75510*/  LDGSTS.E [R6+0x1400], desc[UR32][R98.64], P1 ;  /* 0x0140000062067fae */ /* 0x0009e40008921860 */
[----:B----4-:R-:W-:-:S02]  /*75520*/  IMAD.MOV.U32 R98, RZ, RZ, R103 ;  /* 0x000000ffff627224 */ /* 0x010fc400078e0067 */
[--C-:B------:R-:W-:Y:S02]  /*75530*/  IMAD.X R106, R106, 0x1, R2.reuse, P0 ;  /* 0x000000016a6a7824 */ /* 0x100fe400000e0602 */
[----:B------:R-:W-:-:S03]  /*75540*/  IMAD.X R104, R104, 0x1, R2, P2 ;  /* 0x0000000168687824 */ /* 0x000fc600010e0602 */
[----:B------:R4:W-:Y:S04]  /*75550*/  STL [R1+0x372c], R106 ;  /* 0x00372c6a01007387 */ /* 0x0009e80000100800 */
[----:B------:R3:W-:Y:S04]  /*75560*/  STL [R1+0x3738], R7 ;  /* 0x0037380701007387 */ /* 0x0007e80000100800 */
[----:B-1----:R-:W2:Y:S01]  /*75570*/  LDL.LU R103, [R1+0x3760] ;  /* 0x0037600001677983 */ /* 0x002ea20000300800 */
[----:B------:R-:W-:-:S03]  /*75580*/  IMAD.MOV.U32 R99, RZ, RZ, R106 ;  /* 0x000000ffff637224 */ /* 0x000fc600078e006a */
[----:B------:R1:W-:Y:S04]  /*75590*/  STL [R1+0x3734], R104 ;  /* 0x0037346801007387 */ /* 0x0003e80000100800 */
[----:B------:R1:W-:Y:S04]  /*755a0*/  LDGSTS.E [R6+0x1480], desc[UR32][R98.64], P1 ;  /* 0x0148000062067fae */ /* 0x0003e80008921860 */
[----:B----4-:R-:W4:Y:S01]  /*755b0*/  LDL.LU R106, [R1+0x375c] ;  /* 0x00375c00016a7983 */ /* 0x010f220000300800 */
[-C--:B---3--:R-:W-:Y:S02]  /*755c0*/  IADD3 R105, P0, R105, R3.reuse, RZ ;  /* 0x0000000369697210 */ /* 0x088fe40007f1e0ff */
[----:B------:R-:W-:Y:S01]  /*755d0*/  IADD3 R96, P2, R96, R3, RZ ;  /* 0x0000000360607210 */ /* 0x000fe20007f5e0ff */
[----:B-1----:R-:W-:-:S02]  /*755e0*/  IMAD.MOV.U32 R98, RZ, RZ, R7 ;  /* 0x000000ffff627224 */ /* 0x002fc400078e0007 */
[----:B------:R-:W-:Y:S01]  /*755f0*/  IMAD.MOV.U32 R99, RZ, RZ, R104 ;  /* 0x000000ffff637224 */ /* 0x000fe200078e0068 */
[----:B------:R-:W3:Y:S04]  /*75600*/  LDL.LU R7, [R1+0x3828] ;  /* 0x0038280001077983 */ /* 0x000ee80000300800 */
[----:B------:R-:W3:Y:S04]  /*75610*/  LDL.LU R104, [R1+0x3830] ;  /* 0x0038300001687983 */ /* 0x000ee80000300800 */
[----:B------:R-:W-:Y:S04]  /*75620*/  STL [R1+0x3740], R105 ;  /* 0x0037406901007387 */ /* 0x000fe80000100800 */
[----:B------:R1:W-:Y:S01]  /*75630*/  LDGSTS.E [R6+0x1500], desc[UR32][R98.64], P1 ;  /* 0x0150000062067fae */ /* 0x0003e20008921860 */
[----:B------:R-:W-:-:S02]  /*75640*/  IMAD.X R107, R107, 0x1, R2, P0 ;  /* 0x000000016b6b7824 */ /* 0x000fc400000e0602 */
        /* <DEDUP_REMOVED lines=8> */
[----:B------:R-:W3:Y:S04]  /*756d0*/  LDL.LU R107, [R1+0x3834] ;  /* 0x00383400016b7983 */ /* 0x000ee80000300800 */
[----:B------:R1:W-:Y:S02]  /*756e0*/  LDGSTS.E [R6+0x1580], desc[UR32][R98.64], P1 ;  /* 0x0158000062067fae */ /* 0x0003e40008921860 */
[----:B-1----:R-:W-:Y:S02]  /*756f0*/  IMAD.MOV.U32 R99, RZ, RZ, R101 ;  /* 0x000000ffff637224 */ /* 0x002fe400078e0065 */
[----:B------:R-:W3:Y:S01]  /*75700*/  LDL.LU R101, [R1+0x3838] ;  /* 0x0038380001657983 */ /* 0x000ee20000300800 */
[----:B------:R-:W-:-:S03]  /*75710*/  IMAD.MOV.U32 R98, RZ, RZ, R96 ;  /* 0x000000ffff627224 */ /* 0x000fc600078e0060 */
[----:B------:R-:W3:Y:S04]  /*75720*/  LDL.LU R105, [R1+0x383c] ;  /* 0x00383c0001697983 */ /* 0x000ee80000300800 */
[----:B------:R-:W3:Y:S04]  /*75730*/  LDL.LU R96, [R1+0x3840] ;  /* 0x0038400001607983 */ /* 0x000ee80000300800 */
[----:B------:R1:W-:Y:S01]  /*75740*/  LDGSTS.E [R6+0x1600], desc[UR32][R98.64], P1 ;  /* 0x0160000062067fae */ /* 0x0003e20008921860 */
        /* <DEDUP_REMOVED lines=11> */
[----:B------:R-:W-:Y:S01]  /*75800*/  UISETP.GT.AND UP1, UPT, UR12, 0x9, UPT ;  /* 0x000000090c00788c */ /* 0x000fe2000bf24270 */
[----:B-1----:R-:W-:-:S02]  /*75810*/  IMAD.MOV.U32 R98, RZ, RZ, R100 ;  /* 0x000000ffff627224 */ /* 0x002fc400078e0064 */
[----:B------:R-:W-:Y:S02]  /*75820*/  IMAD.MOV.U32 R99, RZ, RZ, R102 ;  /* 0x000000ffff637224 */ /* 0x000fe400078e0066 */
[----:B--2---:R-:W2:Y:S04]  /*75830*/  LDL.LU R102, [R1+0x3848] ;  /* 0x0038480001667983 */ /* 0x004ea80000300800 */
[----:B------:R-:W2:Y:S04]  /*75840*/  LDL.LU R100, [R1+0x3850] ;  /* 0x0038500001647983 */ /* 0x000ea80000300800 */
[----:B------:R1:W-:Y:S01]  /*75850*/  LDGSTS.E [R6+0x1700], desc[UR32][R98.64], P1 ;  /* 0x0170000062067fae */ /* 0x0003e20008921860 */
        /* <DEDUP_REMOVED lines=11> */
[-C--:B---3--:R-:W-:Y:S02]  /*75910*/  IADD3 R7, P1, R7, R3.reuse, RZ ;  /* 0x0000000307077210 */ /* 0x088fe40007f3e0ff */
[----:B------:R-:W-:Y:S02]  /*75920*/  ISETP.NE.U32.AND P0, PT, RZ, UR10, PT ;  /* 0x0000000aff007c0c */ /* 0x000fe4000bf05070 */
[----:B------:R-:W-:Y:S01]  /*75930*/  IADD3 R104, P2, R104, R3, RZ ;  /* 0x0000000368687210 */ /* 0x000fe20007f5e0ff */
[----:B------:R3:W-:Y:S01]  /*75940*/  STL [R1+0x3828], R7 ;  /* 0x0038280701007387 */ /* 0x0007e20000100800 */
[----:B-1----:R-:W-:Y:S02]  /*75950*/  IMAD.MOV.U32 R98, RZ, RZ, R7 ;  /* 0x000000ffff627224 */ /* 0x002fe400078e0007 */
[--C-:B------:R-:W-:Y:S02]  /*75960*/  IMAD.X R109, R109, 0x1, R2.reuse, P1 ;  /* 0x000000016d6d7824 */ /* 0x100fe400008e0602 */
[----:B------:R-:W-:-:S02]  /*75970*/  IMAD.X R108, R108, 0x1, R2, P2 ;  /* 0x000000016c6c7824 */ /* 0x000fc400010e0602 */
[----:B------:R-:W-:Y:S01]  /*75980*/  IMAD.MOV.U32 R99, RZ, RZ, R109 ;  /* 0x000000ffff637224 */ /* 0x000fe200078e006d */
[----:B------:R-:W-:Y:S04]  /*75990*/  STL [R1+0x3824], R109 ;  /* 0x0038246d01007387 */ /* 0x000fe80000100800 */
[----:B------:R1:W-:Y:S04]  /*759a0*/  STL [R1+0x3830], R104 ;  /* 0x0038306801007387 */ /* 0x0003e80000100800 */
[----:B---3--:R-:W3:Y:S04]  /*759b0*/  LDL.LU R7, [R1+0x3858] ;  /* 0x0038580001077983 */ /* 0x008ee80000300800 */
[----:B------:R-:W-:Y:S04]  /*759c0*/  STL [R1+0x382c], R108 ;  /* 0x00382c6c01007387 */ /* 0x000fe80000100800 */
[----:B------:R1:W-:Y:S02]  /*759d0*/  LDGSTS.E [R6+0x2400], desc[UR32][R98.64], P0 ;  /* 0x0240000062067fae */ /* 0x0003e40008121860 */
[----:B-1----:R-:W-:-:S02]  /*759e0*/  IMAD.MOV.U32 R98, RZ, RZ, R104 ;  /* 0x000000ffff627224 */ /* 0x002fc400078e0068 */
[----:B------:R-:W3:Y:S01]  /*759f0*/  LDL.LU R104, [R1+0x3854] ;  /* 0x0038540001687983 */ /* 0x000ee20000300800 */
[-C--:B------:R-:W-:Y:S01]  /*75a00*/  IADD3 R101, P1, R101, R3.reuse, RZ ;  /* 0x0000000365657210 */ /* 0x080fe20007f3e0ff */
        /* <DEDUP_REMOVED lines=8> */
[----:B-1----:R-:W-:-:S03]  /*75a90*/  IMAD.MOV.U32 R98, RZ, RZ, R101 ;  /* 0x000000ffff627224 */ /* 0x002fc600078e0065 */
[----:B------:R-:W3:Y:S04]  /*75aa0*/  LDL.LU R101, [R1+0x3860] ;  /* 0x0038600001657983 */ /* 0x000ee80000300800 */
[----:B------:R1:W-:Y:S04]  /*75ab0*/  STL [R1+0x383c], R105 ;  /* 0x00383c6901007387 */ /* 0x0003e80000100800 */
[----:B------:R-:W3:Y:S04]  /*75ac0*/  LDL.LU R110, [R1+0x3928] ;  /* 0x00392800016e7983 */ /* 0x000ee80000300800 */
[----:B------:R-:W3:Y:S01]  /*75ad0*/  LDL.LU R109, [R1+0x385c] ;  /* 0x00385c00016d7983 */ /* 0x000ee20000300800 */
[----:B------:R-:W-:-:S03]  /*75ae0*/  IMAD.MOV.U32 R99, RZ, RZ, R107 ;  /* 0x000000ffff637224 */ /* 0x000fc600078e006b */
[----:B------:R-:W3:Y:S04]  /*75af0*/  LDL.LU R111, [R1+0x3924] ;  /* 0x00392400016f7983 */ /* 0x000ee80000300800 */
[----:B------:R1:W-:Y:S02]  /*75b00*/  LDGSTS.E [R6+0x2500], desc[UR32][R98.64], P0 ;  /* 0x0250000062067fae */ /* 0x0003e40008121860 */
[----:B-1----:R-:W-:Y:S02]  /*75b10*/  IMAD.MOV.U32 R98, RZ, RZ, R96 ;  /* 0x000000ffff627224 */ /* 0x002fe400078e0060 */
[----:B------:R-:W-:Y:S02]  /*75b20*/  IMAD.MOV.U32 R99, RZ, RZ, R105 ;  /* 0x000000ffff637224 */ /* 0x000fe400078e0069 */
[----:B------:R-:W3:Y:S04]  /*75b30*/  LDL.LU R105, [R1+0x3930] ;  /* 0x0039300001697983 */ /* 0x000ee80000300800 */
[----:B------:R-:W3:Y:S04]  /*75b40*/  LDL.LU R96, [R1+0x3938] ;  /* 0x0039380001607983 */ /* 0x000ee80000300800 */
[----:B------:R1:W-:Y:S01]  /*75b50*/  LDGSTS.E [R6+0x2580], desc[UR32][R98.64], P0 ;  /* 0x0258000062067fae */ /* 0x0003e20008121860 */
[----:B--2---:R-:W-:-:S02]  /*75b60*/  IADD3 R102, P1, R102, R3, RZ ;  /* 0x0000000366667210 */ /* 0x004fc40007f3e0ff */
[----:B------:R-:W-:-:S03]  /*75b70*/  IADD3 R100, P2, R100, R3, RZ ;  /* 0x0000000364647210 */ /* 0x000fc60007f5e0ff */
[----:B------:R-:W-:Y:S01]  /*75b80*/  STL [R1+0x3848], R102 ;  /* 0x0038486601007387 */ /* 0x000fe20000100800 */
[----:B-1----:R-:W-:Y:S02]  /*75b90*/  IMAD.MOV.U32 R98, RZ, RZ, R102 ;  /* 0x000000ffff627224 */ /* 0x002fe400078e0066 */
[--C-:B----4-:R-:W-:Y:S02]  /*75ba0*/  IMAD.X R106, R106, 0x1, R2.reuse, P1 ;  /* 0x000000016a6a7824 */ /* 0x110fe400008e0602 */
        /* <DEDUP_REMOVED lines=14> */
[----:B---3--:R-:W-:-:S05]  /*75c90*/  IADD3 R7, P1, R7, R3, RZ ;  /* 0x0000000307077210 */ /* 0x008fca0007f3e0ff */
[----:B------:R-:W-:Y:S01]  /*75ca0*/  STL [R1+0x3858], R7 ;  /* 0x0038580701007387 */ /* 0x000fe20000100800 */
[----:B------:R-:W-:-:S05]  /*75cb0*/  IMAD.X R104, R104, 0x1, R2, P1 ;  /* 0x0000000168687824 */ /* 0x000fca00008e0602 */
        /* <DEDUP_REMOVED lines=10> */
[----:B------:R-:W-:-:S05]  /*75d60*/  IADD3 R101, P2, R101, R3, RZ ;  /* 0x0000000365657210 */ /* 0x000fca0007f5e0ff */
[--C-:B------:R-:W-:Y:S02]  /*75d70*/  IMAD.X R109, R109, 0x1, R2.reuse, P2 ;  /* 0x000000016d6d7824 */ /* 0x100fe400010e0602 */
        /* <DEDUP_REMOVED lines=11> */
[----:B------:R-:W-:Y:S02]  /*75e30*/  IMAD.MOV.U32 R98, RZ, RZ, R110 ;  /* 0x000000ffff627224 */ /* 0x000fe400078e006e */
[----:B------:R-:W-:Y:S01]  /*75e40*/  IMAD.MOV.U32 R99, RZ, RZ, R111 ;  /* 0x000000ffff637224 */ /* 0x000fe200078e006f */
[----:B------:R-:W-:Y:S01]  /*75e50*/  IADD3 R96, P2, R96, R3, RZ ;  /* 0x0000000360607210 */ /* 0x000fe20007f5e0ff */
[----:B------:R-:W-:Y:S04]  /*75e60*/  STL [R1+0x3924], R111 ;  /* 0x0039246f01007387 */ /* 0x000fe80000100800 */
[----:B------:R-:W3:Y:S04]  /*75e70*/  LDL.LU R101, [R1+0x3954] ;  /* 0x0039540001657983 */ /* 0x000ee80000300800 */
[----:B------:R1:W-:Y:S04]  /*75e80*/  STL [R1+0x3930], R105 ;  /* 0x0039306901007387 */ /* 0x0003e80000100800 */
[----:B------:R1:W-:Y:S02]  /*75e90*/  LDGSTS.E [R6+0x3400], desc[UR32][R98.64], P1 ;  /* 0x0340000062067fae */ /* 0x0003e40008921860 */
[----:B-1----:R-:W-:-:S02]  /*75ea0*/  IMAD.MOV.U32 R98, RZ, RZ, R105 ;  /* 0x000000ffff627224 */ /* 0x002fc400078e0069 */
[--C-:B----4-:R-:W-:Y:S02]  /*75eb0*/  IMAD.X R106, R106, 0x1, R2.reuse, P0 ;  /* 0x000000016a6a7824 */ /* 0x110fe400000e0602 */
[----:B------:R-:W-:-:S03]  /*75ec0*/  IMAD.X R102, R102, 0x1, R2, P2 ;  /* 0x0000000166667824 */ /* 0x000fc600010e0602 */
[----:B------:R1:W-:Y:S04]  /*75ed0*/  STL [R1+0x392c], R106 ;  /* 0x00392c6a01007387 */ /* 0x0003e80000100800 */
[----:B------:R4:W-:Y:S04]  /*75ee0*/  STL [R1+0x3938], R96 ;  /* 0x0039386001007387 */ /* 0x0009e80000100800 */
[----:B------:R-:W3:Y:S01]  /*75ef0*/  LDL.LU R105, [R1+0x3960] ;  /* 0x0039600001697983 */ /* 0x000ee20000300800 */
[----:B------:R-:W-:-:S03]  /*75f00*/  IMAD.MOV.U32 R99, RZ, RZ, R106 ;  /* 0x000000ffff637224 */ /* 0x000fc600078e006a */
[----:B------:R4:W-:Y:S01]  /*75f10*/  STL [R1+0x3934], R102 ;  /* 0x0039346601007387 */ /* 0x0009e20000100800 */
[----:B--2---:R-:W-:-:S03]  /*75f20*/  IADD3 R103, P0, R103, R3, RZ ;  /* 0x0000000367677210 */ /* 0x004fc60007f1e0ff */
[----:B------:R2:W-:Y:S04]  /*75f30*/  LDGSTS.E [R6+0x3480], desc[UR32][R98.64], P1 ;  /* 0x0348000062067fae */ /* 0x0005e80008921860 */
[----:B-1----:R-:W3:Y:S01]  /*75f40*/  LDL.LU R106, [R1+0x395c] ;  /* 0x00395c00016a7983 */ /* 0x002ee20000300800 */
[----:B------:R-:W-:Y:S01]  /*75f50*/  IADD3 R100, P2, R100, R3, RZ ;  /* 0x0000000364647210 */ /* 0x000fe20007f5e0ff */
[----:B--2---:R-:W-:Y:S02]  /*75f60*/  IMAD.MOV.U32 R98, RZ, RZ, R96 ;  /* 0x000000ffff627224 */ /* 0x004fe400078e0060 */
[----:B------:R-:W-:Y:S01]  /*75f70*/  IMAD.MOV.U32 R99, RZ, RZ, R102 ;  /* 0x000000ffff637224 */ /* 0x000fe200078e0066 */
[----:B----4-:R-:W2:Y:S04]  /*75f80*/  LDL.LU R96, [R1+0x3a28] ;  /* 0x003a280001607983 */ /* 0x010ea80000300800 */
[----:B------:R-:W4:Y:S04]  /*75f90*/  LDL.LU R102, [R1+0x3a30] ;  /* 0x003a300001667983 */ /* 0x000f280000300800 */
        /* <DEDUP_REMOVED lines=25> */
[----:B------:R-:W-:-:S03]  /*76130*/  IMAD.X R101, R101, 0x1, R2, P2 ;  /* 0x0000000165657824 */ /* 0x000fc600010e0602 */
[----:B------:R1:W-:Y:S04]  /*76140*/  LDGSTS.E [R6+0x3680], desc[UR32][R98.64], P1 ;  /* 0x0368000062067fae */ /* 0x0003e80008921860 */
[----:B-1----:R-:W3:Y:S04]  /*76150*/  LDL.LU R109, [R1+0x3a34] ;  /* 0x003a3400016d7983 */ /* 0x002ee80000300800 */
[----:B------:R1:W-:Y:S04]  /*76160*/  STL [R1+0x3954], R101 ;  /* 0x0039546501007387 */ /* 0x0003e80000100800 */
[----:B------:R-:W3:Y:S01]  /*76170*/  LDL.LU R104, [R1+0x3a3c] ;  /* 0x003a3c0001687983 */ /* 0x000ee20000300800 */
[----:B------:R-:W-:-:S02]  /*76180*/  IMAD.MOV.U32 R98, RZ, RZ, R7 ;  /* 0x000000ffff627224 */ /* 0x000fc400078e0007 */
[----:B------:R-:W-:Y:S02]  /*76190*/  IMAD.MOV.U32 R99, RZ, RZ, R101 ;  /* 0x000000ffff637224 */ /* 0x000fe400078e0065 */
[----:B-1----:R-:W3:Y:S04]  /*761a0*/  LDL.LU R101, [R1+0x3a48] ;  /* 0x003a480001657983 */ /* 0x002ee80000300800 */
[----:B------:R-:W3:Y:S04]  /*761b0*/  LDL.LU R7, [R1+0x3a50] ;  /* 0x003a500001077983 */ /* 0x000ee80000300800 */
[----:B------:R1:W-:Y:S01]  /*761c0*/  LDGSTS.E [R6+0x3700], desc[UR32][R98.64], P1 ;  /* 0x0370000062067fae */ /* 0x0003e20008921860 */
[----:B------:R-:W-:-:S05]  /*761d0*/  IADD3 R105, P0, R105, R3, RZ ;  /* 0x0000000369697210 */ /* 0x000fca0007f1e0ff */
[----:B------:R-:W-:Y:S01]  /*761e0*/  IMAD.X R106, R106, 0x1, R2, P0 ;  /* 0x000000016a6a7824 */ /* 0x000fe200000e0602 */
[----:B------:R2:W-:Y:S01]  /*761f0*/  STL [R1+0x3960], R105 ;  /* 0x0039606901007387 */ /* 0x0005e20000100800 */
[----:B-1----:R-:W-:-:S03]  /*76200*/  IMAD.MOV.U32 R98, RZ, RZ, R105 ;  /* 0x000000ffff627224 */ /* 0x002fc600078e0069 */
[----:B------:R1:W-:Y:S04]  /*76210*/  STL [R1+0x395c], R106 ;  /* 0x00395c6a01007387 */ /* 0x0003e80000100800 */
[----:B--2---:R-:W2:Y:S01]  /*76220*/  LDL.LU R105, [R1+0x3a44] ;  /* 0x003a440001697983 */ /* 0x004ea20000300800 */
[----:B------:R-:W-:-:S03]  /*76230*/  IMAD.MOV.U32 R99, RZ, RZ, R106 ;  /* 0x000000ffff637224 */ /* 0x000fc600078e006a */
[----:B-1----:R-:W2:Y:S04]  /*76240*/  LDL.LU R106, [R1+0x3a4c] ;  /* 0x003a4c00016a7983 */ /* 0x002ea80000300800 */
[----:B------:R1:W-:Y:S01]  /*76250*/  LDGSTS.E [R6+0x3780], desc[UR32][R98.64], P1 ;  /* 0x0378000062067fae */ /* 0x0003e20008921860 */
[-C--:B------:R-:W-:Y:S02]  /*76260*/  IADD3 R96, P1, R96, R3.reuse, RZ ;  /* 0x0000000360607210 */ /* 0x080fe40007f3e0ff */
[----:B----4-:R-:W-:-:S03]  /*76270*/  IADD3 R102, P2, R102, R3, RZ ;  /* 0x0000000366667210 */ /* 0x010fc60007f5e0ff */
[----:B------:R4:W-:Y:S01]  /*76280*/  STL [R1+0x3a28], R96 ;  /* 0x003a286001007387 */ /* 0x0009e20000100800 */
[----:B-1----:R-:W-:Y:S02]  /*76290*/  IMAD.MOV.U32 R98, RZ, RZ, R96 ;  /* 0x000000ffff627224 */ /* 0x002fe400078e0060 */
[--C-:B------:R-:W-:Y:S02]  /*762a0*/  IMAD.X R107, R107, 0x1, R2.reuse, P1 ;  /* 0x000000016b6b7824 */ /* 0x100fe400008e0602 */
[----:B------:R-:W-:-:S03]  /*762b0*/  IMAD.X R103, R103, 0x1, R2, P2 ;  /* 0x0000000167677824 */ /* 0x000fc600010e0602 */
[----:B------:R1:W-:Y:S04]  /*762c0*/  STL [R1+0x3a24], R107 ;  /* 0x003a246b01007387 */ /* 0x0003e80000100800 */
[----:B------:R3:W-:Y:S04]  /*762d0*/  STL [R1+0x3a30], R102 ;  /* 0x003a306601007387 */ /* 0x0007e80000100800 */
[----:B----4-:R-:W4:Y:S01]  /*762e0*/  LDL.LU R96, [R1+0x3a58] ;  /* 0x003a580001607983 */ /* 0x010f220000300800 */
[----:B------:R-:W-:-:S03]  /*762f0*/  IMAD.MOV.U32 R99, RZ, RZ, R107 ;  /* 0x000000ffff637224 */ /* 0x000fc600078e006b */
[----:B------:R3:W-:Y:S04]  /*76300*/  STL [R1+0x3a2c], R103 ;  /* 0x003a2c6701007387 */ /* 0x0007e80000100800 */
[----:B-1----:R-:W4:Y:S01]  /*76310*/  LDL.LU R107, [R1+0x3a54] ;  /* 0x003a5400016b7983 */ /* 0x002f220000300800 */
        /* <DEDUP_REMOVED lines=17> */
[----:B------:R-:W-:Y:S01]  /*76430*/  IADD3 R101, P1, R101, R3, RZ ;  /* 0x0000000365657210 */ /* 0x000fe20007f3e0ff */
[----:B-1----:R-:W-:-:S02]  /*76440*/  IMAD.MOV.U32 R99, RZ, RZ, R109 ;  /* 0x000000ffff637224 */ /* 0x002fc400078e006d */
[----:B------:R-:W3:Y:S01]  /*76450*/  LDL.LU R109, [R1+0x3a5c] ;  /* 0x003a5c00016d7983 */ /* 0x000ee20000300800 */
[----:B------:R-:W-:-:S03]  /*76460*/  IMAD.MOV.U32 R98, RZ, RZ, R108 ;  /* 0x000000ffff627224 */ /* 0x000fc600078e006c */
[----:B------:R1:W-:Y:S04]  /*76470*/  STL [R1+0x3a3c], R104 ;  /* 0x003a3c6801007387 */ /* 0x0003e80000100800 */
[----:B------:R-:W3:Y:S01]  /*76480*/  LDL.LU R108, [R1+0x3b24] ;  /* 0x003b2400016c7983 */ /* 0x000ee20000300800 */
[----:B------:R-:W-:-:S03]  /*76490*/  IADD3 R7, P2, R7, R3, RZ ;  /* 0x0000000307077210 */ /* 0x000fc60007f5e0ff */
[----:B------:R1:W-:Y:S02]  /*764a0*/  LDGSTS.E [R6+0x4500], desc[UR32][R98.64], P0 ;  /* 0x0450000062067fae */ /* 0x0003e40008121860 */
[----:B-1----:R-:W-:Y:S02]  /*764b0*/  IMAD.MOV.U32 R98, RZ, RZ, R100 ;  /* 0x000000ffff627224 */ /* 0x002fe400078e0064 */
[----:B------:R-:W-:Y:S02]  /*764c0*/  IMAD.MOV.U32 R99, RZ, RZ, R104 ;  /* 0x000000ffff637224 */ /* 0x000fe400078e0068 */
[----:B------:R-:W3:Y:S04]  /*764d0*/  LDL.LU R104, [R1+0x3b30] ;  /* 0x003b300001687983 */ /* 0x000ee80000300800 */
[----:B------:R-:W3:Y:S04]  /*764e0*/  LDL.LU R100, [R1+0x3b38] ;  /* 0x003b380001647983 */ /* 0x000ee80000300800 */
[----:B------:R-:W-:Y:S04]  /*764f0*/  STL [R1+0x3a48], R101 ;  /* 0x003a486501007387 */ /* 0x000fe80000100800 */
[----:B------:R1:W-:Y:S01]  /*76500*/  LDGSTS.E [R6+0x4580], desc[UR32][R98.64], P0 ;  /* 0x0458000062067fae */ /* 0x0003e20008121860 */
[----:B--2---:R-:W-:-:S04]  /*76510*/  IMAD.X R105, R105, 0x1, R2, P1 ;  /* 0x0000000169697824 */ /* 0x004fc800008e0602 */
[----:B-1----:R-:W-:Y:S01]  /*76520*/  IMAD.MOV.U32 R99, RZ, RZ, R105 ;  /* 0x000000ffff637224 */ /* 0x002fe200078e0069 */
[----:B------:R1:W-:Y:S04]  /*76530*/  STL [R1+0x3a44], R105 ;  /* 0x003a446901007387 */ /* 0x0003e80000100800 */
[----:B------:R-:W-:Y:S01]  /*76540*/  STL [R1+0x3a50], R7 ;  /* 0x003a500701007387 */ /* 0x000fe20000100800 */
[----:B------:R-:W-:Y:S02]  /*76550*/  IMAD.X R106, R106, 0x1, R2, P2 ;  /* 0x000000016a6a7824 */ /* 0x000fe400010e0602 */
[----:B------:R-:W-:-:S05]  /*76560*/  IMAD.MOV.U32 R98, RZ, RZ, R101 ;  /* 0x000000ffff627224 */ /* 0x000fca00078e0065 */
[----:B------:R2:W-:Y:S04]  /*76570*/  LDGSTS.E [R6+0x4600], desc[UR32][R98.64], P0 ;  /* 0x0460000062067fae */ /* 0x0005e80008121860 */
[----:B-1----:R-:W3:Y:S04]  /*76580*/  LDL.LU R105, [R1+0x3b2c] ;  /* 0x003b2c0001697983 */ /* 0x002ee80000300800 */
[----:B------:R1:W-:Y:S04]  /*76590*/  STL [R1+0x3a4c], R106 ;  /* 0x003a4c6a01007387 */ /* 0x0003e80000100800 */
[----:B------:R-:W3:Y:S01]  /*765a0*/  LDL.LU R101, [R1+0x3b34] ;  /* 0x003b340001657983 */ /* 0x000ee20000300800 */
[----:B--2---:R-:W-:-:S02]  /*765b0*/  IMAD.MOV.U32 R98, RZ, RZ, R7 ;  /* 0x000000ffff627224 */ /* 0x004fc400078e0007 */
[----:B------:R-:W-:Y:S02]  /*765c0*/  IMAD.MOV.U32 R99, RZ, RZ, R106 ;  /* 0x000000ffff637224 */ /* 0x000fe400078e006a */
[----:B-1----:R-:W2:Y:S04]  /*765d0*/  LDL.LU R106, [R1+0x3b40] ;  /* 0x003b4000016a7983 */ /* 0x002ea80000300800 */
[----:B------:R-:W2:Y:S04]  /*765e0*/  LDL.LU R7, [R1+0x3b48] ;  /* 0x003b480001077983 */ /* 0x000ea80000300800 */
        /* <DEDUP_REMOVED lines=29> */
[----:B---3--:R-:W-:-:S02]  /*767c0*/  IMAD.MOV.U32 R98, RZ, RZ, R103 ;  /* 0x000000ffff627224 */ /* 0x008fc400078e0067 */
[----:B------:R-:W-:Y:S01]  /*767d0*/  IMAD.MOV.U32 R99, RZ, RZ, R108 ;  /* 0x000000ffff637224 */ /* 0x000fe200078e006c */
[----:B------:R-:W-:Y:S01]  /*767e0*/  IADD3 R100, P2, R100, R3, RZ ;  /* 0x0000000364647210 */ /* 0x000fe20007f5e0ff */
[----:B------:R-:W3:Y:S04]  /*767f0*/  LDL.LU R103, [R1+0x3b54] ;  /* 0x003b540001677983 */ /* 0x000ee80000300800 */
[----:B------:R1:W-:Y:S04]  /*76800*/  STL [R1+0x3b30], R104 ;  /* 0x003b306801007387 */ /* 0x0003e80000100800 */
[----:B------:R1:W-:Y:S02]  /*76810*/  LDGSTS.E [R6+0x5400], desc[UR32][R98.64], P1 ;  /* 0x0540000062067fae */ /* 0x0003e40008921860 */
[----:B-1----:R-:W-:-:S02]  /*76820*/  IMAD.MOV.U32 R98, RZ, RZ, R104 ;  /* 0x000000ffff627224 */ /* 0x002fc400078e0068 */
[--C-:B------:R-:W-:Y:S02]  /*76830*/  IMAD.X R105, R105, 0x1, R2.reuse, P0 ;  /* 0x0000000169697824 */ /* 0x100fe400000e0602 */
[----:B------:R-:W-:-:S03]  /*76840*/  IMAD.X R101, R101, 0x1, R2, P2 ;  /* 0x0000000165657824 */ /* 0x000fc600010e0602 */
[----:B------:R1:W-:Y:S04]  /*76850*/  STL [R1+0x3b2c], R105 ;  /* 0x003b2c6901007387 */ /* 0x0003e80000100800 */
[----:B------:R2:W-:Y:S04]  /*76860*/  STL [R1+0x3b38], R100 ;  /* 0x003b386401007387 */ /* 0x0005e80000100800 */
[----:B------:R-:W3:Y:S01]  /*76870*/  LDL.LU R104, [R1+0x3b60] ;  /* 0x003b600001687983 */ /* 0x000ee20000300800 */
[----:B------:R-:W-:-:S03]  /*76880*/  IMAD.MOV.U32 R99, RZ, RZ, R105 ;  /* 0x000000ffff637224 */ /* 0x000fc600078e0069 */
[----:B------:R2:W-:Y:S04]  /*76890*/  STL [R1+0x3b34], R101 ;  /* 0x003b346501007387 */ /* 0x0005e80000100800 */
[----:B------:R2:W-:Y:S04]  /*768a0*/  LDGSTS.E [R6+0x5480], desc[UR32][R98.64], P1 ;  /* 0x0548000062067fae */ /* 0x0005e80008921860 */
[----:B-1----:R-:W3:Y:S01]  /*768b0*/  LDL.LU R105, [R1+0x3b5c] ;  /* 0x003b5c0001697983 */ /* 0x002ee20000300800 */
[-C--:B--2---:R-:W-:Y:S02]  /*768c0*/  IADD3 R106, P0, R106, R3.reuse, RZ ;  /* 0x000000036a6a7210 */ /* 0x084fe40007f1e0ff */
[----:B------:R-:W-:Y:S01]  /*768d0*/  IADD3 R7, P2, R7, R3, RZ ;  /* 0x0000000307077210 */ /* 0x000fe20007f5e0ff */
[----:B------:R-:W-:-:S02]  /*768e0*/  IMAD.MOV.U32 R98, RZ, RZ, R100 ;  /* 0x000000ffff627224 */ /* 0x000fc400078e0064 */
[----:B------:R-:W-:Y:S01]  /*768f0*/  IMAD.MOV.U32 R99, RZ, RZ, R101 ;  /* 0x000000ffff637224 */ /* 0x000fe200078e0065 */
[----:B------:R-:W2:Y:S04]  /*76900*/  LDL.LU R100, [R1+0x3c28] ;  /* 0x003c280001647983 */ /* 0x000ea80000300800 */
[----:B------:R-:W2:Y:S04]  /*76910*/  LDL.LU R101, [R1+0x3c30] ;  /* 0x003c300001657983 */ /* 0x000ea80000300800 */
[----:B------:R-:W-:Y:S04]  /*76920*/  STL [R1+0x3b40], R106 ;  /* 0x003b406a01007387 */ /* 0x000fe80000100800 */
[----:B------:R1:W-:Y:S01]  /*76930*/  LDGSTS.E [R6+0x5500], desc[UR32][R98.64], P1 ;  /* 0x0550000062067fae */ /* 0x0003e20008921860 */
[----:B----4-:R-:W-:-:S02]  /*76940*/  IMAD.X R107, R107, 0x1, R2, P0 ;  /* 0x000000016b6b7824 */ /* 0x010fc400000e0602 */
[----:B------:R-:W-:-:S03]  /*76950*/  IMAD.X R96, R96, 0x1, R2, P2 ;  /* 0x0000000160607824 */ /* 0x000fc600010e0602 */
[----:B------:R4:W-:Y:S04]  /*76960*/  STL [R1+0x3b3c], R107 ;  /* 0x003b3c6b01007387 */ /* 0x0009e80000100800 */
[----:B------:R-:W-:Y:S04]  /*76970*/  STL [R1+0x3b48], R7 ;  /* 0x003b480701007387 */ /* 0x000fe80000100800 */
[----:B------:R-:W2:Y:S04]  /*76980*/  LDL.LU R109, [R1+0x3c24] ;  /* 0x003c2400016d7983 */ /* 0x000ea80000300800 */
[----:B------:R4:W-:Y:S04]  /*76990*/  STL [R1+0x3b44], R96 ;  /* 0x003b446001007387 */ /* 0x0009e80000100800 */
[----:B------:R-:W2:Y:S01]  /*769a0*/  LDL.LU R108, [R1+0x3c2c] ;  /* 0x003c2c00016c7983 */ /* 0x000ea20000300800 */
[----:B-1----:R-:W-:-:S02]  /*769b0*/  IMAD.MOV.U32 R98, RZ, RZ, R106 ;  /* 0x000000ffff627224 */ /* 0x002fc400078e006a */
[----:B------:R-:W-:Y:S02]  /*769c0*/  IMAD.MOV.U32 R99, RZ, RZ, R107 ;  /* 0x000000ffff637224 */ /* 0x000fe400078e006b */
[----:B----4-:R-:W4:Y:S04]  /*769d0*/  LDL.LU R107, [R1+0x3c34] ;  /* 0x003c3400016b7983 */ /* 0x010f280000300800 */
[----:B------:R1:W-:Y:S04]  /*769e0*/  LDGSTS.E [R6+0x5580], desc[UR32][R98.64], P1 ;  /* 0x0558000062067fae */ /* 0x0003e80008921860 */
[----:B------:R-:W4:Y:S01]  /*769f0*/  LDL.LU R106, [R1+0x3c38] ;  /* 0x003c3800016a7983 */ /* 0x000f220000300800 */
[----:B-1----:R-:W-:-:S02]  /*76a00*/  IMAD.MOV.U32 R99, RZ, RZ, R96 ;  /* 0x000000ffff637224 */ /* 0x002fc400078e0060 */
[----:B------:R-:W-:Y:S01]  /*76a10*/  IMAD.MOV.U32 R98, RZ, RZ, R7 ;  /* 0x000000ffff627224 */ /* 0x000fe200078e0007 */
[----:B------:R-:W4:Y:S04]  /*76a20*/  LDL.LU R96, [R1+0x3c3c] ;  /* 0x003c3c0001607983 */ /* 0x000f280000300800 */
[----:B------:R-:W4:Y:S04]  /*76a30*/  LDL.LU R7, [R1+0x3c40] ;  /* 0x003c400001077983 */ /* 0x000f280000300800 */
        /* <DEDUP_REMOVED lines=8> */
[----:B------:R1:W-:Y:S04]  /*76ac0*/  STL [R1+0x3b58], R102 ;  /* 0x003b586601007387 */ /* 0x0003e80000100800 */
[----:B------:R1:W-:Y:S01]  /*76ad0*/  LDGSTS.E [R6+0x5680], desc[UR32][R98.64], P1 ;  /* 0x0568000062067fae */ /* 0x0003e20008921860 */
[----:B---3--:R-:W-:-:S05]  /*76ae0*/  IMAD.X R103, R103, 0x1, R2, P2 ;  /* 0x0000000167677824 */ /* 0x008fca00010e0602 */
[----:B------:R3:W-:Y:S01]  /*76af0*/  STL [R1+0x3b54], R103 ;  /* 0x003b546701007387 */ /* 0x0007e20000100800 */
[----:B-1----:R-:W-:Y:S02]  /*76b00*/  IMAD.MOV.U32 R98, RZ, RZ, R102 ;  /* 0x000000ffff627224 */ /* 0x002fe400078e0066 */
[----:B------:R-:W-:Y:S01]  /*76b10*/  IMAD.MOV.U32 R99, RZ, RZ, R103 ;  /* 0x000000ffff637224 */ /* 0x000fe200078e0067 */
[----:B------:R-:W4:Y:S04]  /*76b20*/  LDL.LU R102, [R1+0x3c48] ;  /* 0x003c480001667983 */ /* 0x000f280000300800 */
[----:B---3--:R-:W3:Y:S04]  /*76b30*/  LDL.LU R103, [R1+0x3c50] ;  /* 0x003c500001677983 */ /* 0x008ee80000300800 */
[----:B------:R1:W-:Y:S01]  /*76b40*/  LDGSTS.E [R6+0x5700], desc[UR32][R98.64], P1 ;  /* 0x0570000062067fae */ /* 0x0003e20008921860 */
[----:B------:R-:W-:Y:S01]  /*76b50*/  UISETP.GT.AND UP1, UPT, UR12, 0x19, UPT ;  /* 0x000000190c00788c */ /* 0x000fe2000bf24270 */
[----:B------:R-:W-:-:S05]  /*76b60*/  IADD3 R104, P0, R104, R3, RZ ;  /* 0x0000000368687210 */ /* 0x000fca0007f1e0ff */
[----:B------:R-:W-:Y:S01]  /*76b70*/  IMAD.X R105, R105, 0x1, R2, P0 ;  /* 0x0000000169697824 */ /* 0x000fe200000e0602 */
[----:B------:R-:W-:Y:S03]  /*76b80*/  STL [R1+0x3b60], R104 ;  /* 0x003b606801007387 */ /* 0x000fe60000100800 */
[----:B-1----:R-:W-:Y:S01]  /*76b90*/  IMAD.MOV.U32 R99, RZ, RZ, R105 ;  /* 0x000000ffff637224 */ /* 0x002fe200078e0069 */
[----:B------:R1:W-:Y:S01]  /*76ba0*/  STL [R1+0x3b5c], R105 ;  /* 0x003b5c6901007387 */ /* 0x0003e20000100800 */
[----:B------:R-:W-:Y:S01]  /*76bb0*/  USEL UR10, URZ, 0x4, !UP1 ;  /* 0x000000043f0a7887 */ /* 0x000fe2000c800000 */
[----:B------:R-:W-:Y:S02]  /*76bc0*/  IMAD.MOV.U32 R98, RZ, RZ, R104 ;  /* 0x000000ffff627224 */ /* 0x000fe400078e0068 */
[----:B-1----:R-:W3:Y:S04]  /*76bd0*/  LDL.LU R105, [R1+0x3c44] ;  /* 0x003c440001697983 */ /* 0x002ee80000300800 */
[----:B------:R-:W3:Y:S01]  /*76be0*/  LDL.LU R104, [R1+0x3c4c] ;  /* 0x003c4c0001687983 */ /* 0x000ee20000300800 */
[----:B------:R-:W-:-:S03]  /*76bf0*/  USEL UR10, UR10, URZ, !UP0 ;  /* 0x0000003f0a0a7287 */ /* 0x000fc6000c000000 */
[----:B------:R1:W-:Y:S01]  /*76c00*/  LDGSTS.E [R6+0x5780], desc[UR32][R98.64], P1 ;  /* 0x0578000062067fae */ /* 0x0003e20008921860 */
[-C--:B--2---:R-:W-:Y:S02]  /*76c10*/  IADD3 R100, P1, R100, R3.reuse, RZ ;  /* 0x0000000364647210 */ /* 0x084fe40007f3e0ff */
        /* <DEDUP_REMOVED lines=9> */
[----:B--2---:R-:W2:Y:S04]  /*76cb0*/  LDL.LU R100, [R1+0x3c58] ;  /* 0x003c580001647983 */ /* 0x004ea80000300800 */
[----:B------:R-:W-:Y:S04]  /*76cc0*/  STL [R1+0x3c2c], R108 ;  /* 0x003c2c6c01007387 */ /* 0x000fe80000100800 */
[----:B------:R1:W-:Y:S02]  /*76cd0*/  LDGSTS.E [R6+0x6400], desc[UR32][R98.64], P0 ;  /* 0x0640000062067fae */ /* 0x0003e40008121860 */
[----:B-1----:R-:W-:-:S02]  /*76ce0*/  IMAD.MOV.U32 R98, RZ, RZ, R101 ;  /* 0x000000ffff627224 */ /* 0x002fc400078e0065 */
[----:B------:R-:W2:Y:S01]  /*76cf0*/  LDL.LU R101, [R1+0x3c54] ;  /* 0x003c540001657983 */ /* 0x000ea20000300800 */
[-C--:B----4-:R-:W-:Y:S02]  /*76d00*/  IADD3 R106, P1, R106, R3.reuse, RZ ;  /* 0x000000036a6a7210 */ /* 0x090fe40007f3e0ff */
[----:B------:R-:W-:-:S03]  /*76d10*/  IADD3 R7, P2, R7, R3, RZ ;  /* 0x0000000307077210 */ /* 0x000fc60007f5e0ff */
[--C-:B------:R-:W-:Y:S02]  /*76d20*/  IMAD.X R107, R107, 0x1, R2.reuse, P1 ;  /* 0x000000016b6b7824 */ /* 0x100fe400008e0602 */
[----:B------:R-:W-:Y:S01]  /*76d30*/  IMAD.X R96, R96, 0x1, R2, P2 ;  /* 0x0000000160607824 */ /* 0x000fe200010e0602 */
[----:B------:R-:W-:Y:S04]  /*76d40*/  STL [R1+0x3c38], R106 ;  /* 0x003c386a01007387 */ /* 0x000fe80000100800 */
[----:B------:R-:W-:Y:S04]  /*76d50*/  STL [R1+0x3c34], R107 ;  /* 0x003c346b01007387 */ /* 0x000fe80000100800 */
[----:B------:R1:W-:Y:S04]  /*76d60*/  STL [R1+0x3c40], R7 ;  /* 0x003c400701007387 */ /* 0x0003e80000100800 */
        /* <DEDUP_REMOVED lines=10> */
[-C--:B------:R-:W-:Y:S01]  /*76e10*/  IADD3 R102, P1, R102, R3.reuse, RZ ;  /* 0x0000000366667210 */ /* 0x080fe20007f3e0ff */
[----:B-1----:R-:W-:Y:S01]  /*76e20*/  IMAD.MOV.U32 R98, RZ, RZ, R7 ;  /* 0x000000ffff627224 */ /* 0x002fe200078e0007 */
[----:B---3--:R-:W-:Y:S01]  /*76e30*/  IADD3 R103, P2, R103, R3, RZ ;  /* 0x0000000367677210 */ /* 0x008fe20007f5e0ff */
[----:B------:R-:W-:Y:S01]  /*76e40*/  IMAD.MOV.U32 R99, RZ, RZ, R96 ;  /* 0x000000ffff637224 */ /* 0x000fe200078e0060 */
[----:B------:R-:W3:Y:S04]  /*76e50*/  LDL.LU R7, [R1+0x3d30] ;  /* 0x003d300001077983 */ /* 0x000ee80000300800 */
[----:B----4-:R-:W4:Y:S04]  /*76e60*/  LDL.LU R96, [R1+0x3d38] ;  /* 0x003d380001607983 */ /* 0x010f280000300800 */
[----:B------:R1:W-:Y:S04]  /*76e70*/  STL [R1+0x3c48], R102 ;  /* 0x003c486601007387 */ /* 0x0003e80000100800 */
[----:B------:R1:W-:Y:S02]  /*76e80*/  LDGSTS.E [R6+0x6580], desc[UR32][R98.64], P0 ;  /* 0x0658000062067fae */ /* 0x0003e40008121860 */
[----:B-1----:R-:W-:-:S02]  /*76e90*/  IMAD.MOV.U32 R98, RZ, RZ, R102 ;  /* 0x000000ffff627224 */ /* 0x002fc400078e0066 */
[--C-:B------:R-:W-:Y:S02]  /*76ea0*/  IMAD.X R105, R105, 0x1, R2.reuse, P1 ;  /* 0x0000000169697824 */ /* 0x100fe400008e0602 */
[----:B------:R-:W-:-:S03]  /*76eb0*/  IMAD.X R104, R104, 0x1, R2, P2 ;  /* 0x0000000168687824 */ /* 0x000fc600010e0602 */
[----:B------:R1:W-:Y:S04]  /*76ec0*/  STL [R1+0x3c44], R105 ;  /* 0x003c446901007387 */ /* 0x0003e80000100800 */
[----:B------:R-:W-:Y:S04]  /*76ed0*/  STL [R1+0x3c50], R103 ;  /* 0x003c506701007387 */ /* 0x000fe80000100800 */
[----:B------:R-:W4:Y:S04]  /*76ee0*/  LDL.LU R107, [R1+0x3d2c] ;  /* 0x003d2c00016b7983 */ /* 0x000f280000300800 */
[----:B------:R2:W-:Y:S04]  /*76ef0*/  STL [R1+0x3c4c], R104 ;  /* 0x003c4c6801007387 */ /* 0x0005e80000100800 */
[----:B------:R-:W4:Y:S04]  /*76f00*/  LDL.LU R102, [R1+0x3d34] ;  /* 0x003d340001667983 */ /* 0x000f280000300800 */
[----:B------:R-:W4:Y:S01]  /*76f10*/  LDL.LU R106, [R1+0x3d40] ;  /* 0x003d4000016a7983 */ /* 0x000f220000300800 */
[----:B------:R-:W-:-:S03]  /*76f20*/  IMAD.MOV.U32 R99, RZ, RZ, R105 ;  /* 0x000000ffff637224 */ /* 0x000fc600078e0069 */
[----:B-1----:R-:W4:Y:S04]  /*76f30*/  LDL.LU R105, [R1+0x3d48] ;  /* 0x003d480001697983 */ /* 0x002f280000300800 */
[----:B------:R1:W-:Y:S01]  /*76f40*/  LDGSTS.E [R6+0x6600], desc[UR32][R98.64], P0 ;  /* 0x0660000062067fae */ /* 0x0003e20008121860 */
[----:B--2---:R-:W-:-:S05]  /*76f50*/  IADD3 R100, P1, R100, R3, RZ ;  /* 0x0000000364647210 */ /* 0x004fca0007f3e0ff */
[----:B------:R2:W-:Y:S01]  /*76f60*/  STL [R1+0x3c58], R100 ;  /* 0x003c586401007387 */ /* 0x0005e20000100800 */
[----:B------:R-:W-:-:S05]  /*76f70*/  IMAD.X R101, R101, 0x1, R2, P1 ;  /* 0x0000000165657824 */ /* 0x000fca00008e0602 */
[----:B------:R2:W-:Y:S04]  /*76f80*/  STL [R1+0x3c54], R101 ;  /* 0x003c546501007387 */ /* 0x0005e80000100800 */
[----:B------:R-:W4:Y:S04]  /*76f90*/  LDL.LU R108, [R1+0x3d3c] ;  /* 0x003d3c00016c7983 */ /* 0x000f280000300800 */
[----:B------:R-:W4:Y:S01]  /*76fa0*/  LDL.LU R109, [R1+0x3d44] ;  /* 0x003d4400016d7983 */ /* 0x000f220000300800 */
[----:B-1----:R-:W-:Y:S02]  /*76fb0*/  IMAD.MOV.U32 R98, RZ, RZ, R103 ;  /* 0x000000ffff627224 */ /* 0x002fe400078e0067 */
[----:B------:R-:W-:Y:S01]  /*76fc0*/  IMAD.MOV.U32 R99, RZ, RZ, R104 ;  /* 0x000000ffff637224 */ /* 0x000fe200078e0068 */
[----:B------:R-:W-:Y:S01]  /*76fd0*/  UISETP.GT.AND UP1, UPT, UR12, 0x1d, UPT ;  /* 0x0000001d0c00788c */ /* 0x000fe2000bf24270 */
[----:B------:R-:W4:Y:S04]  /*76fe0*/  LDL.LU R104, [R1+0x3d4c] ;  /* 0x003d4c0001687983 */ /* 0x000f280000300800 */
[----:B------:R1:W-:Y:S01]  /*76ff0*/  LDGSTS.E [R6+0x6680], desc[UR32][R98.64], P0 ;  /* 0x0668000062067fae */ /* 0x0003e20008121860 */
[----:B------:R-:W-:Y:S01]  /*77000*/  IADD3 R112, P2, R112, R3, RZ ;  /* 0x0000000370707210 */ /* 0x000fe20007f5e0ff */
[----:B------:R-:W-:-:S04]  /*77010*/  USEL UR10, URZ, 0x4, !UP1 ;  /* 0x000000043f0a7887 */ /* 0x000fc8000c800000 */
[----:B------:R-:W-:Y:S01]  /*77020*/  IMAD.X R113, R113, 0x1, R2, P2 ;  /* 0x0000000171717824 */ /* 0x000fe200010e0602 */
[----:B------:R-:W-:Y:S01]  /*77030*/  USEL UR10, UR10, URZ, !UP0 ;  /* 0x0000003f0a0a7287 */ /* 0x000fe2000c000000 */
[----:B-1----:R-:W-:Y:S02]  /*77040*/  IMAD.MOV.U32 R98, RZ, RZ, R100 ;  /* 0x000000ffff627224 */ /* 0x002fe400078e0064 */
[----:B------:R-:W-:Y:S01]  /*77050*/  IMAD.MOV.U32 R99, RZ, RZ, R101 ;  /* 0x000000ffff637224 */ /* 0x000fe200078e0065 */
[----:B--2---:R-:W2:Y:S04]  /*77060*/  LDL.LU R100, [R1+0x3d50] ;  /* 0x003d500001647983 */ /* 0x004ea80000300800 */
[----:B------:R-:W2:Y:S04]  /*77070*/  LDL.LU R103, [R1+0x3d54] ;  /* 0x003d540001677983 */ /* 0x000ea80000300800 */
        /* <DEDUP_REMOVED lines=9> */
[----:B------:R-:W-:Y:S01]  /*77110*/  STL [R1+0x3c5c], R113 ;  /* 0x003c5c7101007387 */ /* 0x000fe20000100800 */
[-C--:B---3--:R-:W-:Y:S02]  /*77120*/  IADD3 R7, P0, R7, R3.reuse, RZ ;  /* 0x0000000307077210 */ /* 0x088fe40007f1e0ff */
[----:B----4-:R-:W-:Y:S01]  /*77130*/  IADD3 R96, P2, R96, R3, RZ ;  /* 0x0000000360607210 */ /* 0x010fe20007f5e0ff */
[----:B------:R-:W-:Y:S01]  /*77140*/  STL [R1+0x3d28], R110 ;  /* 0x003d286e01007387 */ /* 0x000fe20000100800 */
[----:B-1----:R-:W-:-:S02]  /*77150*/  IMAD.MOV.U32 R98, RZ, RZ, R110 ;  /* 0x000000ffff627224 */ /* 0x002fc400078e006e */
[----:B------:R-:W-:Y:S01]  /*77160*/  IMAD.MOV.U32 R99, RZ, RZ, R111 ;  /* 0x000000ffff637224 */ /* 0x000fe200078e006f */
[----:B------:R-:W-:Y:S04]  /*77170*/  STL [R1+0x3d24], R111 ;  /* 0x003d246f01007387 */ /* 0x000fe80000100800 */
[----:B------:R1:W-:Y:S04]  /*77180*/  STL [R1+0x3d30], R7 ;  /* 0x003d300701007387 */ /* 0x0003e80000100800 */
[----:B------:R3:W-:Y:S02]  /*77190*/  LDGSTS.E [R6+0x7400], desc[UR32][R98.64], P1 ;  /* 0x0740000062067fae */ /* 0x0007e40008921860 */
[----:B---3--:R-:W-:-:S02]  /*771a0*/  IMAD.MOV.U32 R98, RZ, RZ, R7 ;  /* 0x000000ffff627224 */ /* 0x008fc400078e0007 */
[--C-:B------:R-:W-:Y:S02]  /*771b0*/  IMAD.X R107, R107, 0x1, R2.reuse, P0 ;  /* 0x000000016b6b7824 */ /* 0x100fe400000e0602 */
[----:B------:R-:W-:-:S03]  /*771c0*/  IMAD.X R102, R102, 0x1, R2, P2 ;  /* 0x0000000166667824 */ /* 0x000fc600010e0602 */
[----:B------:R3:W-:Y:S04]  /*771d0*/  STL [R1+0x3d2c], R107 ;  /* 0x003d2c6b01007387 */ /* 0x0007e80000100800 */
[----:B------:R-:W-:Y:S04]  /*771e0*/  STL [R1+0x3d38], R96 ;  /* 0x003d386001007387 */ /* 0x000fe80000100800 */
[----:B-1----:R-:W4:Y:S01]  /*771f0*/  LDL.LU R7, [R1+0x3d60] ;  /* 0x003d600001077983 */ /* 0x002f220000300800 */
[----:B------:R-:W-:-:S03]  /*77200*/  IMAD.MOV.U32 R99, RZ, RZ, R107 ;  /* 0x000000ffff637224 */ /* 0x000fc600078e006b */
[----:B------:R1:W-:Y:S01]  /*77210*/  STL [R1+0x3d34], R102 ;  /* 0x003d346601007387 */ /* 0x0003e20000100800 */
[-C--:B------:R-:W-:Y:S02]  /*77220*/  IADD3 R106, P0, R106, R3.reuse, RZ ;  /* 0x000000036a6a7210 */ /* 0x080fe40007f1e0ff */
[----:B------:R-:W-:Y:S01]  /*77230*/  IADD3 R105, P2, R105, R3, RZ ;  /* 0x0000000369697210 */ /* 0x000fe20007f5e0ff */
[----:B------:R1:W-:Y:S04]  /*77240*/  LDGSTS.E [R6+0x7480], desc[UR32][R98.64], P1 ;  /* 0x0748000062067fae */ /* 0x0003e80008921860 */
[----:B---3--:R-:W3:Y:S01]  /*77250*/  LDL.LU R107, [R1+0x3d5c] ;  /* 0x003d5c00016b7983 */ /* 0x008ee20000300800 */
[----:B-1----:R-:W-:Y:S02]  /*77260*/  IMAD.MOV.U32 R98, RZ, RZ, R96 ;  /* 0x000000ffff627224 */ /* 0x002fe400078e0060 */
[----:B------:R-:W-:-:S02]  /*77270*/  IMAD.MOV.U32 R99, RZ, RZ, R102 ;  /* 0x000000ffff637224 */ /* 0x000fc400078e0066 */
[----:B------:R-:W3:Y:S04]  /*77280*/  LDL.LU R102, [R1+0x3668] ;  /* 0x0036680001667983 */ /* 0x000ee80000300800 */
[----:B------:R-:W3:Y:S04]  /*77290*/  LDL.LU R96, [R1+0x3670] ;  /* 0x0036700001607983 */ /* 0x000ee80000300800 */
[----:B------:R-:W-:Y:S04]  /*772a0*/  STL [R1+0x3d40], R106 ;  /* 0x003d406a01007387 */ /* 0x000fe80000100800 */
[----:B------:R1:W-:Y:S02]  /*772b0*/  LDGSTS.E [R6+0x7500], desc[UR32][R98.64], P1 ;  /* 0x0750000062067fae */ /* 0x0003e40008921860 */
[----:B-1----:R-:W-:-:S02]  /*772c0*/  IMAD.MOV.U32 R98, RZ, RZ, R106 ;  /* 0x000000ffff627224 */ /* 0x002fc400078e006a */
[--C-:B------:R-:W-:Y:S02]  /*772d0*/  IMAD.X R108, R108, 0x1, R2.reuse, P0 ;  /* 0x000000016c6c7824 */ /* 0x100fe400000e0602 */
[----:B------:R-:W-:Y:S02]  /*772e0*/  IMAD.X R109, R109, 0x1, R2, P2 ;  /* 0x000000016d6d7824 */ /* 0x000fe400010e0602 */
[----:B------:R-:W-:Y:S01]  /*772f0*/  IMAD.MOV.U32 R99, RZ, RZ, R108 ;  /* 0x000000ffff637224 */ /* 0x000fe200078e006c */
[----:B------:R1:W-:Y:S04]  /*77300*/  STL [R1+0x3d3c], R108 ;  /* 0x003d3c6c01007387 */ /* 0x0003e80000100800 */
[----:B------:R2:W-:Y:S04]  /*77310*/  STL [R1+0x3d48], R105 ;  /* 0x003d486901007387 */ /* 0x0005e80000100800 */
[----:B------:R2:W-:Y:S04]  /*77320*/  LDGSTS.E [R6+0x7580], desc[UR32][R98.64], P1 ;  /* 0x0758000062067fae */ /* 0x0005e80008921860 */
[----:B-1----:R-:W3:Y:S04]  /*77330*/  LDL.LU R108, [R1+0x3664] ;  /* 0x00366400016c7983 */ /* 0x002ee80000300800 */
[----:B------:R1:W-:Y:S04]  /*77340*/  STL [R1+0x3d44], R109 ;  /* 0x003d446d01007387 */ /* 0x0003e80000100800 */
[----:B------:R-:W3:Y:S01]  /*77350*/  LDL.LU R106, [R1+0x366c] ;  /* 0x00366c00016a7983 */ /* 0x000ee20000300800 */
[-C--:B--2---:R-:W-:Y:S01]  /*77360*/  IADD3 R100, P0, R100, R3.reuse, RZ ;  /* 0x0000000364647210 */ /* 0x084fe20007f1e0ff */
[----:B------:R-:W-:Y:S01]  /*77370*/  IMAD.MOV.U32 R98, RZ, RZ, R105 ;  /* 0x000000ffff627224 */ /* 0x000fe200078e0069 */
[----:B------:R-:W-:Y:S01]  /*77380*/  IADD3 R101, P2, R101, R3, RZ ;  /* 0x0000000365657210 */ /* 0x000fe20007f5e0ff */
[----:B------:R-:W2:Y:S02]  /*77390*/  S2R R105, SR_TID.X ;  /* 0x0000000000697919 */ /* 0x000ea40000002100 */
[----:B------:R-:W-:-:S02]  /*773a0*/  IMAD.X R104, R104, 0x1, R2, P0 ;  /* 0x0000000168687824 */ /* 0x000fc400000e0602 */
[----:B------:R-:W-:Y:S01]  /*773b0*/  IMAD.MOV.U32 R99, RZ, RZ, R109 ;  /* 0x000000ffff637224 */ /* 0x000fe200078e006d */
[----:B------:R2:W-:Y:S01]  /*773c0*/  STL [R1+0x3d50], R100 ;  /* 0x003d506401007387 */ /* 0x0005e20000100800 */
[----:B------:R-:W-:-:S03]  /*773d0*/  IMAD.X R103, R103, 0x1, R2, P2 ;  /* 0x0000000167677824 */ /* 0x000fc600010e0602 */
[----:B------:R-:W-:Y:S04]  /*773e0*/  STL [R1+0x3d4c], R104 ;  /* 0x003d4c6801007387 */ /* 0x000fe80000100800 */
[----:B------:R-:W-:Y:S04]  /*773f0*/  STL [R1+0x3d58], R101 ;  /* 0x003d586501007387 */ /* 0x000fe80000100800 */
[----:B-1----:R-:W3:Y:S04]  /*77400*/  LDL.LU R109, [R1+0x3678] ;  /* 0x00367800016d7983 */ /* 0x002ee80000300800 */
[----:B------:R1:W-:Y:S04]  /*77410*/  LDGSTS.E [R6+0x7600], desc[UR32][R98.64], P1 ;  /* 0x0760000062067fae */ /* 0x0003e80008921860 */
[----:B------:R2:W-:Y:S01]  /*77420*/  STL [R1+0x3d54], R103 ;  /* 0x003d546701007387 */ /* 0x0005e20000100800 */
[----:B-1----:R-:W-:-:S03]  /*77430*/  IMAD.MOV.U32 R98, RZ, RZ, R100 ;  /* 0x000000ffff627224 */ /* 0x002fc600078e0064 */
[----:B--2---:R-:W2:Y:S04]  /*77440*/  LDL.LU R100, [R1+0x3680] ;  /* 0x0036800001647983 */ /* 0x004ea80000300800 */
[----:B------:R-:W2:Y:S01]  /*77450*/  LDL.LU R110, [R1+0x3674] ;  /* 0x00367400016e7983 */ /* 0x000ea20000300800 */
[----:B------:R-:W-:-:S05]  /*77460*/  IMAD.MOV.U32 R99, RZ, RZ, R104 ;  /* 0x000000ffff637224 */ /* 0x000fca00078e0068 */
[----:B------:R1:W-:Y:S02]  /*77470*/  LDGSTS.E [R6+0x7680], desc[UR32][R98.64], P1 ;  /* 0x0768000062067fae */ /* 0x0003e40008921860 */
[----:B-1----:R-:W-:Y:S02]  /*77480*/  IMAD.MOV.U32 R98, RZ, RZ, R101 ;  /* 0x000000ffff627224 */ /* 0x002fe400078e0065 */
[----:B------:R-:W-:Y:S02]  /*77490*/  IMAD.MOV.U32 R99, RZ, RZ, R103 ;  /* 0x000000ffff637224 */ /* 0x000fe400078e0067 */
[----:B------:R-:W2:Y:S04]  /*774a0*/  LDL.LU R103, [R1+0x367c] ;  /* 0x00367c0001677983 */ /* 0x000ea80000300800 */
[----:B------:R-:W2:Y:S04]  /*774b0*/  LDL.LU R104, [R1+0x3688] ;  /* 0x0036880001687983 */ /* 0x000ea80000300800 */
[----:B------:R-:W2:Y:S04]  /*774c0*/  LDL.LU R101, [R1+0x3690] ;  /* 0x0036900001657983 */ /* 0x000ea80000300800 */
[----:B------:R1:W-:Y:S01]  /*774d0*/  LDGSTS.E [R6+0x7700], desc[UR32][R98.64], P1 ;  /* 0x0770000062067fae */ /* 0x0003e20008921860 */
[----:B------:R-:W-:-:S02]  /*774e0*/  LOP3.LUT R113, R105, 0x1f, RZ, 0xc0, !PT ;  /* 0x0000001f69717812 */ /* 0x000fc400078ec0ff */
[----:B----4-:R-:W-:-:S05]  /*774f0*/  IADD3 R7, P0, R7, R3, RZ ;  /* 0x0000000307077210 */ /* 0x010fca0007f1e0ff */
[----:B---3--:R-:W-:Y:S01]  /*77500*/  IMAD.X R107, R107, 0x1, R2, P0 ;  /* 0x000000016b6b7824 */ /* 0x008fe200000e0602 */
[----:B------:R-:W-:Y:S03]  /*77510*/  STL [R1+0x3d60], R7 ;  /* 0x003d600701007387 */ /* 0x000fe60000100800 */
[----:B-1----:R-:W-:Y:S01]  /*77520*/  IMAD.MOV.U32 R99, RZ, RZ, R107 ;  /* 0x000000ffff637224 */ /* 0x002fe200078e006b */
[----:B------:R1:W-:Y:S01]  /*77530*/  STL [R1+0x3d5c], R107 ;  /* 0x003d5c6b01007387 */ /* 0x0003e20000100800 */
[----:B------:R-:W-:-:S05]  /*77540*/  IMAD.MOV.U32 R98, RZ, RZ, R7 ;  /* 0x000000ffff627224 */ /* 0x000fca00078e0007 */
[----:B------:R3:W-:Y:S04]  /*77550*/  LDGSTS.E [R6+0x7780], desc[UR32][R98.64], P1 ;  /* 0x0778000062067fae */ /* 0x0007e80008921860 */
[----:B-1----:R-:W4:Y:S04]  /*77560*/  LDL.LU R107, [R1+0x3684] ;  /* 0x00368400016b7983 */ /* 0x002f280000300800 */
[----:B------:R-:W4:Y:S01]  /*77570*/  LDL.LU R105, [R1+0x368c] ;  /* 0x00368c0001697983 */ /* 0x000f220000300800 */
[-C--:B------:R-:W-:Y:S02]  /*77580*/  IADD3 R102, P1, R102, R3.reuse, RZ ;  /* 0x0000000366667210 */ /* 0x080fe40007f3e0ff */
[----:B------:R-:W-:-:S03]  /*77590*/  IADD3 R96, P2, R96, R3, RZ ;  /* 0x0000000360607210 */ /* 0x000fc60007f5e0ff */
[----:B------:R1:W-:Y:S01]  /*775a0*/  STL [R1+0x3668], R102 ;  /* 0x0036686601007387 */ /* 0x0003e20000100800 */
[----:B---3--:R-:W-:Y:S02]  /*775b0*/  IMAD.MOV.U32 R98, RZ, RZ, R102 ;  /* 0x000000ffff627224 */ /* 0x008fe400078e0066 */
[--C-:B------:R-:W-:Y:S02]  /*775c0*/  IMAD.X R108, R108, 0x1, R2.reuse, P1 ;  /* 0x000000016c6c7824 */ /* 0x100fe400008e0602 */
[----:B------:R-:W-:-:S03]  /*775d0*/  IMAD.X R106, R106, 0x1, R2, P2 ;  /* 0x000000016a6a7824 */ /* 0x000fc600010e0602 */
[----:B------:R3:W-:Y:S04]  /*775e0*/  STL [R1+0x3664], R108 ;  /* 0x0036646c01007387 */ /* 0x0007e80000100800 */
[----:B------:R2:W-:Y:S04]  /*775f0*/  STL [R1+0x3670], R96 ;  /* 0x0036706001007387 */ /* 0x0005e80000100800 */
[----:B------:R2:W-:Y:S04]  /*77600*/  STL [R1+0x366c], R106 ;  /* 0x00366c6a01007387 */ /* 0x0005e80000100800 */
[----:B-1----:R-:W4:Y:S01]  /*77610*/  LDL.LU R102, [R1+0x3698] ;  /* 0x0036980001667983 */ /* 0x002f220000300800 */
[----:B------:R-:W-:-:S03]  /*77620*/  IMAD.MOV.U32 R99, RZ, RZ, R108 ;  /* 0x000000ffff637224 */ /* 0x000fc600078e006c */
[----:B---3--:R-:W3:Y:S01]  /*77630*/  LDL.LU R108, [R1+0x3694] ;  /* 0x00369400016c7983 */ /* 0x008ee20000300800 */
[----:B------:R-:W-:-:S04]  /*77640*/  UISETP.GT.AND UP1, UPT, UR12, 0x2, UPT ;  /* 0x000000020c00788c */ /* 0x000fc8000bf24270 */
[----:B------:R-:W-:-:S04]  /*77650*/  USEL UR10, URZ, 0x4, !UP1 ;  /* 0x000000043f0a7887 */ /* 0x000fc8000c800000 */
[----:B------:R-:W-:Y:S01]  /*77660*/  USEL UR10, UR10, URZ, !UP0 ;  /* 0x0000003f0a0a7287 */ /* 0x000fe2000c000000 */
[----:B------:R-:W-:-:S05]  /*77670*/  IMAD.SHL.U32 R113, R113, 0x4, RZ ;  /* 0x0000000471717824 */ /* 0x000fca00078e00ff */
[----:B------:R-:W-:Y:S02]  /*77680*/  ISETP.NE.U32.AND P0, PT, RZ, UR10, PT ;  /* 0x0000000aff007c0c */ /* 0x000fe4000bf05070 */
[----:B------:R-:W-:Y:S02]  /*77690*/  LOP3.LUT R7, R113, 0x40, RZ, 0x3c, !PT ;  /* 0x0000004071077812 */ /* 0x000fe400078e3cff */
[----:B------:R-:W-:-:S03]  /*776a0*/  IADD3 R109, P1, R109, R3, RZ ;  /* 0x000000036d6d7210 */ /* 0x000fc60007f3e0ff */
[----:B------:R-:W-:Y:S02]  /*776b0*/  VIADD R7, R7, UR13 ;  /* 0x0000000d07077c36 */ /* 0x000fe40008000000 */
[----:B--2---:R-:W-:Y:S01]  /*776c0*/  IMAD.X R110, R110, 0x1, R2, P1 ;  /* 0x000000016e6e7824 */ /* 0x004fe200008e0602 */
[----:B------:R-:W-:-:S03]  /*776d0*/  IADD3 R100, P2, R100, R3, RZ ;  /* 0x0000000364647210 */ /* 0x000fc60007f5e0ff */
[----:B------:R1:W-:Y:S02]  /*776e0*/  LDGSTS.E [R7+0x800], desc[UR32][R98.64], P0 ;  /* 0x0080000062077fae */ /* 0x0003e40008121860 */
[----:B-1----:R-:W-:Y:S02]  /*776f0*/  IMAD.MOV.U32 R98, RZ, RZ, R96 ;  /* 0x000000ffff627224 */ /* 0x002fe400078e0060 */
[----:B------:R-:W-:Y:S01]  /*77700*/  IMAD.MOV.U32 R99, RZ, RZ, R106 ;  /* 0x000000ffff637224 */ /* 0x000fe200078e006a */
[----:B------:R-:W2:Y:S04]  /*77710*/  LDL.LU R96, [R1+0x36a0] ;  /* 0x0036a00001607983 */ /* 0x000ea80000300800 */
[----:B------:R-:W2:Y:S04]  /*77720*/  LDL.LU R106, [R1+0x3768] ;  /* 0x00376800016a7983 */ /* 0x000ea80000300800 */
[----:B------:R-:W-:Y:S04]  /*77730*/  STL [R1+0x3678], R109 ;  /* 0x0036786d01007387 */ /* 0x000fe80000100800 */
[----:B------:R1:W-:Y:S04]  /*77740*/  STL [R1+0x3674], R110 ;  /* 0x0036746e01007387 */ /* 0x0003e80000100800 */
[----:B------:R1:W-:Y:S04]  /*77750*/  LDGSTS.E [R7+0x880], desc[UR32][R98.64], P0 ;  /* 0x0088000062077fae */ /* 0x0003e80008121860 */
[----:B------:R-:W-:Y:S01]  /*77760*/  STL [R1+0x3680], R100 ;  /* 0x0036806401007387 */ /* 0x000fe20000100800 */
[----:B------:R-:W-:Y:S01]  /*77770*/  IMAD.X R103, R103, 0x1, R2, P2 ;  /* 0x0000000167677824 */ /* 0x000fe200010e0602 */
[----:B------:R-:W-:Y:S01]  /*77780*/  IADD3 R104, P1, R104, R3, RZ ;  /* 0x0000000368687210 */ /* 0x000fe20007f3e0ff */
[----:B-1----:R-:W-:-:S02]  /*77790*/  IMAD.MOV.U32 R99, RZ, RZ, R110 ;  /* 0x000000ffff637224 */ /* 0x002fc400078e006e */
[----:B------:R-:W2:Y:S01]  /*777a0*/  LDL.LU R110, [R1+0x369c] ;  /* 0x00369c00016e7983 */ /* 0x000ea20000300800 */
[----:B------:R-:W-:-:S03]  /*777b0*/  IMAD.MOV.U32 R98, RZ, RZ, R109 ;  /* 0x000000ffff627224 */ /* 0x000fc600078e006d */
[----:B------:R1:W-:Y:S04]  /*777c0*/  STL [R1+0x367c], R103 ;  /* 0x00367c6701007387 */ /* 0x0003e80000100800 */
[----:B------:R-:W2:Y:S01]  /*777d0*/  LDL.LU R109, [R1+0x3764] ;  /* 0x00376400016d7983 */ /* 0x000ea20000300800 */
[----:B------:R-:W-:-:S03]  /*777e0*/  IADD3 R101, P2, R101, R3, RZ ;  /* 0x0000000365657210 */ /* 0x000fc60007f5e0ff */
[----:B------:R1:W-:Y:S02]  /*777f0*/  LDGSTS.E [R7+0x900], desc[UR32][R98.64], P0 ;  /* 0x0090000062077fae */ /* 0x0003e40008121860 */
[----:B-1----:R-:W-:Y:S02]  /*77800*/  IMAD.MOV.U32 R98, RZ, RZ, R100 ;  /* 0x000000ffff627224 */ /* 0x002fe400078e0064 */
[----:B------:R-:W-:Y:S02]  /*77810*/  IMAD.MOV.U32 R99, RZ, RZ, R103 ;  /* 0x000000ffff637224 */ /* 0x000fe400078e0067 */
[----:B------:R-:W2:Y:S04]  /*77820*/  LDL.LU R103, [R1+0x3770] ;  /* 0x0037700001677983 */ /* 0x000ea80000300800 */
[----:B------:R-:W2:Y:S04]  /*77830*/  LDL.LU R100, [R1+0x3778] ;  /* 0x0037780001647983 */ /* 0x000ea80000300800 */
[----:B------:R-:W-:Y:S04]  /*77840*/  STL [R1+0x3688], R104 ;  /* 0x0036886801007387 */ /* 0x000fe80000100800 */
[----:B------:R1:W-:Y:S01]  /*77850*/  LDGSTS.E [R7+0x980], desc[UR32][R98.64], P0 ;  /* 0x0098000062077fae */ /* 0x0003e20008121860 */
[----:B----4-:R-:W-:-:S02]  /*77860*/  IMAD.X R107, R107, 0x1, R2, P1 ;  /* 0x000000016b6b7824 */ /* 0x010fc400008e0602 */
        /* <DEDUP_REMOVED lines=9> */
[----:B----4-:R-:W-:-:S02]  /*77900*/  IMAD.MOV.U32 R98, RZ, RZ, R101 ;  /* 0x000000ffff627224 */ /* 0x010fc400078e0065 */
[----:B------:R-:W-:Y:S02]  /*77910*/  IMAD.MOV.U32 R99, RZ, RZ, R105 ;  /* 0x000000ffff637224 */ /* 0x000fe400078e0069 */
[----:B-1----:R-:W4:Y:S04]  /*77920*/  LDL.LU R105, [R1+0x3780] ;  /* 0x0037800001697983 */ /* 0x002f280000300800 */
[----:B------:R-:W4:Y:S04]  /*77930*/  LDL.LU R101, [R1+0x3788] ;  /* 0x0037880001657983 */ /* 0x000f280000300800 */
[----:B------:R1:W-:Y:S01]  /*77940*/  LDGSTS.E [R7+0xa80], desc[UR32][R98.64], P0 ;  /* 0x00a8000062077fae */ /* 0x0003e20008121860 */
[----:B------:R-:W-:-:S05]  /*77950*/  IADD3 R102, P1, R102, R3, RZ ;  /* 0x0000000366667210 */ /* 0x000fca0007f3e0ff */
[----:B---3--:R-:W-:Y:S01]  /*77960*/  IMAD.X R108, R108, 0x1, R2, P1 ;  /* 0x000000016c6c7824 */ /* 0x008fe200008e0602 */
        /* <DEDUP_REMOVED lines=9> */
[----:B------:R-:W-:-:S06]  /*77a00*/  USEL UR10, UR10, URZ, !UP0 ;  /* 0x0000003f0a0a7287 */ /* 0x000fcc000c000000 */
[----:B------:R-:W-:Y:S02]  /*77a10*/  ISETP.NE.U32.AND P1, PT, RZ, UR10, PT ;  /* 0x0000000aff007c0c */ /* 0x000fe4000bf25070 */
[-C--:B--2---:R-:W-:Y:S02]  /*77a20*/  IADD3 R96, P2, R96, R3.reuse, RZ ;  /* 0x0000000360607210 */ /* 0x084fe40007f5e0ff */
        /* <DEDUP_REMOVED lines=17> */
[----:B------:R-:W2:Y:S04]  /*77b40*/  LDL.LU R106, [R1+0x3794] ;  /* 0x00379400016a7983 */ /* 0x000ea80000300800 */
[----:B------:R1:W-:Y:S04]  /*77b50*/  STL [R1+0x3770], R103 ;  /* 0x0037706701007387 */ /* 0x0003e80000100800 */
[----:B------:R1:W-:Y:S02]  /*77b60*/  LDGSTS.E [R7+0x1800], desc[UR32][R98.64], P1 ;  /* 0x0180000062077fae */ /* 0x0003e40008921860 */
[----:B-1----:R-:W-:-:S02]  /*77b70*/  IMAD.MOV.U32 R98, RZ, RZ, R103 ;  /* 0x000000ffff627224 */ /* 0x002fc400078e0067 */
[--C-:B------:R-:W-:Y:S02]  /*77b80*/  IMAD.X R107, R107, 0x1, R2.reuse, P0 ;  /* 0x000000016b6b7824 */ /* 0x100fe400000e0602 */
[----:B------:R-:W-:-:S03]  /*77b90*/  IMAD.X R104, R104, 0x1, R2, P2 ;  /* 0x0000000168687824 */ /* 0x000fc600010e0602 */
[----:B------:R1:W-:Y:S04]  /*77ba0*/  STL [R1+0x376c], R107 ;  /* 0x00376c6b01007387 */ /* 0x0003e80000100800 */
[----:B------:R4:W-:Y:S04]  /*77bb0*/  STL [R1+0x3778], R100 ;  /* 0x0037786401007387 */ /* 0x0009e80000100800 */
[----:B------:R-:W2:Y:S01]  /*77bc0*/  LDL.LU R103, [R1+0x37a0] ;  /* 0x0037a00001677983 */ /* 0x000ea20000300800 */
[----:B------:R-:W-:-:S03]  /*77bd0*/  IMAD.MOV.U32 R99, RZ, RZ, R107 ;  /* 0x000000ffff637224 */ /* 0x000fc600078e006b */
[----:B------:R4:W-:Y:S04]  /*77be0*/  STL [R1+0x3774], R104 ;  /* 0x0037746801007387 */ /* 0x0009e80000100800 */
[----:B------:R4:W-:Y:S04]  /*77bf0*/  LDGSTS.E [R7+0x1880], desc[UR32][R98.64], P1 ;  /* 0x0188000062077fae */ /* 0x0009e80008921860 */
[----:B-1----:R-:W2:Y:S01]  /*77c00*/  LDL.LU R107, [R1+0x379c] ;  /* 0x00379c00016b7983 */ /* 0x002ea20000300800 */
[-C--:B----4-:R-:W-:Y:S02]  /*77c10*/  IADD3 R105, P0, R105, R3.reuse, RZ ;  /* 0x0000000369697210 */ /* 0x090fe40007f1e0ff */
[----:B------:R-:W-:Y:S01]  /*77c20*/  IADD3 R101, P2, R101, R3, RZ ;  /* 0x0000000365657210 */ /* 0x000fe20007f5e0ff */
[----:B------:R-:W-:-:S02]  /*77c30*/  IMAD.MOV.U32 R98, RZ, RZ, R100 ;  /* 0x000000ffff627224 */ /* 0x000fc400078e0064 */
[----:B------:R-:W-:Y:S01]  /*77c40*/  IMAD.MOV.U32 R99, RZ, RZ, R104 ;  /* 0x000000ffff637224 */ /* 0x000fe200078e0068 */
[----:B------:R-:W4:Y:S04]  /*77c50*/  LDL.LU R100, [R1+0x3868] ;  /* 0x0038680001647983 */ /* 0x000f280000300800 */
[----:B------:R-:W4:Y:S04]  /*77c60*/  LDL.LU R104, [R1+0x3870] ;  /* 0x0038700001687983 */ /* 0x000f280000300800 */
[----:B------:R-:W-:Y:S04]  /*77c70*/  STL [R1+0x3780], R105 ;  /* 0x0037806901007387 */ /* 0x000fe80000100800 */
[----:B------:R1:W-:Y:S01]  /*77c80*/  LDGSTS.E [R7+0x1900], desc[UR32][R98.64], P1 ;  /* 0x0190000062077fae */ /* 0x0003e20008921860 */
[----:B---3--:R-:W-:-:S02]  /*77c90*/  IMAD.X R108, R108, 0x1, R2, P0 ;  /* 0x000000016c6c7824 */ /* 0x008fc400000e0602 */
        /* <DEDUP_REMOVED lines=8> */
[----:B---3--:R-:W3:Y:S04]  /*77d20*/  LDL.LU R108, [R1+0x3874] ;  /* 0x00387400016c7983 */ /* 0x008ee80000300800 */
        /* <DEDUP_REMOVED lines=16> */
[----:B--2---:R-:W-:-:S05]  /*77e30*/  IMAD.X R106, R106, 0x1, R2, P2 ;  /* 0x000000016a6a7824 */ /* 0x004fca00010e0602 */
[----:B------:R2:W-:Y:S01]  /*77e40*/  STL [R1+0x3794], R106 ;  /* 0x0037946a01007387 */ /* 0x0005e20000100800 */
[----:B-1----:R-:W-:Y:S02]  /*77e50*/  IMAD.MOV.U32 R98, RZ, RZ, R96 ;  /* 0x000000ffff627224 */ /* 0x002fe400078e0060 */
[----:B------:R-:W-:Y:S02]  /*77e60*/  IMAD.MOV.U32 R99, RZ, RZ, R106 ;  /* 0x000000ffff637224 */ /* 0x000fe400078e006a */
[----:B--2---:R-:W2:Y:S04]  /*77e70*/  LDL.LU R106, [R1+0x3888] ;  /* 0x00388800016a7983 */ /* 0x004ea80000300800 */
[----:B------:R-:W2:Y:S04]  /*77e80*/  LDL.LU R96, [R1+0x3890] ;  /* 0x0038900001607983 */ /* 0x000ea80000300800 */
[----:B------:R1:W-:Y:S01]  /*77e90*/  LDGSTS.E [R7+0x1b00], desc[UR32][R98.64], P1 ;  /* 0x01b0000062077fae */ /* 0x0003e20008921860 */
[----:B------:R-:W-:-:S05]  /*77ea0*/  IADD3 R103, P0, R103, R3, RZ ;  /* 0x0000000367677210 */ /* 0x000fca0007f1e0ff */
[----:B------:R-:W-:Y:S01]  /*77eb0*/  IMAD.X R107, R107, 0x1, R2, P0 ;  /* 0x000000016b6b7824 */ /* 0x000fe200000e0602 */
[----:B------:R-:W-:Y:S03]  /*77ec0*/  STL [R1+0x37a0], R103 ;  /* 0x0037a06701007387 */ /* 0x000fe60000100800 */
[----:B-1----:R-:W-:Y:S01]  /*77ed0*/  IMAD.MOV.U32 R99, RZ, RZ, R107 ;  /* 0x000000ffff637224 */ /* 0x002fe200078e006b */
[----:B------:R1:W-:Y:S01]  /*77ee0*/  STL [R1+0x379c], R107 ;  /* 0x00379c6b01007387 */ /* 0x0003e20000100800 */
[----:B------:R-:W-:Y:S01]  /*77ef0*/  UISETP.GT.AND UP1, UPT, UR12, 0xa, UPT ;  /* 0x0000000a0c00788c */ /* 0x000fe2000bf24270 */
[----:B------:R-:W-:Y:S02]  /*77f00*/  IMAD.MOV.U32 R98, RZ, RZ, R103 ;  /* 0x000000ffff627224 */ /* 0x000fe400078e0067 */
[----:B-1----:R-:W2:Y:S01]  /*77f10*/  LDL.LU R107, [R1+0x3884] ;  /* 0x00388400016b7983 */ /* 0x002ea20000300800 */
[----:B------:R-:W-:-:S03]  /*77f20*/  USEL UR10, URZ, 0x4, !UP1 ;  /* 0x000000043f0a7887 */ /* 0x000fc6000c800000 */
[----:B------:R-:W2:Y:S04]  /*77f30*/  LDL.LU R103, [R1+0x388c] ;  /* 0x00388c0001677983 */ /* 0x000ea80000300800 */
[----:B------:R1:W-:Y:S01]  /*77f40*/  LDGSTS.E [R7+0x1b80], desc[UR32][R98.64], P1 ;  /* 0x01b8000062077fae */ /* 0x0003e20008921860 */
[----:B------:R-:W-:Y:S01]  /*77f50*/  USEL UR10, UR10, URZ, !UP0 ;  /* 0x0000003f0a0a7287 */ /* 0x000fe2000c000000 */
[-C--:B----4-:R-:W-:Y:S02]  /*77f60*/  IADD3 R100, P1, R100, R3.reuse, RZ ;  /* 0x0000000364647210 */ /* 0x090fe40007f3e0ff */
[----:B------:R-:W-:-:S03]  /*77f70*/  IADD3 R104, P2, R104, R3, RZ ;  /* 0x0000000368687210 */ /* 0x000fc60007f5e0ff */
[----:B------:R-:W-:Y:S01]  /*77f80*/  ISETP.NE.U32.AND P0, PT, RZ, UR10, PT ;  /* 0x0000000aff007c0c */ /* 0x000fe2000bf05070 */
[----:B------:R4:W-:Y:S01]  /*77f90*/  STL [R1+0x3868], R100 ;  /* 0x0038686401007387 */ /* 0x0009e20000100800 */
[----:B-1----:R-:W-:Y:S02]  /*77fa0*/  IMAD.MOV.U32 R98, RZ, RZ, R100 ;  /* 0x000000ffff627224 */ /* 0x002fe400078e0064 */
[--C-:B------:R-:W-:Y:S02]  /*77fb0*/  IMAD.X R110, R110, 0x1, R2.reuse, P1 ;  /* 0x000000016e6e7824 */ /* 0x100fe400008e0602 */
[----:B------:R-:W-:Y:S02]  /*77fc0*/  IMAD.X R109, R109, 0x1, R2, P2 ;  /* 0x000000016d6d7824 */ /* 0x000fe400010e0602 */
[----:B------:R-:W-:Y:S01]  /*77fd0*/  IMAD.MOV.U32 R99, RZ, RZ, R110 ;  /* 0x000000ffff637224 */ /* 0x000fe200078e006e */
[----:B------:R-:W-:Y:S04]  /*77fe0*/  STL [R1+0x3864], R110 ;  /* 0x0038646e01007387 */ /* 0x000fe80000100800 */
[----:B------:R1:W-:Y:S04]  /*77ff0*/  STL [R1+0x3870], R104 ;  /* 0x0038706801007387 */ /* 0x0003e80000100800 */
[----:B----4-:R-:W4:Y:S04]  /*78000*/  LDL.LU R100, [R1+0x3898] ;  /* 0x0038980001647983 */ /* 0x010f280000300800 */
[----:B------:R-:W-:Y:S04]  /*78010*/  STL [R1+0x386c], R109 ;  /* 0x00386c6d01007387 */ /* 0x000fe80000100800 */
[----:B------:R1:W-:Y:S02]  /*78020*/  LDGSTS.E [R7+0x2800], desc[UR32][R98.64], P0 ;  /* 0x0280000062077fae */ /* 0x0003e40008121860 */
[----:B-1----:R-:W-:-:S02]  /*78030*/  IMAD.MOV.U32 R98, RZ, RZ, R104 ;  /* 0x000000ffff627224 */ /* 0x002fc400078e0068 */
[----:B------:R-:W4:Y:S01]  /*78040*/  LDL.LU R104, [R1+0x3894] ;  /* 0x0038940001687983 */ /* 0x000f220000300800 */
[-C--:B---3--:R-:W-:Y:S01]  /*78050*/  IADD3 R102, P1, R102, R3.reuse, RZ ;  /* 0x0000000366667210 */ /* 0x088fe20007f3e0ff */
        /* <DEDUP_REMOVED lines=8> */
[----:B---3--:R-:W-:-:S03]  /*780e0*/  IMAD.MOV.U32 R98, RZ, RZ, R102 ;  /* 0x000000ffff627224 */ /* 0x008fc600078e0066 */
[----:B-1----:R-:W3:Y:S04]  /*780f0*/  LDL.LU R102, [R1+0x38a0] ;  /* 0x0038a00001667983 */ /* 0x002ee80000300800 */
        /* <DEDUP_REMOVED lines=21> */
[----:B-1----:R-:W3:Y:S04]  /*78250*/  LDL.LU R107, [R1+0x396c] ;  /* 0x00396c00016b7983 */ /* 0x002ee80000300800 */
[----:B------:R1:W-:Y:S04]  /*78260*/  STL [R1+0x388c], R103 ;  /* 0x00388c6701007387 */ /* 0x0003e80000100800 */
[----:B------:R-:W3:Y:S01]  /*78270*/  LDL.LU R106, [R1+0x3974] ;  /* 0x00397400016a7983 */ /* 0x000ee20000300800 */
[----:B--2---:R-:W-:-:S02]  /*78280*/  IMAD.MOV.U32 R99, RZ, RZ, R103 ;  /* 0x000000ffff637224 */ /* 0x004fc400078e0067 */
[----:B------:R-:W-:Y:S01]  /*78290*/  IMAD.MOV.U32 R98, RZ, RZ, R96 ;  /* 0x000000ffff627224 */ /* 0x000fe200078e0060 */
[----:B-1----:R-:W2:Y:S04]  /*782a0*/  LDL.LU R103, [R1+0x3980] ;  /* 0x0039800001677983 */ /* 0x002ea80000300800 */
[----:B------:R-:W2:Y:S01]  /*782b0*/  LDL.LU R96, [R1+0x3988] ;  /* 0x0039880001607983 */ /* 0x000ea20000300800 */
[----:B------:R-:W-:-:S03]  /*782c0*/  UISETP.GT.AND UP1, UPT, UR12, 0xe, UPT ;  /* 0x0000000e0c00788c */ /* 0x000fc6000bf24270 */
[----:B------:R1:W-:Y:S01]  /*782d0*/  LDGSTS.E [R7+0x2a80], desc[UR32][R98.64], P0 ;  /* 0x02a8000062077fae */ /* 0x0003e20008121860 */
[----:B----4-:R-:W-:-:S05]  /*782e0*/  IADD3 R100, P1, R100, R3, RZ ;  /* 0x0000000364647210 */ /* 0x010fca0007f3e0ff */
        /* <DEDUP_REMOVED lines=10> */
[----:B----4-:R-:W4:Y:S04]  /*78390*/  LDL.LU R104, [R1+0x3990] ;  /* 0x0039900001687983 */ /* 0x010f280000300800 */
[----:B------:R-:W4:Y:S01]  /*783a0*/  LDL.LU R100, [R1+0x3998] ;  /* 0x0039980001647983 */ /* 0x000f220000300800 */
[----:B---3--:R-:W-:-:S05]  /*783b0*/  IADD3 R102, P2, R102, R3, RZ ;  /* 0x0000000366667210 */ /* 0x008fca0007f5e0ff */
        /* <DEDUP_REMOVED lines=10> */
[----:B-1----:R-:W4:Y:S01]  /*78460*/  LDL.LU R110, [R1+0x398c] ;  /* 0x00398c00016e7983 */ /* 0x002f220000300800 */
[-C--:B------:R-:W-:Y:S01]  /*78470*/  IADD3 R105, P0, R105, R3.reuse, RZ ;  /* 0x0000000369697210 */ /* 0x080fe20007f1e0ff */
[----:B---3--:R-:W-:Y:S02]  /*78480*/  IMAD.MOV.U32 R98, RZ, RZ, R111 ;  /* 0x000000ffff627224 */ /* 0x008fe400078e006f */
[----:B------:R-:W-:Y:S01]  /*78490*/  IMAD.MOV.U32 R99, RZ, RZ, R112 ;  /* 0x000000ffff637224 */ /* 0x000fe200078e0070 */
[----:B------:R-:W-:Y:S01]  /*784a0*/  IADD3 R101, P2, R101, R3, RZ ;  /* 0x0000000365657210 */ /* 0x000fe20007f5e0ff */
[----:B------:R-:W-:Y:S04]  /*784b0*/  STL [R1+0x3964], R112 ;  /* 0x0039647001007387 */ /* 0x000fe80000100800 */
[----:B------:R-:W3:Y:S04]  /*784c0*/  LDL.LU R102, [R1+0x3994] ;  /* 0x0039940001667983 */ /* 0x000ee80000300800 */
[----:B------:R1:W-:Y:S04]  /*784d0*/  STL [R1+0x3970], R105 ;  /* 0x0039706901007387 */ /* 0x0003e80000100800 */
[----:B------:R1:W-:Y:S02]  /*784e0*/  LDGSTS.E [R7+0x3800], desc[UR32][R98.64], P1 ;  /* 0x0380000062077fae */ /* 0x0003e40008921860 */
[----:B-1----:R-:W-:-:S02]  /*784f0*/  IMAD.MOV.U32 R98, RZ, RZ, R105 ;  /* 0x000000ffff627224 */ /* 0x002fc400078e0069 */
[--C-:B------:R-:W-:Y:S02]  /*78500*/  IMAD.X R107, R107, 0x1, R2.reuse, P0 ;  /* 0x000000016b6b7824 */ /* 0x100fe400000e0602 */
[----:B------:R-:W-:-:S03]  /*78510*/  IMAD.X R106, R106, 0x1, R2, P2 ;  /* 0x000000016a6a7824 */ /* 0x000fc600010e0602 */
[----:B------:R1:W-:Y:S04]  /*78520*/  STL [R1+0x396c], R107 ;  /* 0x00396c6b01007387 */ /* 0x0003e80000100800 */
[----:B------:R-:W-:Y:S04]  /*78530*/  STL [R1+0x3978], R101 ;  /* 0x0039786501007387 */ /* 0x000fe80000100800 */
        /* <DEDUP_REMOVED lines=23> */
[----:B----4-:R-:W-:-:S02]  /*786b0*/  IADD3 R104, P0, R104, R3, RZ ;  /* 0x0000000368687210 */ /* 0x010fc40007f1e0ff */
[----:B------:R-:W-:Y:S01]  /*786c0*/  IADD3 R100, P2, R100, R3, RZ ;  /* 0x0000000364647210 */ /* 0x000fe20007f5e0ff */
[----:B------:R-:W-:Y:S02]  /*786d0*/  IMAD.MOV.U32 R98, RZ, RZ, R96 ;  /* 0x000000ffff627224 */ /* 0x000fe400078e0060 */
[----:B------:R-:W-:Y:S02]  /*786e0*/  IMAD.MOV.U32 R99, RZ, RZ, R109 ;  /* 0x000000ffff637224 */ /* 0x000fe400078e006d */
[----:B-1----:R-:W4:Y:S04]  /*786f0*/  LDL.LU R109, [R1+0x3a78] ;  /* 0x003a7800016d7983 */ /* 0x002f280000300800 */
[----:B------:R-:W4:Y:S04]  /*78700*/  LDL.LU R96, [R1+0x3a80] ;  /* 0x003a800001607983 */ /* 0x000f280000300800 */
[----:B------:R-:W-:Y:S04]  /*78710*/  STL [R1+0x3990], R104 ;  /* 0x0039906801007387 */ /* 0x000fe80000100800 */
[----:B------:R1:W-:Y:S01]  /*78720*/  LDGSTS.E [R7+0x3a00], desc[UR32][R98.64], P1 ;  /* 0x03a0000062077fae */ /* 0x0003e20008921860 */
[----:B------:R-:W-:-:S04]  /*78730*/  IMAD.X R110, R110, 0x1, R2, P0 ;  /* 0x000000016e6e7824 */ /* 0x000fc800000e0602 */
[----:B-1----:R-:W-:Y:S01]  /*78740*/  IMAD.MOV.U32 R99, RZ, RZ, R110 ;  /* 0x000000ffff637224 */ /* 0x002fe200078e006e */
[----:B------:R1:W-:Y:S04]  /*78750*/  STL [R1+0x398c], R110 ;  /* 0x00398c6e01007387 */ /* 0x0003e80000100800 */
[----:B------:R1:W-:Y:S01]  /*78760*/  STL [R1+0x3998], R100 ;  /* 0x0039986401007387 */ /* 0x0003e20000100800 */
[----:B------:R-:W-:Y:S02]  /*78770*/  IMAD.MOV.U32 R98, RZ, RZ, R104 ;  /* 0x000000ffff627224 */ /* 0x000fe400078e0068 */
[----:B---3--:R-:W-:-:S03]  /*78780*/  IMAD.X R102, R102, 0x1, R2, P2 ;  /* 0x0000000166667824 */ /* 0x008fc600010e0602 */
[----:B------:R3:W-:Y:S04]  /*78790*/  LDGSTS.E [R7+0x3a80], desc[UR32][R98.64], P1 ;  /* 0x03a8000062077fae */ /* 0x0007e80008921860 */
[----:B-1----:R-:W4:Y:S04]  /*787a0*/  LDL.LU R110, [R1+0x3a74] ;  /* 0x003a7400016e7983 */ /* 0x002f280000300800 */
[----:B------:R1:W-:Y:S04]  /*787b0*/  STL [R1+0x3994], R102 ;  /* 0x0039946601007387 */ /* 0x0003e80000100800 */
[----:B------:R-:W4:Y:S01]  /*787c0*/  LDL.LU R104, [R1+0x3a7c] ;  /* 0x003a7c0001687983 */ /* 0x000f220000300800 */
[----:B---3--:R-:W-:-:S02]  /*787d0*/  IMAD.MOV.U32 R98, RZ, RZ, R100 ;  /* 0x000000ffff627224 */ /* 0x008fc400078e0064 */
[----:B------:R-:W-:Y:S01]  /*787e0*/  IMAD.MOV.U32 R99, RZ, RZ, R102 ;  /* 0x000000ffff637224 */ /* 0x000fe200078e0066 */
[----:B------:R-:W3:Y:S04]  /*787f0*/  LDL.LU R100, [R1+0x3a88] ;  /* 0x003a880001647983 */ /* 0x000ee80000300800 */
[----:B-1----:R-:W3:Y:S04]  /*78800*/  LDL.LU R102, [R1+0x3a90] ;  /* 0x003a900001667983 */ /* 0x002ee80000300800 */
[----:B------:R1:W-:Y:S01]  /*78810*/  LDGSTS.E [R7+0x3b00], desc[UR32][R98.64], P1 ;  /* 0x03b0000062077fae */ /* 0x0003e20008921860 */
[----:B------:R-:W-:-:S05]  /*78820*/  IADD3 R105, P0, R105, R3, RZ ;  /* 0x0000000369697210 */ /* 0x000fca0007f1e0ff */
[----:B------:R-:W-:Y:S01]  /*78830*/  IMAD.X R107, R107, 0x1, R2, P0 ;  /* 0x000000016b6b7824 */ /* 0x000fe200000e0602 */
[----:B------:R1:W-:Y:S02]  /*78840*/  STL [R1+0x39a0], R105 ;  /* 0x0039a06901007387 */ /* 0x0003e40000100800 */
[----:B-1----:R-:W-:Y:S02]  /*78850*/  IMAD.MOV.U32 R98, RZ, RZ, R105 ;  /* 0x000000ffff627224 */ /* 0x002fe400078e0069 */
[----:B------:R1:W-:Y:S04]  /*78860*/  STL [R1+0x399c], R107 ;  /* 0x00399c6b01007387 */ /* 0x0003e80000100800 */
[----:B------:R-:W3:Y:S01]  /*78870*/  LDL.LU R105, [R1+0x3a84] ;  /* 0x003a840001697983 */ /* 0x000ee20000300800 */
[----:B------:R-:W-:-:S03]  /*78880*/  IMAD.MOV.U32 R99, RZ, RZ, R107 ;  /* 0x000000ffff637224 */ /* 0x000fc600078e006b */
[----:B-1----:R-:W3:Y:S04]  /*78890*/  LDL.LU R107, [R1+0x3a8c] ;  /* 0x003a8c00016b7983 */ /* 0x002ee80000300800 */
        /* <DEDUP_REMOVED lines=17> */
[-C--:B----4-:R-:W-:Y:S02]  /*789b0*/  IADD3 R109, P1, R109, R3.reuse, RZ ;  /* 0x000000036d6d7210 */ /* 0x090fe40007f3e0ff */
[----:B------:R-:W-:-:S03]  /*789c0*/  IADD3 R96, P2, R96, R3, RZ ;  /* 0x0000000360607210 */ /* 0x000fc60007f5e0ff */
[----:B------:R-:W-:-:S06]  /*789d0*/  IMAD.X R110, R110, 0x1, R2, P1 ;  /* 0x000000016e6e7824 */ /* 0x000fcc00008e0602 */
[----:B------:R1:W-:Y:S01]  /*789e0*/  LDGSTS.E [R7+0x4800], desc[UR32][R98.64], P0 ;  /* 0x0480000062077fae */ /* 0x0003e20008121860 */
[----:B------:R-:W-:Y:S02]  /*789f0*/  IMAD.X R104, R104, 0x1, R2, P2 ;  /* 0x0000000168687824 */ /* 0x000fe400010e0602 */
[----:B-1----:R-:W-:Y:S02]  /*78a00*/  IMAD.MOV.U32 R98, RZ, RZ, R101 ;  /* 0x000000ffff627224 */ /* 0x002fe400078e0065 */
[----:B------:R-:W-:Y:S01]  /*78a10*/  IMAD.MOV.U32 R99, RZ, RZ, R103 ;  /* 0x000000ffff637224 */ /* 0x000fe200078e0067 */
[----:B------:R-:W4:Y:S04]  /*78a20*/  LDL.LU R101, [R1+0x3aa0] ;  /* 0x003aa00001657983 */ /* 0x000f280000300800 */
[----:B------:R-:W4:Y:S04]  /*78a30*/  LDL.LU R103, [R1+0x3b68] ;  /* 0x003b680001677983 */ /* 0x000f280000300800 */
[----:B------:R-:W-:Y:S04]  /*78a40*/  STL [R1+0x3a78], R109 ;  /* 0x003a786d01007387 */ /* 0x000fe80000100800 */
[----:B------:R1:W-:Y:S04]  /*78a50*/  STL [R1+0x3a74], R110 ;  /* 0x003a746e01007387 */ /* 0x0003e80000100800 */
[----:B------:R1:W-:Y:S04]  /*78a60*/  LDGSTS.E [R7+0x4880], desc[UR32][R98.64], P0 ;  /* 0x0488000062077fae */ /* 0x0003e80008121860 */
[----:B------:R-:W-:Y:S01]  /*78a70*/  STL [R1+0x3a80], R96 ;  /* 0x003a806001007387 */ /* 0x000fe20000100800 */
[----:B---3--:R-:W-:Y:S01]  /*78a80*/  IADD3 R100, P1, R100, R3, RZ ;  /* 0x0000000364647210 */ /* 0x008fe20007f3e0ff */
        /* <DEDUP_REMOVED lines=41> */
[-C--:B----4-:R-:W-:Y:S02]  /*78d20*/  IADD3 R101, P2, R101, R3.reuse, RZ ;  /* 0x0000000365657210 */ /* 0x090fe40007f5e0ff */
[----:B------:R-:W-:-:S03]  /*78d30*/  IADD3 R103, P3, R103, R3, RZ ;  /* 0x0000000367677210 */ /* 0x000fc60007f7e0ff */
[----:B-1----:R-:W-:Y:S01]  /*78d40*/  IMAD.MOV.U32 R98, RZ, RZ, R101 ;  /* 0x000000ffff627224 */ /* 0x002fe200078e0065 */
[----:B------:R1:W-:Y:S01]  /*78d50*/  STL [R1+0x3aa0], R101 ;  /* 0x003aa06501007387 */ /* 0x0003e20000100800 */
[----:B---3--:R-:W-:-:S04]  /*78d60*/  IMAD.X R110, R110, 0x1, R2, P2 ;  /* 0x000000016e6e7824 */ /* 0x008fc800010e0602 */
        /* <DEDUP_REMOVED lines=67> */
[----:B------:R-:W-:-:S05]  /*791a0*/  IADD3 R104, P0, R104, R3, RZ ;  /* 0x0000000368687210 */ /* 0x000fca0007f1e0ff */
[----:B----4-:R-:W-:Y:S01]  /*791b0*/  IMAD.X R105, R105, 0x1, R2, P0 ;  /* 0x0000000169697824 */ /* 0x010fe200000e0602 */
[----:B------:R-:W-:Y:S03]  /*791c0*/  STL [R1+0x3ba0], R104 ;  /* 0x003ba06801007387 */ /* 0x000fe60000100800 */
[----:B-1----:R-:W-:Y:S01]  /*791d0*/  IMAD.MOV.U32 R99, RZ, RZ, R105 ;  /* 0x000000ffff637224 */ /* 0x002fe200078e0069 */
[----:B------:R1:W-:Y:S01]  /*791e0*/  STL [R1+0x3b9c], R105 ;  /* 0x003b9c6901007387 */ /* 0x0003e20000100800 */
[----:B------:R-:W-:Y:S01]  /*791f0*/  UISETP.GT.AND UP1, UPT, UR12, 0x1a, UPT ;  /* 0x0000001a0c00788c */ /* 0x000fe2000bf24270 */
[----:B------:R-:W-:Y:S02]  /*79200*/  IMAD.MOV.U32 R98, RZ, RZ, R104 ;  /* 0x000000ffff627224 */ /* 0x000fe400078e0068 */
[----:B-1----:R-:W4:Y:S01]  /*79210*/  LDL.LU R105, [R1+0x3c84] ;  /* 0x003c840001697983 */ /* 0x002f220000300800 */
[----:B------:R-:W-:-:S03]  /*79220*/  USEL UR10, URZ, 0x4, !UP1 ;  /* 0x000000043f0a7887 */ /* 0x000fc6000c800000 */
[----:B------:R-:W4:Y:S04]  /*79230*/  LDL.LU R104, [R1+0x3c8c] ;  /* 0x003c8c0001687983 */ /* 0x000f280000300800 */
[----:B------:R1:W-:Y:S01]  /*79240*/  LDGSTS.E [R7+0x5b80], desc[UR32][R98.64], P1 ;  /* 0x05b8000062077fae */ /* 0x0003e20008921860 */
[----:B------:R-:W-:Y:S01]  /*79250*/  USEL UR10, UR10, URZ, !UP0 ;  /* 0x0000003f0a0a7287 */ /* 0x000fe2000c000000 */
[-C--:B------:R-:W-:Y:S02]  /*79260*/  IADD3 R96, P1, R96, R3.reuse, RZ ;  /* 0x0000000360607210 */ /* 0x080fe40007f3e0ff */
[----:B------:R-:W-:-:S03]  /*79270*/  IADD3 R100, P2, R100, R3, RZ ;  /* 0x0000000364647210 */ /* 0x000fc60007f5e0ff */
[----:B------:R-:W-:Y:S01]  /*79280*/  ISETP.NE.U32.AND P0, PT, RZ, UR10, PT ;  /* 0x0000000aff007c0c */ /* 0x000fe2000bf05070 */
[----:B------:R1:W-:Y:S02]  /*79290*/  STL [R1+0x3c68], R96 ;  /* 0x003c686001007387 */ /* 0x0003e40000100800 */
[----:B-1----:R-:W-:Y:S02]  /*792a0*/  IMAD.MOV.U32 R98, RZ, RZ, R96 ;  /* 0x000000ffff627224 */ /* 0x002fe400078e0060 */
[--C-:B------:R-:W-:Y:S02]  /*792b0*/  IMAD.X R110, R110, 0x1, R2.reuse, P1 ;  /* 0x000000016e6e7824 */ /* 0x100fe400008e0602 */
        /* <DEDUP_REMOVED lines=46> */
[----:B------:R-:W-:-:S05]  /*795a0*/  IADD3 R96, P1, R96, R3, RZ ;  /* 0x0000000360607210 */ /* 0x000fca0007f3e0ff */
[----:B------:R-:W-:Y:S01]  /*795b0*/  STL [R1+0x3c98], R96 ;  /* 0x003c986001007387 */ /* 0x000fe20000100800 */
        /* <DEDUP_REMOVED lines=9> */
[----:B--2---:R-:W-:Y:S01]  /*79650*/  IADD3 R113, P2, R113, R3, RZ ;  /* 0x0000000371717210 */ /* 0x004fe20007f5e0ff */
[----:B------:R-:W-:-:S04]  /*79660*/  USEL UR10, URZ, 0x4, !UP1 ;  /* 0x000000043f0a7887 */ /* 0x000fc8000c800000 */
[----:B------:R-:W-:Y:S01]  /*79670*/  IMAD.X R114, R114, 0x1, R2, P2 ;  /* 0x0000000172727824 */ /* 0x000fe200010e0602 */
[----:B------:R-:W-:Y:S01]  /*79680*/  USEL UR10, UR10, URZ, !UP0 ;  /* 0x0000003f0a0a7287 */ /* 0x000fe2000c000000 */
[----:B-1----:R-:W-:Y:S02]  /*79690*/  IMAD.MOV.U32 R98, RZ, RZ, R96 ;  /* 0x000000ffff627224 */ /* 0x002fe400078e0060 */
[----:B------:R-:W-:Y:S02]  /*796a0*/  IMAD.MOV.U32 R99, RZ, RZ, R100 ;  /* 0x000000ffff637224 */ /* 0x000fe400078e0064 */
[----:B------:R-:W2:Y:S04]  /*796b0*/  LDL.LU R100, [R1+0x3d90] ;  /* 0x003d900001647983 */ /* 0x000ea80000300800 */
[----:B------:R1:W-:Y:S04]  /*796c0*/  LDGSTS.E [R7+0x6b00], desc[UR32][R98.64], P0 ;  /* 0x06b0000062077fae */ /* 0x0003e80008121860 */
[----:B------:R-:W2:Y:S04]  /*796d0*/  LDL.LU R101, [R1+0x3d94] ;  /* 0x003d940001657983 */ /* 0x000ea80000300800 */
[----:B------:R-:W2:Y:S01]  /*796e0*/  LDL.LU R96, [R1+0x3d98] ;  /* 0x003d980001607983 */ /* 0x000ea20000300800 */
        /* <DEDUP_REMOVED lines=44> */
[----:B--2---:R-:W-:-:S02]  /*799b0*/  IADD3 R100, P0, R100, R3, RZ ;  /* 0x0000000364647210 */ /* 0x004fc40007f1e0ff */
[----:B------:R-:W-:-:S03]  /*799c0*/  IADD3 R96, P2, R96, R3, RZ ;  /* 0x0000000360607210 */ /* 0x000fc60007f5e0ff */
[----:B------:R-:W-:Y:S02]  /*799d0*/  IMAD.X R104, R104, 0x1, R2, P0 ;  /* 0x0000000168687824 */ /* 0x000fe400000e0602 */
[----:B------:R-:W-:Y:S02]  /*799e0*/  IMAD.MOV.U32 R98, RZ, RZ, R105 ;  /* 0x000000ffff627224 */ /* 0x000fe400078e0069 */
[----:B------:R-:W-:Y:S01]  /*799f0*/  IMAD.MOV.U32 R99, RZ, RZ, R110 ;  /* 0x000000ffff637224 */ /* 0x000fe200078e006e */
[----:B------:R2:W-:Y:S01]  /*79a00*/  STL [R1+0x3d90], R100 ;  /* 0x003d906401007387 */ /* 0x0005e20000100800 */
[----:B------:R-:W-:-:S03]  /*79a10*/  IMAD.X R101, R101, 0x1, R2, P2 ;  /* 0x0000000165657824 */ /* 0x000fc600010e0602 */
[----:B------:R2:W-:Y:S04]  /*79a20*/  STL [R1+0x3d8c], R104 ;  /* 0x003d8c6801007387 */ /* 0x0005e80000100800 */
[----:B------:R-:W-:Y:S04]  /*79a30*/  STL [R1+0x3d98], R96 ;  /* 0x003d986001007387 */ /* 0x000fe80000100800 */
[----:B-1----:R-:W3:Y:S04]  /*79a40*/  LDL.LU R110, [R1+0x36b8] ;  /* 0x0036b800016e7983 */ /* 0x002ee80000300800 */
[----:B------:R1:W-:Y:S04]  /*79a50*/  LDGSTS.E [R7+0x7a00], desc[UR32][R98.64], P1 ;  /* 0x07a0000062077fae */ /* 0x0003e80008921860 */
[----:B------:R2:W-:Y:S01]  /*79a60*/  STL [R1+0x3d94], R101 ;  /* 0x003d946501007387 */ /* 0x0005e20000100800 */
[----:B-1----:R-:W-:-:S03]  /*79a70*/  IMAD.MOV.U32 R98, RZ, RZ, R100 ;  /* 0x000000ffff627224 */ /* 0x002fc600078e0064 */
[----:B--2---:R-:W2:Y:S04]  /*79a80*/  LDL.LU R100, [R1+0x36c0] ;  /* 0x0036c00001647983 */ /* 0x004ea80000300800 */
[----:B------:R-:W2:Y:S01]  /*79a90*/  LDL.LU R111, [R1+0x36b4] ;  /* 0x0036b400016f7983 */ /* 0x000ea20000300800 */
[----:B------:R-:W-:-:S03]  /*79aa0*/  IMAD.MOV.U32 R99, RZ, RZ, R104 ;  /* 0x000000ffff637224 */ /* 0x000fc600078e0068 */
[----:B------:R-:W2:Y:S04]  /*79ab0*/  LDL.LU R104, [R1+0x36bc] ;  /* 0x0036bc0001687983 */ /* 0x000ea80000300800 */
[----:B------:R1:W-:Y:S04]  /*79ac0*/  LDGSTS.E [R7+0x7a80], desc[UR32][R98.64], P1 ;  /* 0x07a8000062077fae */ /* 0x0003e80008921860 */
[----:B------:R-:W2:Y:S01]  /*79ad0*/  LDL.LU R105, [R1+0x36c8] ;  /* 0x0036c80001697983 */ /* 0x000ea20000300800 */
[----:B-1----:R-:W-:Y:S02]  /*79ae0*/  IMAD.MOV.U32 R98, RZ, RZ, R96 ;  /* 0x000000ffff627224 */ /* 0x002fe400078e0060 */
[----:B------:R-:W-:-:S02]  /*79af0*/  IMAD.MOV.U32 R99, RZ, RZ, R101 ;  /* 0x000000ffff637224 */ /* 0x000fc400078e0065 */
[----:B------:R-:W2:Y:S04]  /*79b00*/  LDL.LU R101, [R1+0x36d0] ;  /* 0x0036d00001657983 */ /* 0x000ea80000300800 */
[----:B------:R1:W-:Y:S01]  /*79b10*/  LDGSTS.E [R7+0x7b00], desc[UR32][R98.64], P1 ;  /* 0x07b0000062077fae */ /* 0x0003e20008921860 */
        /* <DEDUP_REMOVED lines=21> */
[----:B------:R-:W1:Y:S01]  /*79c70*/  S2R R96, SR_TID.X ;  /* 0x0000000000607919 */ /* 0x000e620000002100 */
[----:B------:R-:W-:-:S04]  /*79c80*/  UISETP.GT.AND UP1, UPT, UR12, 0x3, UPT ;  /* 0x000000030c00788c */ /* 0x000fc8000bf24270 */
[----:B------:R-:W-:-:S04]  /*79c90*/  USEL UR10, URZ, 0x4, !UP1 ;  /* 0x000000043f0a7887 */ /* 0x000fc8000c800000 */
[----:B------:R-:W-:-:S06]  /*79ca0*/  USEL UR10, UR10, URZ, !UP0 ;  /* 0x0000003f0a0a7287 */ /* 0x000fcc000c000000 */
[----:B------:R-:W-:Y:S02]  /*79cb0*/  ISETP.NE.U32.AND P0, PT, RZ, UR10, PT ;  /* 0x0000000aff007c0c */ /* 0x000fe4000bf05070 */
[----:B------:R-:W-:Y:S02]  /*79cc0*/  IADD3 R110, P1, R110, R3, RZ ;  /* 0x000000036e6e7210 */ /* 0x000fe40007f3e0ff */
[----:B-1----:R-:W-:-:S05]  /*79cd0*/  LOP3.LUT R96, R96, 0x1f, RZ, 0xc0, !PT ;  /* 0x0000001f60607812 */ /* 0x002fca00078ec0ff */
[----:B------:R-:W-:-:S05]  /*79ce0*/  IMAD.SHL.U32 R96, R96, 0x4, RZ ;  /* 0x0000000460607824 */ /* 0x000fca00078e00ff */
[----:B------:R-:W-:-:S05]  /*79cf0*/  LOP3.LUT R96, R96, 0x60, RZ, 0x3c, !PT ;  /* 0x0000006060607812 */ /* 0x000fca00078e3cff */
[----:B------:R-:W-:Y:S02]  /*79d00*/  VIADD R96, R96, UR13 ;  /* 0x0000000d60607c36 */ /* 0x000fe40008000000 */
[--C-:B--2---:R-:W-:Y:S01]  /*79d10*/  IMAD.X R111, R111, 0x1, R2.reuse, P1 ;  /* 0x000000016f6f7824 */ /* 0x104fe200008e0602 */
[-C--:B------:R-:W-:Y:S02]  /*79d20*/  IADD3 R100, P2, R100, R3.reuse, RZ ;  /* 0x0000000364647210 */ /* 0x080fe40007f5e0ff */
[----:B------:R1:W-:Y:S01]  /*79d30*/  LDGSTS.E [R96+0xc00], desc[UR32][R98.64], P0 ;  /* 0x00c0000062607fae */ /* 0x0003e20008121860 */
[----:B------:R-:W-:Y:S02]  /*79d40*/  IADD3 R105, P1, R105, R3, RZ ;  /* 0x0000000369697210 */ /* 0x000fe40007f3e0ff */
[----:B------:R-:W-:Y:S02]  /*79d50*/  IMAD.X R104, R104, 0x1, R2, P2 ;  /* 0x0000000168687824 */ /* 0x000fe400010e0602 */
[----:B-1----:R-:W-:-:S02]  /*79d60*/  IMAD.MOV.U32 R98, RZ, RZ, R102 ;  /* 0x000000ffff627224 */ /* 0x002fc400078e0066 */
[----:B------:R-:W-:Y:S01]  /*79d70*/  IMAD.MOV.U32 R99, RZ, RZ, R107 ;  /* 0x000000ffff637224 */ /* 0x000fe200078e006b */
[----:B------:R-:W2:Y:S04]  /*79d80*/  LDL.LU R102, [R1+0x36e0] ;  /* 0x0036e00001667983 */ /* 0x000ea80000300800 */
[----:B------:R-:W2:Y:S04]  /*79d90*/  LDL.LU R107, [R1+0x37a8] ;  /* 0x0037a800016b7983 */ /* 0x000ea80000300800 */
[----:B------:R-:W-:Y:S04]  /*79da0*/  STL [R1+0x36b8], R110 ;  /* 0x0036b86e01007387 */ /* 0x000fe80000100800 */
[----:B------:R1:W-:Y:S04]  /*79db0*/  STL [R1+0x36b4], R111 ;  /* 0x0036b46f01007387 */ /* 0x0003e80000100800 */
[----:B------:R1:W-:Y:S04]  /*79dc0*/  LDGSTS.E [R96+0xc80], desc[UR32][R98.64], P0 ;  /* 0x00c8000062607fae */ /* 0x0003e80008121860 */
[----:B------:R-:W-:Y:S01]  /*79dd0*/  STL [R1+0x36c0], R100 ;  /* 0x0036c06401007387 */ /* 0x000fe20000100800 */
[----:B------:R-:W-:Y:S01]  /*79de0*/  IADD3 R101, P2, R101, R3, RZ ;  /* 0x0000000365657210 */ /* 0x000fe20007f5e0ff */
[----:B-1----:R-:W-:-:S02]  /*79df0*/  IMAD.MOV.U32 R99, RZ, RZ, R111 ;  /* 0x000000ffff637224 */ /* 0x002fc400078e006f */
[----:B------:R-:W2:Y:S01]  /*79e00*/  LDL.LU R111, [R1+0x36dc] ;  /* 0x0036dc00016f7983 */ /* 0x000ea20000300800 */
[----:B------:R-:W-:-:S03]  /*79e10*/  IMAD.MOV.U32 R98, RZ, RZ, R110 ;  /* 0x000000ffff627224 */ /* 0x000fc600078e006e */
[----:B------:R1:W-:Y:S04]  /*79e20*/  STL [R1+0x36bc], R104 ;  /* 0x0036bc6801007387 */ /* 0x0003e80000100800 */
[----:B------:R-:W2:Y:S04]  /*79e30*/  LDL.LU R110, [R1+0x37a4] ;  /* 0x0037a400016e7983 */ /* 0x000ea80000300800 */
[----:B------:R1:W-:Y:S01]  /*79e40*/  LDGSTS.E [R96+0xd00], desc[UR32][R98.64], P0 ;  /* 0x00d0000062607fae */ /* 0x0003e20008121860 */
[--C-:B----4-:R-:W-:Y:S02]  /*79e50*/  IMAD.X R108, R108, 0x1, R2.reuse, P1 ;  /* 0x000000016c6c7824 */ /* 0x110fe400008e0602 */
[----:B------:R-:W-:-:S02]  /*79e60*/  IMAD.X R106, R106, 0x1, R2, P2 ;  /* 0x000000016a6a7824 */ /* 0x000fc400010e0602 */
[----:B-1----:R-:W-:Y:S02]  /*79e70*/  IMAD.MOV.U32 R98, RZ, RZ, R100 ;  /* 0x000000ffff627224 */ /* 0x002fe400078e0064 */
[----:B------:R-:W-:Y:S02]  /*79e80*/  IMAD.MOV.U32 R99, RZ, RZ, R104 ;  /* 0x000000ffff637224 */ /* 0x000fe400078e0068 */
[----:B------:R-:W4:Y:S04]  /*79e90*/  LDL.LU R104, [R1+0x37b0] ;  /* 0x0037b00001687983 */ /* 0x000f280000300800 */
[----:B------:R-:W4:Y:S04]  /*79ea0*/  LDL.LU R100, [R1+0x37b8] ;  /* 0x0037b80001647983 */ /* 0x000f280000300800 */
[----:B------:R-:W-:Y:S04]  /*79eb0*/  STL [R1+0x36c8], R105 ;  /* 0x0036c86901007387 */ /* 0x000fe80000100800 */
[----:B------:R1:W-:Y:S04]  /*79ec0*/  LDGSTS.E [R96+0xd80], desc[UR32][R98.64], P0 ;  /* 0x00d8000062607fae */ /* 0x0003e80008121860 */
[----:B------:R1:W-:Y:S04]  /*79ed0*/  STL [R1+0x36c4], R108 ;  /* 0x0036c46c01007387 */ /* 0x0003e80000100800 */
[----:B------:R-:W-:Y:S01]  /*79ee0*/  STL [R1+0x36d0], R101 ;  /* 0x0036d06501007387 */ /* 0x000fe20000100800 */
[----:B-1----:R-:W-:-:S03]  /*79ef0*/  IMAD.MOV.U32 R99, RZ, RZ, R108 ;  /* 0x000000ffff637224 */ /* 0x002fc600078e006c */
[----:B------:R-:W4:Y:S01]  /*79f00*/  LDL.LU R108, [R1+0x37ac] ;  /* 0x0037ac00016c7983 */ /* 0x000f220000300800 */
[----:B------:R-:W-:-:S03]  /*79f10*/  IMAD.MOV.U32 R98, RZ, RZ, R105 ;  /* 0x000000ffff627224 */ /* 0x000fc600078e0069 */
[----:B------:R1:W-:Y:S04]  /*79f20*/  STL [R1+0x36cc], R106 ;  /* 0x0036cc6a01007387 */ /* 0x0003e80000100800 */
[----:B------:R-:W4:Y:S04]  /*79f30*/  LDL.LU R105, [R1+0x37b4] ;  /* 0x0037b40001697983 */ /* 0x000f280000300800 */
[----:B------:R1:W-:Y:S02]  /*79f40*/  LDGSTS.E [R96+0xe00], desc[UR32][R98.64], P0 ;  /* 0x00e0000062607fae */ /* 0x0003e40008121860 */
[----:B-1----:R-:W-:-:S02]  /*79f50*/  IMAD.MOV.U32 R98, RZ, RZ, R101 ;  /* 0x000000ffff627224 */ /* 0x002fc400078e0065 */
[----:B------:R-:W-:Y:S02]  /*79f60*/  IMAD.MOV.U32 R99, RZ, RZ, R106 ;  /* 0x000000ffff637224 */ /* 0x000fe400078e006a */
[----:B------:R-:W4:Y:S04]  /*79f70*/  LDL.LU R106, [R1+0x37c0] ;  /* 0x0037c000016a7983 */ /* 0x000f280000300800 */
        /* <DEDUP_REMOVED lines=29> */
[----:B----4-:R-:W-:Y:S01]  /*7a150*/  IADD3 R104, P0, R104, R3, RZ ;  /* 0x0000000368687210 */ /* 0x010fe20007f1e0ff */
[----:B--2---:R-:W-:-:S02]  /*7a160*/  IMAD.MOV.U32 R98, RZ, RZ, R107 ;  /* 0x000000ffff627224 */ /* 0x004fc400078e006b */
[----:B------:R-:W-:Y:S01]  /*7a170*/  IMAD.MOV.U32 R99, RZ, RZ, R110 ;  /* 0x000000ffff637224 */ /* 0x000fe200078e006e */
[----:B------:R-:W-:Y:S01]  /*7a180*/  IADD3 R100, P2, R100, R3, RZ ;  /* 0x0000000364647210 */ /* 0x000fe20007f5e0ff */
[----:B------:R-:W2:Y:S04]  /*7a190*/  LDL.LU R107, [R1+0x37d4] ;  /* 0x0037d400016b7983 */ /* 0x000ea80000300800 */
[----:B------:R1:W-:Y:S04]  /*7a1a0*/  STL [R1+0x37b0], R104 ;  /* 0x0037b06801007387 */ /* 0x0003e80000100800 */
[----:B------:R4:W-:Y:S01]  /*7a1b0*/  LDGSTS.E [R96+0x1c00], desc[UR32][R98.64], P1 ;  /* 0x01c0000062607fae */ /* 0x0009e20008921860 */
[----:B------:R-:W-:-:S02]  /*7a1c0*/  IMAD.X R108, R108, 0x1, R2, P0 ;  /* 0x000000016c6c7824 */ /* 0x000fc400000e0602 */
[----:B----4-:R-:W-:Y:S02]  /*7a1d0*/  IMAD.MOV.U32 R98, RZ, RZ, R104 ;  /* 0x000000ffff627224 */ /* 0x010fe400078e0068 */
[----:B------:R-:W-:Y:S01]  /*7a1e0*/  IMAD.X R105, R105, 0x1, R2, P2 ;  /* 0x0000000169697824 */ /* 0x000fe200010e0602 */
[----:B------:R4:W-:Y:S04]  /*7a1f0*/  STL [R1+0x37ac], R108 ;  /* 0x0037ac6c01007387 */ /* 0x0009e80000100800 */
[----:B------:R4:W-:Y:S04]  /*7a200*/  STL [R1+0x37b8], R100 ;  /* 0x0037b86401007387 */ /* 0x0009e80000100800 */
[----:B-1----:R-:W2:Y:S01]  /*7a210*/  LDL.LU R104, [R1+0x37e0] ;  /* 0x0037e00001687983 */ /* 0x002ea20000300800 */
        /* <DEDUP_REMOVED lines=22> */
[----:B------:R-:W3:Y:S04]  /*7a380*/  LDL.LU R106, [R1+0x38b8] ;  /* 0x0038b800016a7983 */ /* 0x000ee80000300800 */
[----:B------:R1:W-:Y:S02]  /*7a390*/  LDGSTS.E [R96+0x1d80], desc[UR32][R98.64], P1 ;  /* 0x01d8000062607fae */ /* 0x0003e40008921860 */
[----:B-1----:R-:W-:-:S02]  /*7a3a0*/  IMAD.MOV.U32 R99, RZ, RZ, R103 ;  /* 0x000000ffff637224 */ /* 0x002fc400078e0067 */
[----:B------:R-:W-:Y:S01]  /*7a3b0*/  IMAD.MOV.U32 R98, RZ, RZ, R101 ;  /* 0x000000ffff627224 */ /* 0x000fe200078e0065 */
[----:B------:R-:W3:Y:S04]  /*7a3c0*/  LDL.LU R103, [R1+0x38bc] ;  /* 0x0038bc0001677983 */ /* 0x000ee80000300800 */
[----:B------:R-:W3:Y:S04]  /*7a3d0*/  LDL.LU R101, [R1+0x38c0] ;  /* 0x0038c00001657983 */ /* 0x000ee80000300800 */
[----:B------:R1:W-:Y:S01]  /*7a3e0*/  LDGSTS.E [R96+0x1e00], desc[UR32][R98.64], P1 ;  /* 0x01e0000062607fae */ /* 0x0003e20008921860 */
[----:B------:R-:W-:-:S04]  /*7a3f0*/  UISETP.GT.AND UP1, UPT, UR12, 0xb, UPT ;  /* 0x0000000b0c00788c */ /* 0x000fc8000bf24270 */
[----:B------:R-:W-:-:S04]  /*7a400*/  USEL UR10, URZ, 0x4, !UP1 ;  /* 0x000000043f0a7887 */ /* 0x000fc8000c800000 */
[----:B------:R-:W-:Y:S01]  /*7a410*/  USEL UR10, UR10, URZ, !UP0 ;  /* 0x0000003f0a0a7287 */ /* 0x000fe2000c000000 */
        /* <DEDUP_REMOVED lines=21> */
[----:B------:R-:W-:Y:S01]  /*7a570*/  IMAD.MOV.U32 R98, RZ, RZ, R104 ;  /* 0x000000ffff627224 */ /* 0x000fe200078e0068 */
[----:B------:R-:W-:-:S04]  /*7a580*/  ISETP.NE.U32.AND P0, PT, RZ, UR10, PT ;  /* 0x0000000aff007c0c */ /* 0x000fc8000bf05070 */
[----:B------:R4:W-:Y:S04]  /*7a590*/  LDGSTS.E [R96+0x1f80], desc[UR32][R98.64], P1 ;  /* 0x01f8000062607fae */ /* 0x0009e80008921860 */
[----:B-1----:R-:W2:Y:S04]  /*7a5a0*/  LDL.LU R108, [R1+0x38c4] ;  /* 0x0038c400016c7983 */ /* 0x002ea80000300800 */
[----:B------:R-:W2:Y:S01]  /*7a5b0*/  LDL.LU R104, [R1+0x38cc] ;  /* 0x0038cc0001687983 */ /* 0x000ea20000300800 */
[-C--:B------:R-:W-:Y:S02]  /*7a5c0*/  IADD3 R100, P1, R100, R3.reuse, RZ ;  /* 0x0000000364647210 */ /* 0x080fe40007f3e0ff */
[----:B------:R-:W-:-:S03]  /*7a5d0*/  IADD3 R105, P2, R105, R3, RZ ;  /* 0x0000000369697210 */ /* 0x000fc60007f5e0ff */
[----:B------:R1:W-:Y:S01]  /*7a5e0*/  STL [R1+0x38a8], R100 ;  /* 0x0038a86401007387 */ /* 0x0003e20000100800 */
[----:B----4-:R-:W-:Y:S02]  /*7a5f0*/  IMAD.MOV.U32 R98, RZ, RZ, R100 ;  /* 0x000000ffff627224 */ /* 0x010fe400078e0064 */
        /* <DEDUP_REMOVED lines=9> */
[----:B----4-:R-:W4:Y:S01]  /*7a690*/  LDL.LU R105, [R1+0x38d4] ;  /* 0x0038d40001697983 */ /* 0x010f220000300800 */
        /* <DEDUP_REMOVED lines=18> */
[----:B------:R-:W-:Y:S01]  /*7a7c0*/  IMAD.MOV.U32 R98, RZ, RZ, R101 ;  /* 0x000000ffff627224 */ /* 0x000fe200078e0065 */
[----:B------:R-:W3:Y:S04]  /*7a7d0*/  LDL.LU R103, [R1+0x39b0] ;  /* 0x0039b00001677983 */ /* 0x000ee80000300800 */
[----:B------:R-:W3:Y:S04]  /*7a7e0*/  LDL.LU R101, [R1+0x39b8] ;  /* 0x0039b80001657983 */ /* 0x000ee80000300800 */
[----:B------:R1:W-:Y:S01]  /*7a7f0*/  LDGSTS.E [R96+0x2d80], desc[UR32][R98.64], P0 ;  /* 0x02d8000062607fae */ /* 0x0003e20008121860 */
[----:B--2---:R-:W-:-:S02]  /*7a800*/  IADD3 R107, P1, R107, R3, RZ ;  /* 0x000000036b6b7210 */ /* 0x004fc40007f3e0ff */
[----:B------:R-:W-:-:S03]  /*7a810*/  IADD3 R102, P2, R102, R3, RZ ;  /* 0x0000000366667210 */ /* 0x000fc60007f5e0ff */
[----:B------:R2:W-:Y:S01]  /*7a820*/  STL [R1+0x38c8], R107 ;  /* 0x0038c86b01007387 */ /* 0x0005e20000100800 */
[----:B-1----:R-:W-:Y:S02]  /*7a830*/  IMAD.MOV.U32 R98, RZ, RZ, R107 ;  /* 0x000000ffff627224 */ /* 0x002fe400078e006b */
[--C-:B------:R-:W-:Y:S02]  /*7a840*/  IMAD.X R108, R108, 0x1, R2.reuse, P1 ;  /* 0x000000016c6c7824 */ /* 0x100fe400008e0602 */
[----:B------:R-:W-:-:S03]  /*7a850*/  IMAD.X R104, R104, 0x1, R2, P2 ;  /* 0x0000000168687824 */ /* 0x000fc600010e0602 */
[----:B------:R-:W-:Y:S04]  /*7a860*/  STL [R1+0x38c4], R108 ;  /* 0x0038c46c01007387 */ /* 0x000fe80000100800 */
[----:B------:R-:W-:Y:S04]  /*7a870*/  STL [R1+0x38d0], R102 ;  /* 0x0038d06601007387 */ /* 0x000fe80000100800 */
[----:B------:R-:W3:Y:S04]  /*7a880*/  LDL.LU R109, [R1+0x39ac] ;  /* 0x0039ac00016d7983 */ /* 0x000ee80000300800 */
[----:B------:R1:W-:Y:S04]  /*7a890*/  STL [R1+0x38cc], R104 ;  /* 0x0038cc6801007387 */ /* 0x0003e80000100800 */
[----:B--2---:R-:W2:Y:S01]  /*7a8a0*/  LDL.LU R107, [R1+0x39b4] ;  /* 0x0039b400016b7983 */ /* 0x004ea20000300800 */
[----:B------:R-:W-:-:S05]  /*7a8b0*/  IMAD.MOV.U32 R99, RZ, RZ, R108 ;  /* 0x000000ffff637224 */ /* 0x000fca00078e006c */
[----:B------:R1:W-:Y:S02]  /*7a8c0*/  LDGSTS.E [R96+0x2e00], desc[UR32][R98.64], P0 ;  /* 0x02e0000062607fae */ /* 0x0003e40008121860 */
[----:B-1----:R-:W-:Y:S02]  /*7a8d0*/  IMAD.MOV.U32 R99, RZ, RZ, R104 ;  /* 0x000000ffff637224 */ /* 0x002fe400078e0068 */
[----:B------:R-:W-:Y:S01]  /*7a8e0*/  IMAD.MOV.U32 R98, RZ, RZ, R102 ;  /* 0x000000ffff627224 */ /* 0x000fe200078e0066 */
[----:B------:R-:W2:Y:S04]  /*7a8f0*/  LDL.LU R104, [R1+0x39c0] ;  /* 0x0039c00001687983 */ /* 0x000ea80000300800 */
[----:B------:R-:W2:Y:S01]  /*7a900*/  LDL.LU R102, [R1+0x39c8] ;  /* 0x0039c80001667983 */ /* 0x000ea20000300800 */
[----:B------:R-:W-:-:S03]  /*7a910*/  UISETP.GT.AND UP1, UPT, UR12, 0xf, UPT ;  /* 0x0000000f0c00788c */ /* 0x000fc6000bf24270 */
[----:B------:R1:W-:Y:S01]  /*7a920*/  LDGSTS.E [R96+0x2e80], desc[UR32][R98.64], P0 ;  /* 0x02e8000062607fae */ /* 0x0003e20008121860 */
[----:B------:R-:W-:-:S05]  /*7a930*/  IADD3 R100, P1, R100, R3, RZ ;  /* 0x0000000364647210 */ /* 0x000fca0007f3e0ff */
[----:B------:R-:W-:Y:S01]  /*7a940*/  STL [R1+0x38d8], R100 ;  /* 0x0038d86401007387 */ /* 0x000fe20000100800 */
[----:B----4-:R-:W-:-:S05]  /*7a950*/  IMAD.X R105, R105, 0x1, R2, P1 ;  /* 0x0000000169697824 */ /* 0x010fca00008e0602 */
        /* <DEDUP_REMOVED lines=22> */
[-C--:B------:R-:W-:Y:S02]  /*7aac0*/  IADD3 R103, P0, R103, R3.reuse, RZ ;  /* 0x0000000367677210 */ /* 0x080fe40007f1e0ff */
[----:B------:R-:W-:Y:S01]  /*7aad0*/  IADD3 R101, P2, R101, R3, RZ ;  /* 0x0000000365657210 */ /* 0x000fe20007f5e0ff */
[----:B---3--:R-:W-:Y:S02]  /*7aae0*/  IMAD.MOV.U32 R98, RZ, RZ, R112 ;  /* 0x000000ffff627224 */ /* 0x008fe400078e0070 */
[----:B------:R-:W-:Y:S01]  /*7aaf0*/  IMAD.MOV.U32 R99, RZ, RZ, R113 ;  /* 0x000000ffff637224 */ /* 0x000fe200078e0071 */
[----:B------:R-:W-:Y:S04]  /*7ab00*/  STL [R1+0x39a4], R113 ;  /* 0x0039a47101007387 */ /* 0x000fe80000100800 */
[----:B------:R-:W3:Y:S04]  /*7ab10*/  LDL.LU R106, [R1+0x39d4] ;  /* 0x0039d400016a7983 */ /* 0x000ee80000300800 */
[----:B------:R1:W-:Y:S04]  /*7ab20*/  STL [R1+0x39b0], R103 ;  /* 0x0039b06701007387 */ /* 0x0003e80000100800 */
[----:B------:R1:W-:Y:S02]  /*7ab30*/  LDGSTS.E [R96+0x3c00], desc[UR32][R98.64], P1 ;  /* 0x03c0000062607fae */ /* 0x0003e40008921860 */
[----:B-1----:R-:W-:-:S02]  /*7ab40*/  IMAD.MOV.U32 R98, RZ, RZ, R103 ;  /* 0x000000ffff627224 */ /* 0x002fc400078e0067 */
[--C-:B------:R-:W-:Y:S02]  /*7ab50*/  IMAD.X R109, R109, 0x1, R2.reuse, P0 ;  /* 0x000000016d6d7824 */ /* 0x100fe400000e0602 */
[----:B--2---:R-:W-:-:S03]  /*7ab60*/  IMAD.X R107, R107, 0x1, R2, P2 ;  /* 0x000000016b6b7824 */ /* 0x004fc600010e0602 */
[----:B------:R1:W-:Y:S04]  /*7ab70*/  STL [R1+0x39ac], R109 ;  /* 0x0039ac6d01007387 */ /* 0x0003e80000100800 */
[----:B------:R-:W-:Y:S04]  /*7ab80*/  STL [R1+0x39b8], R101 ;  /* 0x0039b86501007387 */ /* 0x000fe80000100800 */
[----:B------:R-:W2:Y:S01]  /*7ab90*/  LDL.LU R103, [R1+0x39e0] ;  /* 0x0039e00001677983 */ /* 0x000ea20000300800 */
[----:B------:R-:W-:-:S03]  /*7aba0*/  IMAD.MOV.U32 R99, RZ, RZ, R109 ;  /* 0x000000ffff637224 */ /* 0x000fc600078e006d */
[----:B------:R1:W-:Y:S04]  /*7abb0*/  STL [R1+0x39b4], R107 ;  /* 0x0039b46b01007387 */ /* 0x0003e80000100800 */
[----:B------:R1:W-:Y:S04]  /*7abc0*/  LDGSTS.E [R96+0x3c80], desc[UR32][R98.64], P1 ;  /* 0x03c8000062607fae */ /* 0x0003e80008921860 */
[----:B-1----:R-:W2:Y:S01]  /*7abd0*/  LDL.LU R109, [R1+0x39dc] ;  /* 0x0039dc00016d7983 */ /* 0x002ea20000300800 */
[-C--:B------:R-:W-:Y:S02]  /*7abe0*/  IADD3 R104, P0, R104, R3.reuse, RZ ;  /* 0x0000000368687210 */ /* 0x080fe40007f1e0ff */
[----:B------:R-:W-:Y:S01]  /*7abf0*/  IADD3 R102, P2, R102, R3, RZ ;  /* 0x0000000366667210 */ /* 0x000fe20007f5e0ff */
[----:B------:R-:W-:-:S02]  /*7ac00*/  IMAD.MOV.U32 R98, RZ, RZ, R101 ;  /* 0x000000ffff627224 */ /* 0x000fc400078e0065 */
        /* <DEDUP_REMOVED lines=26> */
[----:B------:R-:W-:Y:S01]  /*7adb0*/  STL [R1+0x39d8], R100 ;  /* 0x0039d86401007387 */ /* 0x000fe20000100800 */
[----:B------:R-:W-:Y:S02]  /*7adc0*/  IMAD.MOV.U32 R98, RZ, RZ, R105 ;  /* 0x000000ffff627224 */ /* 0x000fe400078e0069 */
[----:B---3--:R-:W-:-:S03]  /*7add0*/  IMAD.X R106, R106, 0x1, R2, P2 ;  /* 0x000000016a6a7824 */ /* 0x008fc600010e0602 */
[----:B------:R3:W-:Y:S04]  /*7ade0*/  LDGSTS.E [R96+0x3e80], desc[UR32][R98.64], P1 ;  /* 0x03e8000062607fae */ /* 0x0007e80008921860 */
[----:B-1----:R-:W4:Y:S04]  /*7adf0*/  LDL.LU R111, [R1+0x3ab4] ;  /* 0x003ab400016f7983 */ /* 0x002f280000300800 */
[----:B------:R1:W-:Y:S04]  /*7ae00*/  STL [R1+0x39d4], R106 ;  /* 0x0039d46a01007387 */ /* 0x0003e80000100800 */
[----:B------:R-:W4:Y:S01]  /*7ae10*/  LDL.LU R105, [R1+0x3abc] ;  /* 0x003abc0001697983 */ /* 0x000f220000300800 */
[----:B---3--:R-:W-:-:S02]  /*7ae20*/  IMAD.MOV.U32 R98, RZ, RZ, R100 ;  /* 0x000000ffff627224 */ /* 0x008fc400078e0064 */
        /* <DEDUP_REMOVED lines=9> */
[----:B------:R-:W-:-:S05]  /*7aec0*/  IMAD.MOV.U32 R98, RZ, RZ, R103 ;  /* 0x000000ffff627224 */ /* 0x000fca00078e0067 */
[----:B------:R2:W-:Y:S04]  /*7aed0*/  LDGSTS.E [R96+0x3f80], desc[UR32][R98.64], P1 ;  /* 0x03f8000062607fae */ /* 0x0005e80008921860 */
[----:B-1----:R-:W3:Y:S04]  /*7aee0*/  LDL.LU R109, [R1+0x3ac4] ;  /* 0x003ac400016d7983 */ /* 0x002ee80000300800 */
[----:B------:R-:W3:Y:S01]  /*7aef0*/  LDL.LU R103, [R1+0x3acc] ;  /* 0x003acc0001677983 */ /* 0x000ee20000300800 */
[-C--:B------:R-:W-:Y:S02]  /*7af00*/  IADD3 R107, P1, R107, R3.reuse, RZ ;  /* 0x000000036b6b7210 */ /* 0x080fe40007f3e0ff */
[----:B------:R-:W-:-:S03]  /*7af10*/  IADD3 R101, P2, R101, R3, RZ ;  /* 0x0000000365657210 */ /* 0x000fc60007f5e0ff */
[----:B------:R1:W-:Y:S01]  /*7af20*/  STL [R1+0x3aa8], R107 ;  /* 0x003aa86b01007387 */ /* 0x0003e20000100800 */
[----:B--2---:R-:W-:Y:S02]  /*7af30*/  IMAD.MOV.U32 R98, RZ, RZ, R107 ;  /* 0x000000ffff627224 */ /* 0x004fe400078e006b */
[--C-:B------:R-:W-:Y:S02]  /*7af40*/  IMAD.X R108, R108, 0x1, R2.reuse, P1 ;  /* 0x000000016c6c7824 */ /* 0x100fe400008e0602 */
[----:B------:R-:W-:-:S03]  /*7af50*/  IMAD.X R104, R104, 0x1, R2, P2 ;  /* 0x0000000168687824 */ /* 0x000fc600010e0602 */
[----:B------:R2:W-:Y:S04]  /*7af60*/  STL [R1+0x3aa4], R108 ;  /* 0x003aa46c01007387 */ /* 0x0005e80000100800 */
[----:B------:R4:W-:Y:S04]  /*7af70*/  STL [R1+0x3ab0], R101 ;  /* 0x003ab06501007387 */ /* 0x0009e80000100800 */
[----:B-1----:R-:W3:Y:S01]  /*7af80*/  LDL.LU R107, [R1+0x3ad8] ;  /* 0x003ad800016b7983 */ /* 0x002ee20000300800 */
[----:B------:R-:W-:-:S03]  /*7af90*/  IMAD.MOV.U32 R99, RZ, RZ, R108 ;  /* 0x000000ffff637224 */ /* 0x000fc600078e006c */
[----:B------:R1:W-:Y:S04]  /*7afa0*/  STL [R1+0x3aac], R104 ;  /* 0x003aac6801007387 */ /* 0x0003e80000100800 */
[----:B--2---:R-:W2:Y:S01]  /*7afb0*/  LDL.LU R108, [R1+0x3ad4] ;  /* 0x003ad400016c7983 */ /* 0x004ea20000300800 */
        /* <DEDUP_REMOVED lines=9> */
[----:B----4-:R-:W-:Y:S02]  /*7b050*/  IMAD.MOV.U32 R98, RZ, RZ, R101 ;  /* 0x000000ffff627224 */ /* 0x010fe400078e0065 */
[----:B------:R-:W-:Y:S01]  /*7b060*/  IMAD.MOV.U32 R99, RZ, RZ, R104 ;  /* 0x000000ffff637224 */ /* 0x000fe200078e0068 */
[----:B------:R-:W4:Y:S04]  /*7b070*/  LDL.LU R101, [R1+0x3ae0] ;  /* 0x003ae00001657983 */ /* 0x000f280000300800 */
[----:B-1----:R-:W4:Y:S04]  /*7b080*/  LDL.LU R104, [R1+0x3ba8] ;  /* 0x003ba80001687983 */ /* 0x002f280000300800 */
        /* <DEDUP_REMOVED lines=18> */
[----:B------:R-:W-:-:S02]  /*7b1b0*/  IMAD.X R109, R109, 0x1, R2, P1 ;  /* 0x000000016d6d7824 */ /* 0x000fc400008e0602 */
[----:B------:R-:W-:Y:S02]  /*7b1c0*/  IMAD.X R103, R103, 0x1, R2, P2 ;  /* 0x0000000167677824 */ /* 0x000fe400010e0602 */
[----:B-1----:R-:W-:Y:S01]  /*7b1d0*/  IMAD.MOV.U32 R99, RZ, RZ, R109 ;  /* 0x000000ffff637224 */ /* 0x002fe200078e006d */
[----:B------:R1:W-:Y:S04]  /*7b1e0*/  STL [R1+0x3ac4], R109 ;  /* 0x003ac46d01007387 */ /* 0x0003e80000100800 */
[----:B------:R-:W-:Y:S01]  /*7b1f0*/  STL [R1+0x3ad0], R100 ;  /* 0x003ad06401007387 */ /* 0x000fe20000100800 */
        /* <DEDUP_REMOVED lines=11> */
[----:B--2---:R-:W-:Y:S01]  /*7b2b0*/  IMAD.X R108, R108, 0x1, R2, P1 ;  /* 0x000000016c6c7824 */ /* 0x004fe200008e0602 */
        /* <DEDUP_REMOVED lines=30> */
[----:B------:R1:W-:Y:S04]  /*7b4a0*/  LDGSTS.E [R96+0x5c00], desc[UR32][R98.64], P1 ;  /* 0x05c0000062607fae */ /* 0x0003e80008921860 */
[----:B------:R4:W-:Y:S01]  /*7b4b0*/  STL [R1+0x3bb0], R105 ;  /* 0x003bb06901007387 */ /* 0x0009e20000100800 */
[----:B-1----:R-:W-:-:S02]  /*7b4c0*/  IMAD.MOV.U32 R98, RZ, RZ, R105 ;  /* 0x000000ffff627224 */ /* 0x002fc400078e0069 */
[--C-:B------:R-:W-:Y:S02]  /*7b4d0*/  IMAD.X R109, R109, 0x1, R2.reuse, P0 ;  /* 0x000000016d6d7824 */ /* 0x100fe400000e0602 */
[----:B------:R-:W-:Y:S02]  /*7b4e0*/  IMAD.X R106, R106, 0x1, R2, P2 ;  /* 0x000000016a6a7824 */ /* 0x000fe400010e0602 */
[----:B------:R-:W-:Y:S01]  /*7b4f0*/  IMAD.MOV.U32 R99, RZ, RZ, R109 ;  /* 0x000000ffff637224 */ /* 0x000fe200078e006d */
[----:B------:R-:W-:Y:S04]  /*7b500*/  STL [R1+0x3bac], R109 ;  /* 0x003bac6d01007387 */ /* 0x000fe80000100800 */
[----:B------:R-:W-:Y:S04]  /*7b510*/  STL [R1+0x3bb8], R102 ;  /* 0x003bb86601007387 */ /* 0x000fe80000100800 */
[----:B----4-:R-:W4:Y:S04]  /*7b520*/  LDL.LU R105, [R1+0x3be0] ;  /* 0x003be00001697983 */ /* 0x010f280000300800 */
[----:B------:R1:W-:Y:S04]  /*7b530*/  STL [R1+0x3bb4], R106 ;  /* 0x003bb46a01007387 */ /* 0x0003e80000100800 */
[----:B------:R1:W-:Y:S02]  /*7b540*/  LDGSTS.E [R96+0x5c80], desc[UR32][R98.64], P1 ;  /* 0x05c8000062607fae */ /* 0x0003e40008921860 */
[----:B-1----:R-:W-:-:S02]  /*7b550*/  IMAD.MOV.U32 R99, RZ, RZ, R106 ;  /* 0x000000ffff637224 */ /* 0x002fc400078e006a */
[----:B------:R-:W4:Y:S01]  /*7b560*/  LDL.LU R106, [R1+0x3bdc] ;  /* 0x003bdc00016a7983 */ /* 0x000f220000300800 */
[-C--:B------:R-:W-:Y:S02]  /*7b570*/  IADD3 R103, P0, R103, R3.reuse, RZ ;  /* 0x0000000367677210 */ /* 0x080fe40007f1e0ff */
[----:B------:R-:W-:Y:S01]  /*7b580*/  IADD3 R100, P2, R100, R3, RZ ;  /* 0x0000000364647210 */ /* 0x000fe20007f5e0ff */
[----:B------:R-:W-:Y:S01]  /*7b590*/  IMAD.MOV.U32 R98, RZ, RZ, R102 ;  /* 0x000000ffff627224 */ /* 0x000fe200078e0066 */
[----:B------:R-:W4:Y:S04]  /*7b5a0*/  LDL.LU R110, [R1+0x3ca8] ;  /* 0x003ca800016e7983 */ /* 0x000f280000300800 */
[----:B------:R-:W4:Y:S04]  /*7b5b0*/  LDL.LU R102, [R1+0x3cb0] ;  /* 0x003cb00001667983 */ /* 0x000f280000300800 */
[----:B------:R1:W-:Y:S04]  /*7b5c0*/  STL [R1+0x3bc0], R103 ;  /* 0x003bc06701007387 */ /* 0x0003e80000100800 */
[----:B------:R1:W-:Y:S02]  /*7b5d0*/  LDGSTS.E [R96+0x5d00], desc[UR32][R98.64], P1 ;  /* 0x05d0000062607fae */ /* 0x0003e40008921860 */
[----:B-1----:R-:W-:-:S02]  /*7b5e0*/  IMAD.MOV.U32 R98, RZ, RZ, R103 ;  /* 0x000000ffff627224 */ /* 0x002fc400078e0067 */
[--C-:B--2---:R-:W-:Y:S02]  /*7b5f0*/  IMAD.X R108, R108, 0x1, R2.reuse, P0 ;  /* 0x000000016c6c7824 */ /* 0x104fe400000e0602 */
[----:B------:R-:W-:-:S03]  /*7b600*/  IMAD.X R107, R107, 0x1, R2, P2 ;  /* 0x000000016b6b7824 */ /* 0x000fc600010e0602 */
[----:B------:R1:W-:Y:S04]  /*7b610*/  STL [R1+0x3bbc], R108 ;  /* 0x003bbc6c01007387 */ /* 0x0003e80000100800 */
[----:B------:R-:W-:Y:S04]  /*7b620*/  STL [R1+0x3bc8], R100 ;  /* 0x003bc86401007387 */ /* 0x000fe80000100800 */
[----:B------:R-:W2:Y:S04]  /*7b630*/  LDL.LU R111, [R1+0x3ca4] ;  /* 0x003ca400016f7983 */ /* 0x000ea80000300800 */
[----:B------:R1:W-:Y:S04]  /*7b640*/  STL [R1+0x3bc4], R107 ;  /* 0x003bc46b01007387 */ /* 0x0003e80000100800 */
[----:B------:R-:W2:Y:S01]  /*7b650*/  LDL.LU R103, [R1+0x3cac] ;  /* 0x003cac0001677983 */ /* 0x000ea20000300800 */
[----:B------:R-:W-:-:S03]  /*7b660*/  IMAD.MOV.U32 R99, RZ, RZ, R108 ;  /* 0x000000ffff637224 */ /* 0x000fc600078e006c */
[----:B------:R-:W2:Y:S04]  /*7b670*/  LDL.LU R109, [R1+0x3cb4] ;  /* 0x003cb400016d7983 */ /* 0x000ea80000300800 */
[----:B------:R1:W-:Y:S04]  /*7b680*/  LDGSTS.E [R96+0x5d80], desc[UR32][R98.64], P1 ;  /* 0x05d8000062607fae */ /* 0x0003e80008921860 */
[----:B-1----:R-:W2:Y:S01]  /*7b690*/  LDL.LU R108, [R1+0x3cb8] ;  /* 0x003cb800016c7983 */ /* 0x002ea20000300800 */
[----:B------:R-:W-:Y:S02]  /*7b6a0*/  IMAD.MOV.U32 R99, RZ, RZ, R107 ;  /* 0x000000ffff637224 */ /* 0x000fe400078e006b */
        /* <DEDUP_REMOVED lines=17> */
[----:B------:R-:W2:Y:S04]  /*7b7c0*/  LDL.LU R101, [R1+0x3cc8] ;  /* 0x003cc80001657983 */ /* 0x000ea80000300800 */
[----:B---3--:R-:W3:Y:S04]  /*7b7d0*/  LDL.LU R104, [R1+0x3cd0] ;  /* 0x003cd00001687983 */ /* 0x008ee80000300800 */
[----:B------:R1:W-:Y:S01]  /*7b7e0*/  LDGSTS.E [R96+0x5f00], desc[UR32][R98.64], P1 ;  /* 0x05f0000062607fae */ /* 0x0003e20008921860 */
[----:B------:R-:W-:-:S04]  /*7b7f0*/  UISETP.GT.AND UP1, UPT, UR12, 0x1b, UPT ;  /* 0x0000001b0c00788c */ /* 0x000fc8000bf24270 */
[----:B------:R-:W-:Y:S01]  /*7b800*/  USEL UR10, URZ, 0x4, !UP1 ;  /* 0x000000043f0a7887 */ /* 0x000fe2000c800000 */
[----:B----4-:R-:W-:-:S05]  /*7b810*/  IADD3 R105, P0, R105, R3, RZ ;  /* 0x0000000369697210 */ /* 0x010fca0007f1e0ff */
[----:B------:R-:W-:Y:S01]  /*7b820*/  STL [R1+0x3be0], R105 ;  /* 0x003be06901007387 */ /* 0x000fe20000100800 */
[----:B------:R-:W-:-:S04]  /*7b830*/  IMAD.X R106, R106, 0x1, R2, P0 ;  /* 0x000000016a6a7824 */ /* 0x000fc800000e0602 */
[----:B-1----:R-:W-:Y:S01]  /*7b840*/  IMAD.MOV.U32 R99, RZ, RZ, R106 ;  /* 0x000000ffff637224 */ /* 0x002fe200078e006a */
[----:B------:R1:W-:Y:S01]  /*7b850*/  STL [R1+0x3bdc], R106 ;  /* 0x003bdc6a01007387 */ /* 0x0003e20000100800 */
[----:B------:R-:W-:Y:S01]  /*7b860*/  IMAD.MOV.U32 R98, RZ, RZ, R105 ;  /* 0x000000ffff627224 */ /* 0x000fe200078e0069 */
[----:B------:R-:W-:-:S04]  /*7b870*/  USEL UR10, UR10, URZ, !UP0 ;  /* 0x0000003f0a0a7287 */ /* 0x000fc8000c000000 */
[----:B------:R4:W-:Y:S04]  /*7b880*/  LDGSTS.E [R96+0x5f80], desc[UR32][R98.64], P1 ;  /* 0x05f8000062607fae */ /* 0x0009e80008921860 */
[----:B-1----:R-:W3:Y:S04]  /*7b890*/  LDL.LU R106, [R1+0x3cc4] ;  /* 0x003cc400016a7983 */ /* 0x002ee80000300800 */
[----:B------:R-:W3:Y:S01]  /*7b8a0*/  LDL.LU R105, [R1+0x3ccc] ;  /* 0x003ccc0001697983 */ /* 0x000ee20000300800 */
[----:B------:R-:W-:Y:S02]  /*7b8b0*/  IADD3 R110, P1, R110, R3, RZ ;  /* 0x000000036e6e7210 */ /* 0x000fe40007f3e0ff */
[----:B------:R-:W-:-:S02]  /*7b8c0*/  ISETP.NE.U32.AND P0, PT, RZ, UR10, PT ;  /* 0x0000000aff007c0c */ /* 0x000fc4000bf05070 */
[----:B------:R-:W-:Y:S01]  /*7b8d0*/  IADD3 R102, P2, R102, R3, RZ ;  /* 0x0000000366667210 */ /* 0x000fe20007f5e0ff */
[----:B----4-:R-:W-:Y:S01]  /*7b8e0*/  IMAD.MOV.U32 R98, RZ, RZ, R110 ;  /* 0x000000ffff627224 */ /* 0x010fe200078e006e */
[----:B------:R-:W-:Y:S01]  /*7b8f0*/  STL [R1+0x3ca8], R110 ;  /* 0x003ca86e01007387 */ /* 0x000fe20000100800 */
[--C-:B--2---:R-:W-:Y:S02]  /*7b900*/  IMAD.X R111, R111, 0x1, R2.reuse, P1 ;  /* 0x000000016f6f7824 */ /* 0x104fe400008e0602 */
[----:B------:R-:W-:Y:S02]  /*7b910*/  IMAD.X R103, R103, 0x1, R2, P2 ;  /* 0x0000000167677824 */ /* 0x000fe400010e0602 */
[----:B------:R-:W-:Y:S01]  /*7b920*/  IMAD.MOV.U32 R99, RZ, RZ, R111 ;  /* 0x000000ffff637224 */ /* 0x000fe200078e006f */
[----:B------:R-:W-:Y:S04]  /*7b930*/  STL [R1+0x3ca4], R111 ;  /* 0x003ca46f01007387 */ /* 0x000fe80000100800 */
[----:B------:R-:W-:Y:S04]  /*7b940*/  STL [R1+0x3cb0], R102 ;  /* 0x003cb06601007387 */ /* 0x000fe80000100800 */
[----:B------:R1:W-:Y:S04]  /*7b950*/  STL [R1+0x3cac], R103 ;  /* 0x003cac6701007387 */ /* 0x0003e80000100800 */
[----:B------:R2:W-:Y:S02]  /*7b960*/  LDGSTS.E [R96+0x6c00], desc[UR32][R98.64], P0 ;  /* 0x06c0000062607fae */ /* 0x0005e40008121860 */
[----:B--2---:R-:W-:-:S02]  /*7b970*/  IMAD.MOV.U32 R99, RZ, RZ, R103 ;  /* 0x000000ffff637224 */ /* 0x004fc400078e0067 */
[----:B------:R-:W-:Y:S01]  /*7b980*/  IMAD.MOV.U32 R98, RZ, RZ, R102 ;  /* 0x000000ffff627224 */ /* 0x000fe200078e0066 */
[----:B-1----:R-:W2:Y:S04]  /*7b990*/  LDL.LU R103, [R1+0x3cd4] ;  /* 0x003cd40001677983 */ /* 0x002ea80000300800 */
[----:B------:R-:W4:Y:S01]  /*7b9a0*/  LDL.LU R102, [R1+0x3cd8] ;  /* 0x003cd80001667983 */ /* 0x000f220000300800 */
[-C--:B------:R-:W-:Y:S02]  /*7b9b0*/  IADD3 R108, P1, R108, R3.reuse, RZ ;  /* 0x000000036c6c7210 */ /* 0x080fe40007f3e0ff */
[----:B------:R-:W-:Y:S01]  /*7b9c0*/  IADD3 R100, P2, R100, R3, RZ ;  /* 0x0000000364647210 */ /* 0x000fe20007f5e0ff */
[----:B------:R1:W-:Y:S02]  /*7b9d0*/  LDGSTS.E [R96+0x6c80], desc[UR32][R98.64], P0 ;  /* 0x06c8000062607fae */ /* 0x0003e40008121860 */
[----:B------:R-:W-:-:S02]  /*7b9e0*/  IMAD.X R109, R109, 0x1, R2, P1 ;  /* 0x000000016d6d7824 */ /* 0x000fc400008e0602 */
[----:B------:R-:W-:Y:S01]  /*7b9f0*/  IMAD.X R107, R107, 0x1, R2, P2 ;  /* 0x000000016b6b7824 */ /* 0x000fe200010e0602 */
[----:B------:R-:W-:Y:S04]  /*7ba00*/  STL [R1+0x3cb8], R108 ;  /* 0x003cb86c01007387 */ /* 0x000fe80000100800 */
[----:B------:R-:W-:Y:S04]  /*7ba10*/  STL [R1+0x3cb4], R109 ;  /* 0x003cb46d01007387 */ /* 0x000fe80000100800 */
[----:B------:R1:W-:Y:S04]  /*7ba20*/  STL [R1+0x3cc0], R100 ;  /* 0x003cc06401007387 */ /* 0x0003e80000100800 */
[----:B------:R-:W-:Y:S04]  /*7ba30*/  STL [R1+0x3cbc], R107 ;  /* 0x003cbc6b01007387 */ /* 0x000fe80000100800 */
[----:B------:R-:W2:Y:S04]  /*7ba40*/  LDL.LU R115, [R1+0x3cdc] ;  /* 0x003cdc0001737983 */ /* 0x000ea80000300800 */
[----:B------:R-:W2:Y:S04]  /*7ba50*/  LDL.LU R114, [R1+0x3ce0] ;  /* 0x003ce00001727983 */ /* 0x000ea80000300800 */
[----:B------:R-:W2:Y:S01]  /*7ba60*/  LDL.LU R113, [R1+0x3da4] ;  /* 0x003da40001717983 */ /* 0x000ea20000300800 */
[----:B-1----:R-:W-:-:S02]  /*7ba70*/  IMAD.MOV.U32 R98, RZ, RZ, R108 ;  /* 0x000000ffff627224 */ /* 0x002fc400078e006c */
[----:B------:R-:W-:Y:S01]  /*7ba80*/  IMAD.MOV.U32 R99, RZ, RZ, R109 ;  /* 0x000000ffff637224 */ /* 0x000fe200078e006d */
[----:B------:R-:W2:Y:S04]  /*7ba90*/  LDL.LU R112, [R1+0x3da8] ;  /* 0x003da80001707983 */ /* 0x000ea80000300800 */
[----:B------:R-:W2:Y:S04]  /*7baa0*/  LDL.LU R110, [R1+0x3db0] ;  /* 0x003db000016e7983 */ /* 0x000ea80000300800 */
[----:B------:R1:W-:Y:S02]  /*7bab0*/  LDGSTS.E [R96+0x6d00], desc[UR32][R98.64], P0 ;  /* 0x06d0000062607fae */ /* 0x0003e40008121860 */
[----:B-1----:R-:W-:-:S02]  /*7bac0*/  IMAD.MOV.U32 R98, RZ, RZ, R100 ;  /* 0x000000ffff627224 */ /* 0x002fc400078e0064 */
[----:B------:R-:W2:Y:S01]  /*7bad0*/  LDL.LU R100, [R1+0x3db8] ;  /* 0x003db80001647983 */ /* 0x000ea20000300800 */
[----:B------:R-:W-:-:S05]  /*7bae0*/  IMAD.MOV.U32 R99, RZ, RZ, R107 ;  /* 0x000000ffff637224 */ /* 0x000fca00078e006b */
[----:B------:R1:W-:Y:S01]  /*7baf0*/  LDGSTS.E [R96+0x6d80], desc[UR32][R98.64], P0 ;  /* 0x06d8000062607fae */ /* 0x0003e20008121860 */
[-C--:B------:R-:W-:Y:S02]  /*7bb00*/  IADD3 R101, P1, R101, R3.reuse, RZ ;  /* 0x0000000365657210 */ /* 0x080fe40007f3e0ff */
[----:B---3--:R-:W-:-:S03]  /*7bb10*/  IADD3 R104, P2, R104, R3, RZ ;  /* 0x0000000368687210 */ /* 0x008fc60007f5e0ff */
[----:B------:R3:W-:Y:S01]  /*7bb20*/  STL [R1+0x3cc8], R101 ;  /* 0x003cc86501007387 */ /* 0x0007e20000100800 */
[----:B-1----:R-:W-:Y:S02]  /*7bb30*/  IMAD.MOV.U32 R98, RZ, RZ, R101 ;  /* 0x000000ffff627224 */ /* 0x002fe400078e0065 */
[--C-:B------:R-:W-:Y:S02]  /*7bb40*/  IMAD.X R106, R106, 0x1, R2.reuse, P1 ;  /* 0x000000016a6a7824 */ /* 0x100fe400008e0602 */
[----:B------:R-:W-:-:S03]  /*7bb50*/  IMAD.X R105, R105, 0x1, R2, P2 ;  /* 0x0000000169697824 */ /* 0x000fc600010e0602 */
[----:B------:R-:W-:Y:S04]  /*7bb60*/  STL [R1+0x3cc4], R106 ;  /* 0x003cc46a01007387 */ /* 0x000fe80000100800 */
[----:B------:R-:W-:Y:S04]  /*7bb70*/  STL [R1+0x3cd0], R104 ;  /* 0x003cd06801007387 */ /* 0x000fe80000100800 */
[----:B------:R-:W2:Y:S04]  /*7bb80*/  LDL.LU R111, [R1+0x3dac] ;  /* 0x003dac00016f7983 */ /* 0x000ea80000300800 */
[----:B------:R1:W-:Y:S04]  /*7bb90*/  STL [R1+0x3ccc], R105 ;  /* 0x003ccc6901007387 */ /* 0x0003e80000100800 */
[----:B---3--:R-:W3:Y:S01]  /*7bba0*/  LDL.LU R101, [R1+0x3db4] ;  /* 0x003db40001657983 */ /* 0x008ee20000300800 */
[----:B------:R-:W-:-:S03]  /*7bbb0*/  IMAD.MOV.U32 R99, RZ, RZ, R106 ;  /* 0x000000ffff637224 */ /* 0x000fc600078e006a */
[----:B------:R-:W3:Y:S04]  /*7bbc0*/  LDL.LU R109, [R1+0x3dbc] ;  /* 0x003dbc00016d7983 */ /* 0x000ee80000300800 */
[----:B------:R-:W3:Y:S04]  /*7bbd0*/  LDL.LU R108, [R1+0x3dc0] ;  /* 0x003dc000016c7983 */ /* 0x000ee80000300800 */
[----:B------:R1:W-:Y:S02]  /*7bbe0*/  LDGSTS.E [R96+0x6e00], desc[UR32][R98.64], P0 ;  /* 0x06e0000062607fae */ /* 0x0003e40008121860 */
[----:B-1----:R-:W-:-:S02]  /*7bbf0*/  IMAD.MOV.U32 R99, RZ, RZ, R105 ;  /* 0x000000ffff637224 */ /* 0x002fc400078e0069 */
[----:B------:R-:W-:Y:S01]  /*7bc00*/  IMAD.MOV.U32 R98, RZ, RZ, R104 ;  /* 0x000000ffff627224 */ /* 0x000fe200078e0068 */
[----:B------:R-:W3:Y:S04]  /*7bc10*/  LDL.LU R105, [R1+0x3dc4] ;  /* 0x003dc40001697983 */ /* 0x000ee80000300800 */
[----:B------:R-:W3:Y:S04]  /*7bc20*/  LDL.LU R104, [R1+0x3dc8] ;  /* 0x003dc80001687983 */ /* 0x000ee80000300800 */
[----:B------:R1:W-:Y:S01]  /*7bc30*/  LDGSTS.E [R96+0x6e80], desc[UR32][R98.64], P0 ;  /* 0x06e8000062607fae */ /* 0x0003e20008121860 */
[----:B----4-:R-:W-:-:S05]  /*7bc40*/  IADD3 R102, P1, R102, R3, RZ ;  /* 0x0000000366667210 */ /* 0x010fca0007f3e0ff */
[----:B--2---:R-:W-:Y:S01]  /*7bc50*/  IMAD.X R103, R103, 0x1, R2, P1 ;  /* 0x0000000167677824 */ /* 0x004fe200008e0602 */
[----:B------:R-:W-:Y:S04]  /*7bc60*/  STL [R1+0x3cd8], R102 ;  /* 0x003cd86601007387 */ /* 0x000fe80000100800 */
[----:B------:R2:W-:Y:S04]  /*7bc70*/  STL [R1+0x3cd4], R103 ;  /* 0x003cd46701007387 */ /* 0x0005e80000100800 */
[----:B------:R-:W4:Y:S04]  /*7bc80*/  LDL.LU R107, [R1+0x3dcc] ;  /* 0x003dcc00016b7983 */ /* 0x000f280000300800 */
[----:B------:R-:W4:Y:S01]  /*7bc90*/  LDL.LU R106, [R1+0x3dd0] ;  /* 0x003dd000016a7983 */ /* 0x000f220000300800 */
[----:B-1----:R-:W-:-:S02]  /*7bca0*/  IMAD.MOV.U32 R99, RZ, RZ, R103 ;  /* 0x000000ffff637224 */ /* 0x002fc400078e0067 */
[----:B------:R-:W-:Y:S01]  /*7bcb0*/  IMAD.MOV.U32 R98, RZ, RZ, R102 ;  /* 0x000000ffff627224 */ /* 0x000fe200078e0066 */
[----:B------:R-:W-:Y:S01]  /*7bcc0*/  UISETP.GT.AND UP1, UPT, UR12, 0x1f, UPT ;  /* 0x0000001f0c00788c */ /* 0x000fe2000bf24270 */
[----:B--2---:R-:W2:Y:S04]  /*7bcd0*/  LDL.LU R103, [R1+0x3dd4] ;  /* 0x003dd40001677983 */ /* 0x004ea80000300800 */
[----:B------:R-:W2:Y:S01]  /*7bce0*/  LDL.LU R102, [R1+0x3dd8] ;  /* 0x003dd80001667983 */ /* 0x000ea20000300800 */
[----:B------:R-:W-:Y:S01]  /*7bcf0*/  USEL UR10, URZ, 0x4, !UP1 ;  /* 0x000000043f0a7887 */ /* 0x000fe2000c800000 */
[----:B------:R-:W-:Y:S02]  /*7bd00*/  IADD3 R114, P2, R114, R3, RZ ;  /* 0x0000000372727210 */ /* 0x000fe40007f5e0ff */
[----:B------:R1:W-:Y:S01]  /*7bd10*/  LDGSTS.E [R96+0x6f00], desc[UR32][R98.64], P0 ;  /* 0x06f0000062607fae */ /* 0x0003e20008121860 */
[----:B------:R-:W-:-:S02]  /*7bd20*/  USEL UR10, UR10, URZ, !UP0 ;  /* 0x0000003f0a0a7287 */ /* 0x000fc4000c000000 */
[----:B------:R-:W-:Y:S01]  /*7bd30*/  IMAD.X R115, R115, 0x1, R2, P2 ;  /* 0x0000000173737824 */ /* 0x000fe200010e0602 */
[----:B------:R-:W-:-:S03]  /*7bd40*/  IADD3 R112, P3, R112, R3, RZ ;  /* 0x0000000370707210 */ /* 0x000fc60007f7e0ff */
[----:B------:R-:W-:Y:S01]  /*7bd50*/  ISETP.NE.U32.AND P1, PT, RZ, UR10, PT ;  /* 0x0000000aff007c0c */ /* 0x000fe2000bf25070 */
[----:B-1----:R-:W-:Y:S02]  /*7bd60*/  IMAD.MOV.U32 R98, RZ, RZ, R114 ;  /* 0x000000ffff627224 */ /* 0x002fe400078e0072 */
[----:B------:R-:W-:Y:S02]  /*7bd70*/  IMAD.MOV.U32 R99, RZ, RZ, R115 ;  /* 0x000000ffff637224 */ /* 0x000fe400078e0073 */
[----:B------:R-:W-:-:S03]  /*7bd80*/  IMAD.X R113, R113, 0x1, R2, P3 ;  /* 0x0000000171717824 */ /* 0x000fc600018e0602 */
[----:B------:R1:W-:Y:S01]  /*7bd90*/  LDGSTS.E [R96+0x6f80], desc[UR32][R98.64], P0 ;  /* 0x06f8000062607fae */ /* 0x0003e20008121860 */
[-C--:B------:R-:W-:Y:S02]  /*7bda0*/  IADD3 R110, P0, R110, R3.reuse, RZ ;  /* 0x000000036e6e7210 */ /* 0x080fe40007f1e0ff */
[----:B------:R-:W-:Y:S01]  /*7bdb0*/  IADD3 R100, P2, R100, R3, RZ ;  /* 0x0000000364647210 */ /* 0x000fe20007f5e0ff */
[----:B------:R-:W-:Y:S04]  /*7bdc0*/  STL [R1+0x3ce0], R114 ;  /* 0x003ce07201007387 */ /* 0x000fe80000100800 */
[----:B------:R-:W-:Y:S04]  /*7bdd0*/  STL [R1+0x3cdc], R115 ;  /* 0x003cdc7301007387 */ /* 0x000fe80000100800 */
[----:B------:R-:W-:Y:S01]  /*7bde0*/  STL [R1+0x3da8], R112 ;  /* 0x003da87001007387 */ /* 0x000fe20000100800 */
[----:B-1----:R-:W-:-:S02]  /*7bdf0*/  IMAD.MOV.U32 R98, RZ, RZ, R112 ;  /* 0x000000ffff627224 */ /* 0x002fc400078e0070 */
[----:B------:R-:W-:Y:S01]  /*7be00*/  IMAD.MOV.U32 R99, RZ, RZ, R113 ;  /* 0x000000ffff637224 */ /* 0x000fe200078e0071 */
[----:B------:R-:W-:Y:S04]  /*7be10*/  STL [R1+0x3da4], R113 ;  /* 0x003da47101007387 */ /* 0x000fe80000100800 */
[----:B------:R1:W-:Y:S04]  /*7be20*/  LDGSTS.E [R96+0x7c00], desc[UR32][R98.64], P1 ;  /* 0x07c0000062607fae */ /* 0x0003e80008921860 */
[----:B------:R-:W-:Y:S01]  /*7be30*/  STL [R1+0x3db0], R110 ;  /* 0x003db06e01007387 */ /* 0x000fe20000100800 */
[----:B-1----:R-:W-:-:S02]  /*7be40*/  IMAD.MOV.U32 R98, RZ, RZ, R110 ;  /* 0x000000ffff627224 */ /* 0x002fc400078e006e */
[--C-:B------:R-:W-:Y:S02]  /*7be50*/  IMAD.X R111, R111, 0x1, R2.reuse, P0 ;  /* 0x000000016f6f7824 */ /* 0x100fe400000e0602 */
[----:B---3--:R-:W-:Y:S02]  /*7be60*/  IMAD.X R101, R101, 0x1, R2, P2 ;  /* 0x0000000165657824 */ /* 0x008fe400010e0602 */
[----:B------:R-:W-:Y:S01]  /*7be70*/  IMAD.MOV.U32 R99, RZ, RZ, R111 ;  /* 0x000000ffff637224 */ /* 0x000fe200078e006f */
[----:B------:R-:W-:Y:S04]  /*7be80*/  STL [R1+0x3dac], R111 ;  /* 0x003dac6f01007387 */ /* 0x000fe80000100800 */
[----:B------:R-:W-:Y:S04]  /*7be90*/  STL [R1+0x3db8], R100 ;  /* 0x003db86401007387 */ /* 0x000fe80000100800 */
[----:B------:R1:W-:Y:S01]  /*7bea0*/  STL [R1+0x3db4], R101 ;  /* 0x003db46501007387 */ /* 0x0003e20000100800 */
[----:B------:R-:W-:-:S03]  /*7beb0*/  IADD3 R108, P0, R108, R3, RZ ;  /* 0x000000036c6c7210 */ /* 0x000fc60007f1e0ff */
[----:B------:R3:W-:Y:S02]  /*7bec0*/  LDGSTS.E [R96+0x7c80], desc[UR32][R98.64], P1 ;  /* 0x07c8000062607fae */ /* 0x0007e40008921860 */
[----:B------:R-:W-:Y:S02]  /*7bed0*/  IMAD.X R109, R109, 0x1, R2, P0 ;  /* 0x000000016d6d7824 */ /* 0x000fe400000e0602 */
[----:B---3--:R-:W-:Y:S02]  /*7bee0*/  IMAD.MOV.U32 R99, RZ, RZ, R101 ;  /* 0x000000ffff637224 */ /* 0x008fe400078e0065 */
[----:B------:R-:W-:Y:S01]  /*7bef0*/  IMAD.MOV.U32 R98, RZ, RZ, R100 ;  /* 0x000000ffff627224 */ /* 0x000fe200078e0064 */
[----:B-1----:R-:W3:Y:S04]  /*7bf00*/  LDL.LU R101, [R1+0x3ddc] ;  /* 0x003ddc0001657983 */ /* 0x002ee80000300800 */
[----:B------:R-:W3:Y:S01]  /*7bf10*/  LDL.LU R100, [R1+0x3de0] ;  /* 0x003de00001647983 */ /* 0x000ee20000300800 */
[----:B------:R-:W-:-:S03]  /*7bf20*/  IADD3 R104, P2, R104, R3, RZ ;  /* 0x0000000368687210 */ /* 0x000fc60007f5e0ff */
[----:B------:R1:W-:Y:S04]  /*7bf30*/  LDGSTS.E [R96+0x7d00], desc[UR32][R98.64], P1 ;  /* 0x07d0000062607fae */ /* 0x0003e80008921860 */
[----:B------:R-:W-:Y:S01]  /*7bf40*/  STL [R1+0x3dc0], R108 ;  /* 0x003dc06c01007387 */ /* 0x000fe20000100800 */
[----:B------:R-:W-:-:S03]  /*7bf50*/  IMAD.X R105, R105, 0x1, R2, P2 ;  /* 0x0000000169697824 */ /* 0x000fc600010e0602 */
[----:B------:R-:W-:Y:S04]  /*7bf60*/  STL [R1+0x3dbc], R109 ;  /* 0x003dbc6d01007387 */ /* 0x000fe80000100800 */
[----:B------:R-:W-:Y:S04]  /*7bf70*/  STL [R1+0x3dc8], R104 ;  /* 0x003dc86801007387 */ /* 0x000fe80000100800 */
[----:B------:R1:W-:Y:S02]  /*7bf80*/  STL [R1+0x3dc4], R105 ;  /* 0x003dc46901007387 */ /* 0x0003e40000100800 */
[----:B-1----:R-:W-:-:S02]  /*7bf90*/  IMAD.MOV.U32 R98, RZ, RZ, R108 ;  /* 0x000000ffff627224 */ /* 0x002fc400078e006c */
[----:B------:R-:W-:-:S05]  /*7bfa0*/  IMAD.MOV.U32 R99, RZ, RZ, R109 ;  /* 0x000000ffff637224 */ /* 0x000fca00078e006d */
[----:B------:R1:W-:Y:S02]  /*7bfb0*/  LDGSTS.E [R96+0x7d80], desc[UR32][R98.64], P1 ;  /* 0x07d8000062607fae */ /* 0x0003e40008921860 */
[----:B-1----:R-:W-:Y:S02]  /*7bfc0*/  IMAD.MOV.U32 R99, RZ, RZ, R105 ;  /* 0x000000ffff637224 */ /* 0x002fe400078e0069 */
[----:B------:R-:W-:Y:S01]  /*7bfd0*/  IMAD.MOV.U32 R98, RZ, RZ, R104 ;  /* 0x000000ffff627224 */ /* 0x000fe200078e0068 */
[----:B------:R-:W3:Y:S04]  /*7bfe0*/  LDL.LU R105, [R1+0x3de4] ;  /* 0x003de40001697983 */ /* 0x000ee80000300800 */
[----:B------:R-:W3:Y:S04]  /*7bff0*/  LDL.LU R104, [R1+0x3de8] ;  /* 0x003de80001687983 */ /* 0x000ee80000300800 */
[----:B------:R-:W3:Y:S04]  /*7c000*/  LDL.LU R110, [R1+0x3e28] ;  /* 0x003e2800016e7983 */ /* 0x000ee80000300800 */
[----:B------:R-:W3:Y:S04]  /*7c010*/  LDL.LU R112, [R1+0x3e68] ;  /* 0x003e680001707983 */ /* 0x000ee80000300800 */
[----:B------:R1:W-:Y:S01]  /*7c020*/  LDGSTS.E [R96+0x7e00], desc[UR32][R98.64], P1 ;  /* 0x07e0000062607fae */ /* 0x0003e20008921860 */
[----:B----4-:R-:W-:-:S05]  /*7c030*/  IADD3 R106, P0, R106, R3, RZ ;  /* 0x000000036a6a7210 */ /* 0x010fca0007f1e0ff */
[----:B------:R-:W-:Y:S01]  /*7c040*/  IMAD.X R107, R107, 0x1, R2, P0 ;  /* 0x000000016b6b7824 */ /* 0x000fe200000e0602 */
[----:B------:R-:W-:Y:S01]  /*7c050*/  STL [R1+0x3dd0], R106 ;  /* 0x003dd06a01007387 */ /* 0x000fe20000100800 */
[----:B--2---:R-:W-:-:S03]  /*7c060*/  IADD3 R102, P2, R102, R3, RZ ;  /* 0x0000000366667210 */ /* 0x004fc60007f5e0ff */
[----:B------:R-:W-:Y:S04]  /*7c070*/  STL [R1+0x3dcc], R107 ;  /* 0x003dcc6b01007387 */ /* 0x000fe80000100800 */
[----:B------:R-:W-:Y:S04]  /*7c080*/  STL [R1+0x3dd8], R102 ;  /* 0x003dd86601007387 */ /* 0x000fe80000100800 */
[----:B------:R-:W2:Y:S01]  /*7c090*/  LDL.LU R111, [R1+0x3e24] ;  /* 0x003e2400016f7983 */ /* 0x000ea20000300800 */
[----:B------:R-:W-:-:S05]  /*7c0a0*/  IMAD.X R103, R103, 0x1, R2, P2 ;  /* 0x0000000167677824 */ /* 0x000fca00010e0602 */
[----:B------:R-:W-:Y:S04]  /*7c0b0*/  STL [R1+0x3dd4], R103 ;  /* 0x003dd46701007387 */ /* 0x000fe80000100800 */
[----:B------:R-:W4:Y:S04]  /*7c0c0*/  LDL.LU R113, [R1+0x3e64] ;  /* 0x003e640001717983 */ /* 0x000f280000300800 */
[----:B------:R-:W4:Y:S04]  /*7c0d0*/  LDL.LU R119, [R1+0x3ea4] ;  /* 0x003ea40001777983 */ /* 0x000f280000300800 */
[----:B------:R-:W4:Y:S04]  /*7c0e0*/  LDL.LU R118, [R1+0x3ea8] ;  /* 0x003ea80001767983 */ /* 0x000f280000300800 */
[----:B------:R-:W4:Y:S04]  /*7c0f0*/  LDL.LU R117, [R1+0x3ee4] ;  /* 0x003ee40001757983 */ /* 0x000f280000300800 */
[----:B------:R-:W4:Y:S01]  /*7c100*/  LDL.LU R116, [R1+0x3ee8] ;  /* 0x003ee80001747983 */ /* 0x000f220000300800 */
[----:B-1----:R-:W-:-:S02]  /*7c110*/  IMAD.MOV.U32 R98, RZ, RZ, R106 ;  /* 0x000000ffff627224 */ /* 0x002fc400078e006a */
[----:B------:R-:W-:Y:S01]  /*7c120*/  IMAD.MOV.U32 R99, RZ, RZ, R107 ;  /* 0x000000ffff637224 */ /* 0x000fe200078e006b */
[----:B------:R-:W-:-:S04]  /*7c130*/  LOP3.LUT R155, R153, 0x1f, RZ, 0xc0, !PT ;  /* 0x0000001f999b7812 */ /* 0x000fc800078ec0ff */
[----:B------:R1:W-:Y:S01]  /*7c140*/  LDGSTS.E [R96+0x7e80], desc[UR32][R98.64], P1 ;  /* 0x07e8000062607fae */ /* 0x0003e20008921860 */
[----:B------:R-:W-:Y:S02]  /*7c150*/  ISETP.GE.AND P0, PT, R155, UR12, PT ;  /* 0x0000000c9b007c0c */ /* 0x000fe4000bf06270 */
[----:B------:R-:W-:Y:S01]  /*7c160*/  PLOP3.LUT P3, PT, PT, PT, UP0, 0x80, 0x0 ;  /* 0x000000000000781c */ /* 0x000fe20003f6f008 */
[----:B-1----:R-:W-:Y:S02]  /*7c170*/  IMAD.MOV.U32 R98, RZ, RZ, R102 ;  /* 0x000000ffff627224 */ /* 0x002fe400078e0066 */
[----:B------:R-:W-:-:S05]  /*7c180*/  IMAD.MOV.U32 R99, RZ, RZ, R103 ;  /* 0x000000ffff637224 */ /* 0x000fca00078e0067 */
[----:B------:R1:W-:Y:S02]  /*7c190*/  LDGSTS.E [R96+0x7f00], desc[UR32][R98.64], P1 ;  /* 0x07f0000062607fae */ /* 0x0003e40008921860 */
[----:B-1----:R-:W-:-:S04]  /*7c1a0*/  SEL R98, RZ, 0x4, P0 ;  /* 0x00000004ff627807 */ /* 0x002fc80000000000 */
[----:B------:R-:W-:-:S04]  /*7c1b0*/  SEL R98, R98, RZ, !P3 ;  /* 0x000000ff62627207 */ /* 0x000fc80005800000 */
[----:B------:R-:W-:Y:S02]  /*7c1c0*/  ISETP.NE.U32.AND P0, PT, R98, RZ, PT ;  /* 0x000000ff6200720c */ /* 0x000fe40003f05070 */
[----:B---3--:R-:W-:-:S05]  /*7c1d0*/  IADD3 R100, P2, R100, R3, RZ ;  /* 0x0000000364647210 */ /* 0x008fca0007f5e0ff */
[----:B------:R-:W-:Y:S02]  /*7c1e0*/  IMAD.X R101, R101, 0x1, R2, P2 ;  /* 0x0000000165657824 */ /* 0x000fe400010e0602 */
[----:B------:R-:W-:Y:S02]  /*7c1f0*/  IMAD.MOV.U32 R98, RZ, RZ, R100 ;  /* 0x000000ffff627224 */ /* 0x000fe400078e0064 */
[----:B------:R-:W-:Y:S01]  /*7c200*/  IMAD.MOV.U32 R99, RZ, RZ, R101 ;  /* 0x000000ffff637224 */ /* 0x000fe200078e0065 */
[----:B------:R-:W-:Y:S04]  /*7c210*/  STL [R1+0x3de0], R100 ;  /* 0x003de06401007387 */ /* 0x000fe80000100800 */
[----:B------:R1:W-:Y:S04]  /*7c220*/  STL [R1+0x3ddc], R101 ;  /* 0x003ddc6501007387 */ /* 0x0003e80000100800 */
[----:B------:R3:W-:Y:S04]  /*7c230*/  LDGSTS.E [R96+0x7f80], desc[UR32][R98.64], P1 ;  /* 0x07f8000062607fae */ /* 0x0007e80008921860 */
[----:B------:R-:W0:Y:S04]  /*7c240*/  LDGDEPBAR ;  /* 0x00000000000079af */ /* 0x000e280000000000 */
[----:B-1----:R-:W4:Y:S04]  /*7c250*/  LDL.LU.64 R100, [R1+0x35a0] ;  /* 0x0035a00001647983 */ /* 0x002f280000300a00 */
[----:B------:R-:W4:Y:S01]  /*7c260*/  LDL.LU.64 R102, [R1+0x3560] ;  /* 0x0035600001667983 */ /* 0x000f220000300a00 */
[----:B------:R-:W-:-:S05]  /*7c270*/  IADD3 R104, P1, R104, R5, RZ ;  /* 0x0000000568687210 */ /* 0x000fca0007f3e0ff */
[----:B------:R-:W-:Y:S01]  /*7c280*/  IMAD.X R105, R105, 0x1, R4, P1 ;  /* 0x0000000169697824 */ /* 0x000fe200008e0604 */
[----:B------:R-:W-:Y:S01]  /*7c290*/  STL [R1+0x3de8], R104 ;  /* 0x003de86801007387 */ /* 0x000fe20000100800 */
[----:B---3--:R-:W-:Y:S02]  /*7c2a0*/  IMAD.MOV.U32 R98, RZ, RZ, R104 ;  /* 0x000000ffff627224 */ /* 0x008fe400078e0068 */
[----:B------:R-:W-:Y:S01]  /*7c2b0*/  IMAD.MOV.U32 R99, RZ, RZ, R105 ;  /* 0x000000ffff637224 */ /* 0x000fe200078e0069 */
[----:B------:R1:W-:Y:S01]  /*7c2c0*/  STL [R1+0x3de4], R105 ;  /* 0x003de46901007387 */ /* 0x0003e20000100800 */
[-C--:B------:R-:W-:Y:S02]  /*7c2d0*/  IADD3 R110, P1, R110, R5.reuse, RZ ;  /* 0x000000056e6e7210 */ /* 0x080fe40007f3e0ff */
[----:B------:R-:W-:Y:S01]  /*7c2e0*/  IADD3 R112, P2, R112, R5, RZ ;  /* 0x0000000570707210 */ /* 0x000fe20007f5e0ff */
[----:B------:R3:W-:Y:S04]  /*7c2f0*/  LDGSTS.E [R97+0x10000], desc[UR32][R98.64], P0 ;  /* 0x1000000062617fae */ /* 0x0007e80008121860 */
[----:B-1----:R-:W4:Y:S04]  /*7c300*/  LDL.LU.64 R104, [R1+0x3520] ;  /* 0x0035200001687983 */ /* 0x002f280000300a00 */
[----:B------:R-:W4:Y:S04]  /*7c310*/  LDL.LU.64 R106, [R1+0x34e0] ;  /* 0x0034e000016a7983 */ /* 0x000f280000300a00 */
[----:B------:R-:W4:Y:S04]  /*7c320*/  LDL.LU.64 R108, [R1+0x34a0] ;  /* 0x0034a000016c7983 */ /* 0x000f280000300a00 */
[----:B------:R-:W-:Y:S01]  /*7c330*/  STL [R1+0x3e28], R110 ;  /* 0x003e286e01007387 */ /* 0x000fe20000100800 */
[----:B---3--:R-:W-:-:S02]  /*7c340*/  IMAD.MOV.U32 R98, RZ, RZ, R110 ;  /* 0x000000ffff627224 */ /* 0x008fc400078e006e */
[----:B--2---:R-:W-:-:S04]  /*7c350*/  IMAD.X R111, R111, 0x1, R4, P1 ;  /* 0x000000016f6f7824 */ /* 0x004fc800008e0604 */
[----:B------:R-:W-:Y:S01]  /*7c360*/  IMAD.MOV.U32 R99, RZ, RZ, R111 ;  /* 0x000000ffff637224 */ /* 0x000fe200078e006f */
[----:B------:R1:W-:Y:S04]  /*7c370*/  STL [R1+0x3e24], R111 ;  /* 0x003e246f01007387 */ /* 0x0003e80000100800 */
[----:B------:R-:W-:Y:S01]  /*7c380*/  STL [R1+0x3e68], R112 ;  /* 0x003e687001007387 */ /* 0x000fe20000100800 */
[--C-:B----4-:R-:W-:Y:S01]  /*7c390*/  IMAD.X R113, R113, 0x1, R4.reuse, P2 ;  /* 0x0000000171717824 */ /* 0x110fe200010e0604 */
[-C--:B------:R-:W-:Y:S02]  /*7c3a0*/  IADD3 R118, P1, R118, R5.reuse, RZ ;  /* 0x0000000576767210 */ /* 0x080fe40007f3e0ff */
[----:B------:R2:W-:Y:S04]  /*7c3b0*/  LDGSTS.E [R97+0x10400], desc[UR32][R98.64], P0 ;  /* 0x1040000062617fae */ /* 0x0005e80008121860 */
[----:B-1----:R-:W3:Y:S04]  /*7c3c0*/  LDL.LU.64 R110, [R1+0x3460] ;  /* 0x00346000016e7983 */ /* 0x002ee80000300a00 */
[----:B------:R1:W-:Y:S01]  /*7c3d0*/  STL [R1+0x3e64], R113 ;  /* 0x003e647101007387 */ /* 0x0003e20000100800 */
[----:B------:R-:W-:Y:S01]  /*7c3e0*/  IADD3 R116, P2, R116, R5, RZ ;  /* 0x0000000574747210 */ /* 0x000fe20007f5e0ff */
[----:B------:R-:W-:-:S02]  /*7c3f0*/  IMAD.X R119, R119, 0x1, R4, P1 ;  /* 0x0000000177777824 */ /* 0x000fc400008e0604 */
[----:B--2---:R-:W-:Y:S02]  /*7c400*/  IMAD.MOV.U32 R98, RZ, RZ, R112 ;  /* 0x000000ffff627224 */ /* 0x004fe400078e0070 */
[----:B------:R-:W-:Y:S02]  /*7c410*/  IMAD.MOV.U32 R99, RZ, RZ, R113 ;  /* 0x000000ffff637224 */ /* 0x000fe400078e0071 */
[----:B-1----:R-:W2:Y:S04]  /*7c420*/  LDL.LU.64 R112, [R1+0x3420] ;  /* 0x0034200001707983 */ /* 0x002ea80000300a00 */
[----:B------:R1:W-:Y:S04]  /*7c430*/  LDGSTS.E [R97+0x10800], desc[UR32][R98.64], P0 ;  /* 0x1080000062617fae */ /* 0x0003e80008121860 */
[----:B------:R-:W4:Y:S01]  /*7c440*/  LDL.LU.64 R114, [R1+0x33e0] ;  /* 0x0033e00001727983 */ /* 0x000f220000300a00 */
[----:B------:R-:W-:-:S03]  /*7c450*/  IMAD.X R117, R117, 0x1, R4, P2 ;  /* 0x0000000175757824 */ /* 0x000fc600010e0604 */
[----:B------:R-:W-:Y:S04]  /*7c460*/  STL [R1+0x3ea8], R118 ;  /* 0x003ea87601007387 */ /* 0x000fe80000100800 */
[----:B------:R-:W-:Y:S04]  /*7c470*/  STL [R1+0x3ea4], R119 ;  /* 0x003ea47701007387 */ /* 0x000fe80000100800 */
[----:B------:R-:W-:Y:S04]  /*7c480*/  STL [R1+0x3ee8], R116 ;  /* 0x003ee87401007387 */ /* 0x000fe80000100800 */
[----:B------:R1:W-:Y:S02]  /*7c490*/  STL [R1+0x3ee4], R117 ;  /* 0x003ee47501007387 */ /* 0x0003e40000100800 */
[----:B-1----:R-:W-:-:S02]  /*7c4a0*/  IMAD.MOV.U32 R98, RZ, RZ, R118 ;  /* 0x000000ffff627224 */ /* 0x002fc400078e0076 */
[----:B------:R-:W-:-:S05]  /*7c4b0*/  IMAD.MOV.U32 R99, RZ, RZ, R119 ;  /* 0x000000ffff637224 */ /* 0x000fca00078e0077 */
[----:B------:R1:W-:Y:S02]  /*7c4c0*/  LDGSTS.E [R97+0x10c00], desc[UR32][R98.64], P0 ;  /* 0x10c0000062617fae */ /* 0x0003e40008121860 */
[----:B-1----:R-:W-:Y:S02]  /*7c4d0*/  IMAD.MOV.U32 R98, RZ, RZ, R116 ;  /* 0x000000ffff627224 */ /* 0x002fe400078e0074 */
[----:B------:R-:W-:Y:S02]  /*7c4e0*/  IMAD.MOV.U32 R99, RZ, RZ, R117 ;  /* 0x000000ffff637224 */ /* 0x000fe400078e0075 */
        /* <DEDUP_REMOVED lines=19> */
[----:B------:R1:W-:Y:S02]  /*7c620*/  LDGSTS.E [R97+0x11000], desc[UR32][R98.64], P0 ;  /* 0x1100000062617fae */ /* 0x0003e40008121860 */
[----:B-1----:R-:W-:-:S05]  /*7c630*/  IADD3 R99, P1, R100, R5, RZ ;  /* 0x0000000564637210 */ /* 0x002fca0007f3e0ff */
[----:B------:R-:W-:Y:S01]  /*7c640*/  IMAD.X R98, R101, 0x1, R4, P1 ;  /* 0x0000000165627824 */ /* 0x000fe200008e0604 */
[----:B------:R-:W-:-:S05]  /*7c650*/  IADD3 R101, P1, R102, R5, RZ ;  /* 0x0000000566657210 */ /* 0x000fca0007f3e0ff */
[----:B------:R-:W-:Y:S01]  /*7c660*/  IMAD.X R100, R103, 0x1, R4, P1 ;  /* 0x0000000167647824 */ /* 0x000fe200008e0604 */
[----:B------:R-:W-:-:S05]  /*7c670*/  IADD3 R103, P1, R104, R5, RZ ;  /* 0x0000000568677210 */ /* 0x000fca0007f3e0ff */
[----:B------:R-:W-:Y:S01]  /*7c680*/  IMAD.X R102, R105, 0x1, R4, P1 ;  /* 0x0000000169667824 */ /* 0x000fe200008e0604 */
[----:B------:R-:W-:-:S05]  /*7c690*/  IADD3 R105, P1, R106, R5, RZ ;  /* 0x000000056a697210 */ /* 0x000fca0007f3e0ff */
[----:B------:R-:W-:Y:S01]  /*7c6a0*/  IMAD.X R104, R107, 0x1, R4, P1 ;  /* 0x000000016b687824 */ /* 0x000fe200008e0604 */
[----:B------:R-:W-:-:S05]  /*7c6b0*/  IADD3 R107, P1, R108, R5, RZ ;  /* 0x000000056c6b7210 */ /* 0x000fca0007f3e0ff */
[----:B------:R-:W-:Y:S01]  /*7c6c0*/  IMAD.X R106, R109, 0x1, R4, P1 ;  /* 0x000000016d6a7824 */ /* 0x000fe200008e0604 */
[----:B------:R-:W-:Y:S02]  /*7c6d0*/  LOP3.LUT R99, R99, R98, RZ, 0x3c, !PT ;  /* 0x0000006263637212 */ /* 0x000fe400078e3cff */
[----:B------:R-:W-:Y:S02]  /*7c6e0*/  LOP3.LUT R101, R101, R100, RZ, 0x3c, !PT ;  /* 0x0000006465657212 */ /* 0x000fe400078e3cff */
[----:B------:R-:W-:Y:S02]  /*7c6f0*/  LOP3.LUT R103, R103, R102, RZ, 0x3c, !PT ;  /* 0x0000006667677212 */ /* 0x000fe400078e3cff */
[----:B------:R-:W-:Y:S02]  /*7c700*/  LOP3.LUT R105, R105, R104, RZ, 0x3c, !PT ;  /* 0x0000006869697212 */ /* 0x000fe400078e3cff */
[----:B------:R-:W-:Y:S02]  /*7c710*/  LOP3.LUT R98, R99, R98, RZ, 0x3c, !PT ;  /* 0x0000006263627212 */ /* 0x000fe400078e3cff */
[----:B------:R-:W-:-:S02]  /*7c720*/  LOP3.LUT R107, R107, R106, RZ, 0x3c, !PT ;  /* 0x0000006a6b6b7212 */ /* 0x000fc400078e3cff */
[----:B------:R-:W-:Y:S02]  /*7c730*/  LOP3.LUT R100, R101, R100, RZ, 0x3c, !PT ;  /* 0x0000006465647212 */ /* 0x000fe400078e3cff */
[----:B------:R-:W-:Y:S02]  /*7c740*/  LOP3.LUT R102, R103, R102, RZ, 0x3c, !PT ;  /* 0x0000006667667212 */ /* 0x000fe400078e3cff */
[----:B---3--:R-:W-:-:S05]  /*7c750*/  IADD3 R109, P1, R110, R5, RZ ;  /* 0x000000056e6d7210 */ /* 0x008fca0007f3e0ff */
[----:B------:R-:W-:Y:S01]  /*7c760*/  IMAD.X R108, R111, 0x1, R4, P1 ;  /* 0x000000016f6c7824 */ /* 0x000fe200008e0604 */
[----:B--2---:R-:W-:-:S05]  /*7c770*/  IADD3 R111, P1, R112, R5, RZ ;  /* 0x00000005706f7210 */ /* 0x004fca0007f3e0ff */
[----:B------:R-:W-:Y:S01]  /*7c780*/  IMAD.X R110, R113, 0x1, R4, P1 ;  /* 0x00000001716e7824 */ /* 0x000fe200008e0604 */
[----:B----4-:R-:W-:-:S05]  /*7c790*/  IADD3 R113, P1, R114, R5, RZ ;  /* 0x0000000572717210 */ /* 0x010fca0007f3e0ff */
        /* <DEDUP_REMOVED lines=31> */
[----:B------:R-:W-:Y:S02]  /*7c990*/  IADD3 R145, P1, R146, R5, RZ ;  /* 0x0000000592917210 */ /* 0x000fe40007f3e0ff */
[----:B------:R-:W-:-:S03]  /*7c9a0*/  LOP3.LUT R109, R109, R108, RZ, 0x3c, !PT ;  /* 0x0000006c6d6d7212 */ /* 0x000fc600078e3cff */
[--C-:B------:R-:W-:Y:S01]  /*7c9b0*/  IMAD.X R144, R147, 0x1, R4.reuse, P1 ;  /* 0x0000000193907824 */ /* 0x100fe200008e0604 */
[----:B------:R-:W-:Y:S02]  /*7c9c0*/  IADD3 R147, P1, R148, R5, RZ ;  /* 0x0000000594937210 */ /* 0x000fe40007f3e0ff */
[----:B------:R-:W-:Y:S02]  /*7c9d0*/  LOP3.LUT R111, R111, R110, RZ, 0x3c, !PT ;  /* 0x0000006e6f6f7212 */ /* 0x000fe400078e3cff */
[----:B------:R-:W-:Y:S02]  /*7c9e0*/  LOP3.LUT R104, R105, R104, RZ, 0x3c, !PT ;  /* 0x0000006869687212 */ /* 0x000fe400078e3cff */
[----:B------:R-:W-:Y:S02]  /*7c9f0*/  LOP3.LUT R113, R113, R112, RZ, 0x3c, !PT ;  /* 0x0000007071717212 */ /* 0x000fe400078e3cff */
[----:B------:R-:W-:Y:S01]  /*7ca00*/  LOP3.LUT R99, R99, R98, RZ, 0x3c, !PT ;  /* 0x0000006263637212 */ /* 0x000fe200078e3cff */
[----:B------:R-:W-:Y:S01]  /*7ca10*/  IMAD.X R146, R149, 0x1, R4, P1 ;  /* 0x0000000195927824 */ /* 0x000fe200008e0604 */
[----:B------:R-:W-:-:S02]  /*7ca20*/  LOP3.LUT R106, R107, R106, RZ, 0x3c, !PT ;  /* 0x0000006a6b6a7212 */ /* 0x000fc400078e3cff */
[----:B------:R-:W-:Y:S02]  /*7ca30*/  LOP3.LUT R115, R115, R114, RZ, 0x3c, !PT ;  /* 0x0000007273737212 */ /* 0x000fe400078e3cff */
[----:B------:R-:W-:Y:S02]  /*7ca40*/  IADD3 R149, P1, R150, R5, RZ ;  /* 0x0000000596957210 */ /* 0x000fe40007f3e0ff */
[----:B------:R-:W-:Y:S02]  /*7ca50*/  LOP3.LUT R101, R101, R100, RZ, 0x3c, !PT ;  /* 0x0000006465657212 */ /* 0x000fe400078e3cff */
[----:B------:R-:W-:Y:S02]  /*7ca60*/  LOP3.LUT R108, R109, R108, RZ, 0x3c, !PT ;  /* 0x0000006c6d6c7212 */ /* 0x000fe400078e3cff */
[----:B------:R-:W-:Y:S02]  /*7ca70*/  LOP3.LUT R117, R117, R116, RZ, 0x3c, !PT ;  /* 0x0000007475757212 */ /* 0x000fe400078e3cff */
[----:B------:R-:W-:-:S02]  /*7ca80*/  LOP3.LUT R103, R103, R102, RZ, 0x3c, !PT ;  /* 0x0000006667677212 */ /* 0x000fc400078e3cff */
[----:B------:R-:W-:Y:S02]  /*7ca90*/  LOP3.LUT R110, R111, R110, RZ, 0x3c, !PT ;  /* 0x0000006e6f6e7212 */ /* 0x000fe400078e3cff */
[----:B------:R-:W-:Y:S02]  /*7caa0*/  LOP3.LUT R119, R119, R118, RZ, 0x3c, !PT ;  /* 0x0000007677777212 */ /* 0x000fe400078e3cff */
[----:B------:R-:W-:Y:S02]  /*7cab0*/  LOP3.LUT R105, R105, R104, RZ, 0x3c, !PT ;  /* 0x0000006869697212 */ /* 0x000fe400078e3cff */
[----:B------:R-:W-:Y:S02]  /*7cac0*/  LOP3.LUT R112, R113, R112, RZ, 0x3c, !PT ;  /* 0x0000007071707212 */ /* 0x000fe400078e3cff */
[----:B------:R-:W-:Y:S02]  /*7cad0*/  LOP3.LUT R121, R121, R120, RZ, 0x3c, !PT ;  /* 0x0000007879797212 */ /* 0x000fe400078e3cff */
[----:B------:R-:W-:-:S02]  /*7cae0*/  LOP3.LUT R107, R107, R106, RZ, 0x3c, !PT ;  /* 0x0000006a6b6b7212 */ /* 0x000fc400078e3cff */
[----:B------:R-:W-:Y:S02]  /*7caf0*/  LOP3.LUT R114, R115, R114, RZ, 0x3c, !PT ;  /* 0x0000007273727212 */ /* 0x000fe400078e3cff */
[----:B------:R-:W-:Y:S01]  /*7cb00*/  LOP3.LUT R123, R123, R122, RZ, 0x3c, !PT ;  /* 0x0000007a7b7b7212 */ /* 0x000fe200078e3cff */
[----:B------:R1:W-:Y:S01]  /*7cb10*/  STL.64 [R1+0x35a0], R98 ;  /* 0x0035a06201007387 */ /* 0x0003e20000100a00 */
[----:B------:R-:W-:Y:S02]  /*7cb20*/  LOP3.LUT R109, R109, R108, RZ, 0x3c, !PT ;  /* 0x0000006c6d6d7212 */ /* 0x000fe400078e3cff */
[----:B------:R-:W-:Y:S01]  /*7cb30*/  LOP3.LUT R116, R117, R116, RZ, 0x3c, !PT ;  /* 0x0000007475747212 */ /* 0x000fe200078e3cff */
[----:B------:R-:W-:Y:S01]  /*7cb40*/  IMAD.X R148, R151, 0x1, R4, P1 ;  /* 0x0000000197947824 */ /* 0x000fe200008e0604 */
[----:B------:R-:W-:Y:S01]  /*7cb50*/  STL.64 [R1+0x3560], R100 ;  /* 0x0035606401007387 */ /* 0x000fe20000100a00 */
[----:B------:R-:W-:Y:S02]  /*7cb60*/  LOP3.LUT R111, R111, R110, RZ, 0x3c, !PT ;  /* 0x0000006e6f6f7212 */ /* 0x000fe400078e3cff */
[----:B------:R-:W-:-:S02]  /*7cb70*/  LOP3.LUT R118, R119, R118, RZ, 0x3c, !PT ;  /* 0x0000007677767212 */ /* 0x000fc400078e3cff */
[----:B------:R-:W-:Y:S02]  /*7cb80*/  LOP3.LUT R127, R127, R126, RZ, 0x3c, !PT ;  /* 0x0000007e7f7f7212 */ /* 0x000fe400078e3cff */
[----:B------:R-:W-:Y:S01]  /*7cb90*/  IADD3 R151, P1, R158, R5, RZ ;  /* 0x000000059e977210 */ /* 0x000fe20007f3e0ff */
[----:B------:R-:W-:Y:S01]  /*7cba0*/  STL.64 [R1+0x3520], R102 ;  /* 0x0035206601007387 */ /* 0x000fe20000100a00 */
[----:B------:R-:W-:Y:S02]  /*7cbb0*/  LOP3.LUT R113, R113, R112, RZ, 0x3c, !PT ;  /* 0x0000007071717212 */ /* 0x000fe400078e3cff */
[----:B------:R-:W-:Y:S02]  /*7cbc0*/  LOP3.LUT R120, R121, R120, RZ, 0x3c, !PT ;  /* 0x0000007879787212 */ /* 0x000fe400078e3cff */
[----:B------:R-:W-:Y:S01]  /*7cbd0*/  LOP3.LUT R129, R129, R128, RZ, 0x3c, !PT ;  /* 0x0000008081817212 */ /* 0x000fe200078e3cff */
[----:B------:R-:W-:Y:S01]  /*7cbe0*/  STL.64 [R1+0x34e0], R104 ;  /* 0x0034e06801007387 */ /* 0x000fe20000100a00 */
[----:B------:R-:W-:-:S02]  /*7cbf0*/  LOP3.LUT R115, R115, R114, RZ, 0x3c, !PT ;  /* 0x0000007273737212 */ /* 0x000fc400078e3cff */
[----:B------:R-:W-:Y:S02]  /*7cc00*/  LOP3.LUT R122, R123, R122, RZ, 0x3c, !PT ;  /* 0x0000007a7b7a7212 */ /* 0x000fe400078e3cff */
[----:B------:R-:W-:Y:S01]  /*7cc10*/  LOP3.LUT R131, R131, R130, RZ, 0x3c, !PT ;  /* 0x0000008283837212 */ /* 0x000fe200078e3cff */
[----:B------:R-:W-:Y:S01]  /*7cc20*/  STL.64 [R1+0x34a0], R106 ;  /* 0x0034a06a01007387 */ /* 0x000fe20000100a00 */
[----:B------:R-:W-:Y:S02]  /*7cc30*/  LOP3.LUT R117, R117, R116, RZ, 0x3c, !PT ;  /* 0x0000007475757212 */ /* 0x000fe400078e3cff */
[----:B------:R-:W-:Y:S01]  /*7cc40*/  LOP3.LUT R133, R133, R132, RZ, 0x3c, !PT ;  /* 0x0000008485857212 */ /* 0x000fe200078e3cff */
[----:B------:R-:W-:Y:S01]  /*7cc50*/  STL.64 [R1+0x3460], R108 ;  /* 0x0034606c01007387 */ /* 0x000fe20000100a00 */
[----:B------:R-:W-:Y:S02]  /*7cc60*/  LOP3.LUT R119, R119, R118, RZ, 0x3c, !PT ;  /* 0x0000007677777212 */ /* 0x000fe400078e3cff */
[----:B------:R-:W-:-:S02]  /*7cc70*/  LOP3.LUT R126, R127, R126, RZ, 0x3c, !PT ;  /* 0x0000007e7f7e7212 */ /* 0x000fc400078e3cff */
[----:B------:R-:W-:Y:S01]  /*7cc80*/  LOP3.LUT R135, R135, R134, RZ, 0x3c, !PT ;  /* 0x0000008687877212 */ /* 0x000fe200078e3cff */
[----:B------:R-:W-:Y:S01]  /*7cc90*/  STL.64 [R1+0x3420], R110 ;  /* 0x0034206e01007387 */ /* 0x000fe20000100a00 */
[----:B------:R-:W-:Y:S02]  /*7cca0*/  LOP3.LUT R121, R121, R120, RZ, 0x3c, !PT ;  /* 0x0000007879797212 */ /* 0x000fe400078e3cff */
[----:B------:R-:W-:Y:S02]  /*7ccb0*/  LOP3.LUT R128, R129, R128, RZ, 0x3c, !PT ;  /* 0x0000008081807212 */ /* 0x000fe400078e3cff */
[----:B------:R-:W-:Y:S01]  /*7ccc0*/  LOP3.LUT R137, R137, R136, RZ, 0x3c, !PT ;  /* 0x0000008889897212 */ /* 0x000fe200078e3cff */
[----:B------:R-:W-:Y:S01]  /*7ccd0*/  IMAD.X R150, R159, 0x1, R4, P1 ;  /* 0x000000019f967824 */ /* 0x000fe200008e0604 */
[----:B------:R2:W-:Y:S01]  /*7cce0*/  STL.64 [R1+0x33e0], R112 ;  /* 0x0033e07001007387 */ /* 0x0005e20000100a00 */
[----:B------:R-:W-:Y:S02]  /*7ccf0*/  LOP3.LUT R123, R123, R122, RZ, 0x3c, !PT ;  /* 0x0000007a7b7b7212 */ /* 0x000fe400078e3cff */
[----:B------:R-:W-:-:S02]  /*7cd00*/  LOP3.LUT R130, R131, R130, RZ, 0x3c, !PT ;  /* 0x0000008283827212 */ /* 0x000fc400078e3cff */
[----:B------:R-:W-:Y:S01]  /*7cd10*/  LOP3.LUT R139, R139, R138, RZ, 0x3c, !PT ;  /* 0x0000008a8b8b7212 */ /* 0x000fe200078e3cff */
[----:B------:R-:W-:Y:S01]  /*7cd20*/  STL.64 [R1+0x33a0], R114 ;  /* 0x0033a07201007387 */ /* 0x000fe20000100a00 */
[----:B------:R-:W-:Y:S02]  /*7cd30*/  IMAD.MOV.U32 R158, RZ, RZ, R125 ;  /* 0x000000ffff9e7224 */ /* 0x000fe400078e007d */
[----:B------:R-:W-:Y:S01]  /*7cd40*/  IMAD.MOV.U32 R159, RZ, RZ, R124 ;  /* 0x000000ffff9f7224 */ /* 0x000fe200078e007c */
[----:B------:R-:W-:Y:S02]  /*7cd50*/  LOP3.LUT R132, R133, R132, RZ, 0x3c, !PT ;  /* 0x0000008485847212 */ /* 0x000fe400078e3cff */
[----:B------:R-:W-:Y:S01]  /*7cd60*/  LOP3.LUT R141, R141, R140, RZ, 0x3c, !PT ;  /* 0x0000008c8d8d7212 */ /* 0x000fe200078e3cff */
[----:B------:R3:W-:Y:S01]  /*7cd70*/  STL.64 [R1+0x3360], R116 ;  /* 0x0033607401007387 */ /* 0x0007e20000100a00 */
[----:B------:R-:W-:Y:S02]  /*7cd80*/  LOP3.LUT R127, R127, R126, RZ, 0x3c, !PT ;  /* 0x0000007e7f7f7212 */ /* 0x000fe400078e3cff */
[----:B------:R-:W-:-:S02]  /*7cd90*/  LOP3.LUT R134, R135, R134, RZ, 0x3c, !PT ;  /* 0x0000008687867212 */ /* 0x000fc400078e3cff */
[----:B------:R-:W-:Y:S01]  /*7cda0*/  LOP3.LUT R143, R143, R142, RZ, 0x3c, !PT ;  /* 0x0000008e8f8f7212 */ /* 0x000fe200078e3cff */
[----:B------:R4:W-:Y:S01]  /*7cdb0*/  STL.64 [R1+0x3320], R118 ;  /* 0x0033207601007387 */ /* 0x0009e20000100a00 */
[----:B------:R-:W-:Y:S02]  /*7cdc0*/  LOP3.LUT R129, R129, R128, RZ, 0x3c, !PT ;  /* 0x0000008081817212 */ /* 0x000fe400078e3cff */
        /* <DEDUP_REMOVED lines=10> */
[----:B------:R-:W-:Y:S01]  /*7ce70*/  STL.64 [R1+0x2f20], R158 ;  /* 0x002f209e01007387 */ /* 0x000fe20000100a00 */
[----:B------:R-:W-:Y:S02]  /*7ce80*/  LOP3.LUT R135, R135, R134, RZ, 0x3c, !PT ;  /* 0x0000008687877212 */ /* 0x000fe400078e3cff */
[----:B------:R-:W-:Y:S01]  /*7ce90*/  LOP3.LUT R142, R143, R142, RZ, 0x3c, !PT ;  /* 0x0000008e8f8e7212 */ /* 0x000fe200078e3cff */
[----:B------:R-:W-:Y:S01]  /*7cea0*/  STL.64 [R1+0x3260], R126 ;  /* 0x0032607e01007387 */ /* 0x000fe20000100a00 */
[----:B------:R-:W-:-:S02]  /*7ceb0*/  LOP3.LUT R137, R137, R136, RZ, 0x3c, !PT ;  /* 0x0000008889897212 */ /* 0x000fc400078e3cff */
[----:B------:R-:W-:Y:S01]  /*7cec0*/  LOP3.LUT R144, R145, R144, RZ, 0x3c, !PT ;  /* 0x0000009091907212 */ /* 0x000fe200078e3cff */
[----:B------:R-:W-:Y:S01]  /*7ced0*/  STL.64 [R1+0x3220], R128 ;  /* 0x0032208001007387 */ /* 0x000fe20000100a00 */
[----:B------:R-:W-:Y:S02]  /*7cee0*/  LOP3.LUT R139, R139, R138, RZ, 0x3c, !PT ;  /* 0x0000008a8b8b7212 */ /* 0x000fe400078e3cff */
[----:B------:R-:W-:Y:S01]  /*7cef0*/  LOP3.LUT R146, R147, R146, RZ, 0x3c, !PT ;  /* 0x0000009293927212 */ /* 0x000fe200078e3cff */
[----:B------:R-:W-:Y:S01]  /*7cf00*/  STL.64 [R1+0x31e0], R130 ;  /* 0x0031e08201007387 */ /* 0x000fe20000100a00 */
[----:B------:R-:W-:Y:S02]  /*7cf10*/  LOP3.LUT R141, R141, R140, RZ, 0x3c, !PT ;  /* 0x0000008c8d8d7212 */ /* 0x000fe400078e3cff */
[----:B------:R-:W-:Y:S01]  /*7cf20*/  LOP3.LUT R148, R149, R148, RZ, 0x3c, !PT ;  /* 0x0000009495947212 */ /* 0x000fe200078e3cff */
[----:B------:R-:W-:Y:S01]  /*7cf30*/  STL.64 [R1+0x31a0], R132 ;  /* 0x0031a08401007387 */ /* 0x000fe20000100a00 */
[----:B------:R-:W-:-:S03]  /*7cf40*/  LOP3.LUT R143, R143, R142, RZ, 0x3c, !PT ;  /* 0x0000008e8f8f7212 */ /* 0x000fc600078e3cff */
[----:B------:R-:W-:Y:S01]  /*7cf50*/  STL.64 [R1+0x3160], R134 ;  /* 0x0031608601007387 */ /* 0x000fe20000100a00 */
[----:B------:R-:W-:-:S03]  /*7cf60*/  LOP3.LUT R145, R145, R144, RZ, 0x3c, !PT ;  /* 0x0000009091917212 */ /* 0x000fc600078e3cff */
[----:B------:R-:W-:Y:S01]  /*7cf70*/  STL.64 [R1+0x3120], R136 ;  /* 0x0031208801007387 */ /* 0x000fe20000100a00 */
[----:B------:R-:W-:-:S03]  /*7cf80*/  LOP3.LUT R147, R147, R146, RZ, 0x3c, !PT ;  /* 0x0000009293937212 */ /* 0x000fc600078e3cff */
[----:B------:R-:W-:Y:S01]  /*7cf90*/  STL.64 [R1+0x30e0], R138 ;  /* 0x0030e08a01007387 */ /* 0x000fe20000100a00 */
[----:B------:R-:W-:-:S03]  /*7cfa0*/  LOP3.LUT R149, R149, R148, RZ, 0x3c, !PT ;  /* 0x0000009495957212 */ /* 0x000fc600078e3cff */
[----:B------:R-:W-:Y:S01]  /*7cfb0*/  STL.64 [R1+0x30a0], R140 ;  /* 0x0030a08c01007387 */ /* 0x000fe20000100a00 */
[----:B------:R-:W-:Y:S02]  /*7cfc0*/  IMAD.MOV.U32 R160, RZ, RZ, R151 ;  /* 0x000000ffffa07224 */ /* 0x000fe400078e0097 */
[----:B------:R-:W-:Y:S01]  /*7cfd0*/  IMAD.MOV.U32 R161, RZ, RZ, R150 ;  /* 0x000000ffffa17224 */ /* 0x000fe200078e0096 */
        /* <DEDUP_REMOVED lines=11> */
[----:B------:R4:W-:Y:S04]  /*7d090*/  LDGSTS.E [R97+0x12c00], desc[UR32][R110.64], P0 ;  /* 0x12c000006e617fae */ /* 0x0009e80008121860 */
[----:B-1----:R-:W4:Y:S04]  /*7d0a0*/  LDL.LU R98, [R1+0x3df0] ;  /* 0x003df00001627983 */ /* 0x002f280000300800 */
[----:B------:R-:W-:Y:S04]  /*7d0b0*/  LDGSTS.E [R97+0x13000], desc[UR32][R112.64], P0 ;  /* 0x1300000070617fae */ /* 0x000fe80008121860 */
[----:B------:R-:W-:Y:S04]  /*7d0c0*/  LDGSTS.E [R97+0x13400], desc[UR32][R114.64], P0 ;  /* 0x1340000072617fae */ /* 0x000fe80008121860 */
[----:B------:R-:W-:Y:S04]  /*7d0d0*/  LDGSTS.E [R97+0x13800], desc[UR32][R116.64], P0 ;  /* 0x1380000074617fae */ /* 0x000fe80008121860 */
[----:B------:R-:W-:Y:S04]  /*7d0e0*/  LDGSTS.E [R97+0x13c00], desc[UR32][R118.64], P0 ;  /* 0x13c0000076617fae */ /* 0x000fe80008121860 */
[----:B------:R-:W-:Y:S04]  /*7d0f0*/  LDGSTS.E [R97+0x14000], desc[UR32][R120.64], P0 ;  /* 0x1400000078617fae */ /* 0x000fe80008121860 */
[----:B------:R-:W-:Y:S01]  /*7d100*/  LDGSTS.E [R97+0x14400], desc[UR32][R122.64], P0 ;  /* 0x144000007a617fae */ /* 0x000fe20008121860 */
[----:B------:R-:W-:-:S03]  /*7d110*/  LOP3.LUT R153, R153, 0x1f, RZ, 0xc0, !PT ;  /* 0x0000001f99997812 */ /* 0x000fc600078ec0ff */
[----:B------:R-:W-:Y:S04]  /*7d120*/  LDGSTS.E [R97+0x14800], desc[UR32][R126.64], P0 ;  /* 0x148000007e617fae */ /* 0x000fe80008121860 */
[----:B------:R-:W-:Y:S04]  /*7d130*/  LDGSTS.E [R97+0x14c00], desc[UR32][R128.64], P0 ;  /* 0x14c0000080617fae */ /* 0x000fe80008121860 */
[----:B------:R-:W-:Y:S04]  /*7d140*/  LDGSTS.E [R97+0x15000], desc[UR32][R130.64], P0 ;  /* 0x1500000082617fae */ /* 0x000fe80008121860 */
[----:B--2---:R-:W2:Y:S04]  /*7d150*/  LDL.LU R112, [R1+0x3e30] ;  /* 0x003e300001707983 */ /* 0x004ea80000300800 */
[----:B------:R-:W2:Y:S04]  /*7d160*/  LDL.LU R99, [R1+0x3dec] ;  /* 0x003dec0001637983 */ /* 0x000ea80000300800 */
[----:B------:R-:W2:Y:S04]  /*7d170*/  LDL.LU R113, [R1+0x3e2c] ;  /* 0x003e2c0001717983 */ /* 0x000ea80000300800 */
[----:B------:R-:W-:Y:S04]  /*7d180*/  LDGSTS.E [R97+0x15400], desc[UR32][R132.64], P0 ;  /* 0x1540000084617fae */ /* 0x000fe80008121860 */
[----:B---3--:R-:W3:Y:S04]  /*7d190*/  LDL.LU R116, [R1+0x3e70] ;  /* 0x003e700001747983 */ /* 0x008ee80000300800 */
[----:B----4-:R-:W4:Y:S04]  /*7d1a0*/  LDL.LU R118, [R1+0x3eb0] ;  /* 0x003eb00001767983 */ /* 0x010f280000300800 */
[----:B------:R-:W4:Y:S04]  /*7d1b0*/  LDL.LU R117, [R1+0x3e6c] ;  /* 0x003e6c0001757983 */ /* 0x000f280000300800 */
[----:B------:R-:W4:Y:S04]  /*7d1c0*/  LDL.LU R119, [R1+0x3eac] ;  /* 0x003eac0001777983 */ /* 0x000f280000300800 */
[----:B------:R-:W4:Y:S04]  /*7d1d0*/  LDL.LU.64 R100, [R1+0x35d8] ;  /* 0x0035d80001647983 */ /* 0x000f280000300a00 */
[----:B------:R-:W4:Y:S04]  /*7d1e0*/  LDL.LU.64 R102, [R1+0x3598] ;  /* 0x0035980001667983 */ /* 0x000f280000300a00 */
[----:B------:R-:W4:Y:S04]  /*7d1f0*/  LDL.LU.64 R104, [R1+0x3558] ;  /* 0x0035580001687983 */ /* 0x000f280000300a00 */
[----:B------:R-:W4:Y:S04]  /*7d200*/  LDL.LU.64 R106, [R1+0x3518] ;  /* 0x00351800016a7983 */ /* 0x000f280000300a00 */
[----:B------:R-:W-:Y:S01]  /*7d210*/  LDGSTS.E [R97+0x15800], desc[UR32][R134.64], P0 ;  /* 0x1580000086617fae */ /* 0x000fe20008121860 */
[----:B------:R-:W-:-:S03]  /*7d220*/  IMAD.SHL.U32 R153, R153, 0x4, RZ ;  /* 0x0000000499997824 */ /* 0x000fc600078e00ff */
[----:B------:R-:W-:Y:S04]  /*7d230*/  LDGSTS.E [R97+0x15c00], desc[UR32][R136.64], P0 ;  /* 0x15c0000088617fae */ /* 0x000fe80008121860 */
[----:B------:R-:W-:Y:S04]  /*7d240*/  LDGSTS.E [R97+0x16000], desc[UR32][R138.64], P0 ;  /* 0x160000008a617fae */ /* 0x000fe80008121860 */
[----:B------:R-:W-:Y:S04]  /*7d250*/  LDGSTS.E [R97+0x16400], desc[UR32][R140.64], P0 ;  /* 0x164000008c617fae */ /* 0x000fe80008121860 */
[----:B------:R-:W-:Y:S04]  /*7d260*/  LDGSTS.E [R97+0x16800], desc[UR32][R142.64], P0 ;  /* 0x168000008e617fae */ /* 0x000fe80008121860 */
[----:B------:R-:W-:Y:S04]  /*7d270*/  LDGSTS.E [R97+0x16c00], desc[UR32][R144.64], P0 ;  /* 0x16c0000090617fae */ /* 0x000fe80008121860 */
[----:B------:R-:W4:Y:S01]  /*7d280*/  LDL.LU.64 R108, [R1+0x34d8] ;  /* 0x0034d800016c7983 */ /* 0x000f220000300a00 */
[----:B------:R-:W-:-:S03]  /*7d290*/  LOP3.LUT R110, R153, 0x10, RZ, 0x3c, !PT ;  /* 0x00000010996e7812 */ /* 0x000fc600078e3cff */
[----:B------:R-:W-:Y:S04]  /*7d2a0*/  LDGSTS.E [R97+0x17000], desc[UR32][R146.64], P0 ;  /* 0x1700000092617fae */ /* 0x000fe80008121860 */
[----:B------:R-:W-:Y:S04]  /*7d2b0*/  LDGSTS.E [R97+0x17400], desc[UR32][R148.64], P0 ;  /* 0x1740000094617fae */ /* 0x000fe80008121860 */
[----:B------:R-:W-:Y:S04]  /*7d2c0*/  LDGSTS.E [R97+0x17800], desc[UR32][R160.64], P0 ;  /* 0x17800000a0617fae */ /* 0x000fe80008121860 */
[----:B------:R1:W-:Y:S02]  /*7d2d0*/  LDGSTS.E [R97+0x17c00], desc[UR32][R158.64], P0 ;  /* 0x17c000009e617fae */ /* 0x0003e40008121860 */
[----:B-1----:R-:W-:Y:S01]  /*7d2e0*/  VIADD R97, R110, UR13 ;  /* 0x0000000d6e617c36 */ /* 0x002fe20008000000 */
[----:B------:R-:W-:-:S02]  /*7d2f0*/  IADD3 R98, P1, R98, R5, RZ ;  /* 0x0000000562627210 */ /* 0x000fc40007f3e0ff */
[----:B--2---:R-:W-:-:S03]  /*7d300*/  IADD3 R112, P2, R112, R5, RZ ;  /* 0x0000000570707210 */ /* 0x004fc60007f5e0ff */
[--C-:B------:R-:W-:Y:S01]  /*7d310*/  IMAD.X R99, R99, 0x1, R4.reuse, P1 ;  /* 0x0000000163637824 */ /* 0x100fe200008e0604 */
[----:B------:R1:W-:Y:S01]  /*7d320*/  STL [R1+0x3df0], R98 ;  /* 0x003df06201007387 */ /* 0x0003e20000100800 */
[----:B------:R-:W-:-:S03]  /*7d330*/  IMAD.X R113, R113, 0x1, R4, P2 ;  /* 0x0000000171717824 */ /* 0x000fc600010e0604 */
[----:B------:R2:W-:Y:S04]  /*7d340*/  STL [R1+0x3dec], R99 ;  /* 0x003dec6301007387 */ /* 0x0005e80000100800 */
[----:B------:R-:W-:Y:S04]  /*7d350*/  STL [R1+0x3e30], R112 ;  /* 0x003e307001007387 */ /* 0x000fe80000100800 */
[----:B------:R1:W-:Y:S04]  /*7d360*/  LDGSTS.E [R97+0x10080], desc[UR32][R98.64], P0 ;  /* 0x1008000062617fae */ /* 0x0003e80008121860 */
[----:B------:R2:W-:Y:S04]  /*7d370*/  STL [R1+0x3e2c], R113 ;  /* 0x003e2c7101007387 */ /* 0x0005e80000100800 */
[----:B------:R-:W2:Y:S01]  /*7d380*/  LDL.LU.64 R110, [R1+0x3498] ;  /* 0x00349800016e7983 */ /* 0x000ea20000300a00 */
[----:B---3--:R-:W-:-:S02]  /*7d390*/  IADD3 R116, P1, R116, R5, RZ ;  /* 0x0000000574747210 */ /* 0x008fc40007f3e0ff */
[----:B----4-:R-:W-:Y:S01]  /*7d3a0*/  IADD3 R118, P2, R118, R5, RZ ;  /* 0x0000000576767210 */ /* 0x010fe20007f5e0ff */
[----:B-1----:R-:W-:Y:S02]  /*7d3b0*/  IMAD.MOV.U32 R98, RZ, RZ, R112 ;  /* 0x000000ffff627224 */ /* 0x002fe400078e0070 */
[----:B--2---:R-:W-:Y:S02]  /*7d3c0*/  IMAD.MOV.U32 R99, RZ, RZ, R113 ;  /* 0x000000ffff637224 */ /* 0x004fe400078e0071 */
[----:B------:R-:W2:Y:S01]  /*7d3d0*/  LDL.LU.64 R112, [R1+0x3458] ;  /* 0x0034580001707983 */ /* 0x000ea20000300a00 */
[----:B------:R-:W-:-:S03]  /*7d3e0*/  IMAD.X R117, R117, 0x1, R4, P1 ;  /* 0x0000000175757824 */ /* 0x000fc600008e0604 */
[----:B------:R-:W3:Y:S04]  /*7d3f0*/  LDL.LU.64 R114, [R1+0x3418] ;  /* 0x0034180001727983 */ /* 0x000ee80000300a00 */
[----:B------:R-:W-:Y:S04]  /*7d400*/  STL [R1+0x3e70], R116 ;  /* 0x003e707401007387 */ /* 0x000fe80000100800 */
[----:B------:R1:W-:Y:S04]  /*7d410*/  LDGSTS.E [R97+0x10480], desc[UR32][R98.64], P0 ;  /* 0x1048000062617fae */ /* 0x0003e80008121860 */
[----:B------:R4:W-:Y:S04]  /*7d420*/  STL [R1+0x3e6c], R117 ;  /* 0x003e6c7501007387 */ /* 0x0009e80000100800 */
[----:B------:R-:W-:Y:S01]  /*7d430*/  STL [R1+0x3eb0], R118 ;  /* 0x003eb07601007387 */ /* 0x000fe20000100800 */
[----:B------:R-:W-:-:S02]  /*7d440*/  IMAD.X R119, R119, 0x1, R4, P2 ;  /* 0x0000000177777824 */ /* 0x000fc400010e0604 */
[----:B-1----:R-:W-:Y:S02]  /*7d450*/  IMAD.MOV.U32 R98, RZ, RZ, R116 ;  /* 0x000000ffff627224 */ /* 0x002fe400078e0074 */
[----:B------:R-:W-:Y:S02]  /*7d460*/  IMAD.MOV.U32 R99, RZ, RZ, R117 ;  /* 0x000000ffff637224 */ /* 0x000fe400078e0075 */
[----:B----4-:R-:W4:Y:S04]  /*7d470*/  LDL.LU.64 R116, [R1+0x33d8] ;  /* 0x0033d80001747983 */ /* 0x010f280000300a00 */
[----:B------:R1:W-:Y:S04]  /*7d480*/  LDGSTS.E [R97+0x10880], desc[UR32][R98.64], P0 ;  /* 0x1088000062617fae */ /* 0x0003e80008121860 */
[----:B------:R1:W-:Y:S02]  /*7d490*/  STL [R1+0x3eac], R119 ;  /* 0x003eac7701007387 */ /* 0x0003e40000100800 */
[----:B-1----:R-:W-:-:S02]  /*7d4a0*/  IMAD.MOV.U32 R98, RZ, RZ, R118 ;  /* 0x000000ffff627224 */ /* 0x002fc400078e0076 */
        /* <DEDUP_REMOVED lines=45> */
[----:B------:R-:W-:Y:S01]  /*7d780*/  LOP3.LUT R107, R107, R106, RZ, 0x3c, !PT ;  /* 0x0000006a6b6b7212 */ /* 0x000fe200078e3cff */
[----:B------:R1:W-:Y:S04]  /*7d790*/  STL.64 [R1+0x35d8], R98 ;  /* 0x0035d86201007387 */ /* 0x0003e80000100a00 */
[----:B------:R-:W-:Y:S04]  /*7d7a0*/  STL.64 [R1+0x3598], R100 ;  /* 0x0035986401007387 */ /* 0x000fe80000100a00 */
[----:B------:R-:W-:Y:S04]  /*7d7b0*/  STL.64 [R1+0x3558], R102 ;  /* 0x0035586601007387 */ /* 0x000fe80000100a00 */
[----:B------:R-:W-:Y:S04]  /*7d7c0*/  STL.64 [R1+0x3518], R104 ;  /* 0x0035186801007387 */ /* 0x000fe80000100a00 */
[----:B------:R-:W-:Y:S04]  /*7d7d0*/  STL.64 [R1+0x34d8], R106 ;  /* 0x0034d86a01007387 */ /* 0x000fe80000100a00 */
[----:B------:R1:W-:Y:S04]  /*7d7e0*/  LDGSTS.E [R97+0x11080], desc[UR32][R98.64], P0 ;  /* 0x1108000062617fae */ /* 0x0003e80008121860 */
[----:B------:R-:W-:Y:S04]  /*7d7f0*/  LDGSTS.E [R97+0x11480], desc[UR32][R100.64], P0 ;  /* 0x1148000064617fae */ /* 0x000fe80008121860 */
[----:B------:R-:W-:Y:S04]  /*7d800*/  LDGSTS.E [R97+0x11880], desc[UR32][R102.64], P0 ;  /* 0x1188000066617fae */ /* 0x000fe80008121860 */
[----:B------:R-:W-:Y:S04]  /*7d810*/  LDGSTS.E [R97+0x11c80], desc[UR32][R104.64], P0 ;  /* 0x11c8000068617fae */ /* 0x000fe80008121860 */
[----:B------:R-:W-:Y:S01]  /*7d820*/  LDGSTS.E [R97+0x12080], desc[UR32][R106.64], P0 ;  /* 0x120800006a617fae */ /* 0x000fe20008121860 */
[----:B------:R-:W-:-:S05]  /*7d830*/  IADD3 R109, P1, R110, R5, RZ ;  /* 0x000000056e6d7210 */ /* 0x000fca0007f3e0ff */
[----:B------:R-:W-:Y:S01]  /*7d840*/  IMAD.X R108, R111, 0x1, R4, P1 ;  /* 0x000000016f6c7824 */ /* 0x000fe200008e0604 */
[----:B--2---:R-:W-:-:S05]  /*7d850*/  IADD3 R111, P1, R112, R5, RZ ;  /* 0x00000005706f7210 */ /* 0x004fca0007f3e0ff */
[----:B------:R-:W-:Y:S01]  /*7d860*/  IMAD.X R110, R113, 0x1, R4, P1 ;  /* 0x00000001716e7824 */ /* 0x000fe200008e0604 */
[----:B---3--:R-:W-:-:S05]  /*7d870*/  IADD3 R113, P1, R114, R5, RZ ;  /* 0x0000000572717210 */ /* 0x008fca0007f3e0ff */
        /* <DEDUP_REMOVED lines=30> */
[--C-:B------:R-:W-:Y:S01]  /*7da60*/  IMAD.X R142, R145, 0x1, R4.reuse, P1 ;  /* 0x00000001918e7824 */ /* 0x100fe200008e0604 */
[-C--:B------:R-:W-:Y:S02]  /*7da70*/  IADD3 R145, P1, R146, R5.reuse, RZ ;  /* 0x0000000592917210 */ /* 0x080fe40007f3e0ff */
[----:B------:R-:W-:Y:S02]  /*7da80*/  LOP3.LUT R109, R109, R108, RZ, 0x3c, !PT ;  /* 0x0000006c6d6d7212 */ /* 0x000fe400078e3cff */
[----:B------:R-:W-:Y:S01]  /*7da90*/  LOP3.LUT R111, R111, R110, RZ, 0x3c, !PT ;  /* 0x0000006e6f6f7212 */ /* 0x000fe200078e3cff */
[----:B------:R-:W-:Y:S01]  /*7daa0*/  IMAD.X R144, R147, 0x1, R4, P1 ;  /* 0x0000000193907824 */ /* 0x000fe200008e0604 */
[----:B------:R-:W-:Y:S02]  /*7dab0*/  IADD3 R147, P1, R148, R5, RZ ;  /* 0x0000000594937210 */ /* 0x000fe40007f3e0ff */
[----:B------:R-:W-:Y:S02]  /*7dac0*/  LOP3.LUT R113, R113, R112, RZ, 0x3c, !PT ;  /* 0x0000007071717212 */ /* 0x000fe400078e3cff */
[----:B------:R-:W-:-:S02]  /*7dad0*/  LOP3.LUT R115, R115, R114, RZ, 0x3c, !PT ;  /* 0x0000007273737212 */ /* 0x000fc400078e3cff */
[----:B------:R-:W-:Y:S02]  /*7dae0*/  LOP3.LUT R108, R109, R108, RZ, 0x3c, !PT ;  /* 0x0000006c6d6c7212 */ /* 0x000fe400078e3cff */
[----:B------:R-:W-:Y:S01]  /*7daf0*/  LOP3.LUT R117, R117, R116, RZ, 0x3c, !PT ;  /* 0x0000007475757212 */ /* 0x000fe200078e3cff */
[----:B------:R-:W-:Y:S01]  /*7db00*/  IMAD.X R146, R149, 0x1, R4, P1 ;  /* 0x0000000195927824 */ /* 0x000fe200008e0604 */
[----:B------:R-:W-:Y:S02]  /*7db10*/  IADD3 R149, P1, R150, R5, RZ ;  /* 0x0000000596957210 */ /* 0x000fe40007f3e0ff */
        /* <DEDUP_REMOVED lines=12> */
[----:B------:R-:W-:Y:S01]  /*7dbe0*/  IMAD.X R148, R151, 0x1, R4, P1 ;  /* 0x0000000197947824 */ /* 0x000fe200008e0604 */
[----:B------:R-:W-:Y:S02]  /*7dbf0*/  LOP3.LUT R113, R113, R112, RZ, 0x3c, !PT ;  /* 0x0000007071717212 */ /* 0x000fe400078e3cff */
[----:B------:R-:W-:Y:S02]  /*7dc00*/  LOP3.LUT R120, R121, R120, RZ, 0x3c, !PT ;  /* 0x0000007879787212 */ /* 0x000fe400078e3cff */
[----:B------:R-:W-:-:S02]  /*7dc10*/  LOP3.LUT R129, R129, R128, RZ, 0x3c, !PT ;  /* 0x0000008081817212 */ /* 0x000fc400078e3cff */
[----:B------:R-:W-:Y:S02]  /*7dc20*/  IADD3 R151, P1, R152, R5, RZ ;  /* 0x0000000598977210 */ /* 0x000fe40007f3e0ff */
[----:B------:R-:W-:Y:S02]  /*7dc30*/  LOP3.LUT R115, R115, R114, RZ, 0x3c, !PT ;  /* 0x0000007273737212 */ /* 0x000fe400078e3cff */
[----:B------:R-:W-:Y:S02]  /*7dc40*/  LOP3.LUT R122, R123, R122, RZ, 0x3c, !PT ;  /* 0x0000007a7b7a7212 */ /* 0x000fe400078e3cff */
[----:B------:R-:W-:Y:S02]  /*7dc50*/  LOP3.LUT R131, R131, R130, RZ, 0x3c, !PT ;  /* 0x0000008283837212 */ /* 0x000fe400078e3cff */
        /* <DEDUP_REMOVED lines=9> */
[----:B------:R-:W-:-:S02]  /*7dcf0*/  LOP3.LUT R128, R129, R128, RZ, 0x3c, !PT ;  /* 0x0000008081807212 */ /* 0x000fc400078e3cff */
[----:B------:R-:W-:Y:S01]  /*7dd00*/  LOP3.LUT R137, R137, R136, RZ, 0x3c, !PT ;  /* 0x0000008889897212 */ /* 0x000fe200078e3cff */
[----:B------:R2:W-:Y:S01]  /*7dd10*/  STL.64 [R1+0x3418], R112 ;  /* 0x0034187001007387 */ /* 0x0005e20000100a00 */
[----:B------:R-:W-:Y:S02]  /*7dd20*/  LOP3.LUT R123, R123, R122, RZ, 0x3c, !PT ;  /* 0x0000007a7b7b7212 */ /* 0x000fe400078e3cff */
[----:B------:R-:W-:Y:S02]  /*7dd30*/  LOP3.LUT R130, R131, R130, RZ, 0x3c, !PT ;  /* 0x0000008283827212 */ /* 0x000fe400078e3cff */
[----:B------:R-:W-:Y:S01]  /*7dd40*/  LOP3.LUT R139, R139, R138, RZ, 0x3c, !PT ;  /* 0x0000008a8b8b7212 */ /* 0x000fe200078e3cff */
[----:B------:R-:W-:Y:S01]  /*7dd50*/  IMAD.X R150, R153, 0x1, R4, P1 ;  /* 0x0000000199967824 */ /* 0x000fe200008e0604 */
        /* <DEDUP_REMOVED lines=8> */
[----:B------:R4:W-:Y:S01]  /*7dde0*/  STL.64 [R1+0x3358], R118 ;  /* 0x0033587601007387 */ /* 0x0009e20000100a00 */
        /* <DEDUP_REMOVED lines=28> */
[----:B------:R-:W-:Y:S01]  /*7dfb0*/  IMAD.X R152, R159, 0x1, R4, P1 ;  /* 0x000000019f987824 */ /* 0x000fe200008e0604 */
        /* <DEDUP_REMOVED lines=11> */
[----:B------:R-:W-:Y:S04]  /*7e070*/  STL.64 [R1+0x3018], R144 ;  /* 0x0030189001007387 */ /* 0x000fe80000100a00 */
[----:B------:R-:W-:Y:S04]  /*7e080*/  STL.64 [R1+0x2fd8], R146 ;  /* 0x002fd89201007387 */ /* 0x000fe80000100a00 */
[----:B------:R-:W-:Y:S04]  /*7e090*/  STL.64 [R1+0x2f98], R148 ;  /* 0x002f989401007387 */ /* 0x000fe80000100a00 */
[----:B------:R-:W-:Y:S04]  /*7e0a0*/  STL.64 [R1+0x2f58], R150 ;  /* 0x002f589601007387 */ /* 0x000fe80000100a00 */
[----:B------:R-:W-:Y:S04]  /*7e0b0*/  STL.64 [R1+0x2f18], R158 ;  /* 0x002f189e01007387 */ /* 0x000fe80000100a00 */
[----:B-1----:R-:W4:Y:S04]  /*7e0c0*/  LDL.LU R98, [R1+0x3df8] ;  /* 0x003df80001627983 */ /* 0x002f280000300800 */
[----:B------:R-:W-:Y:S04]  /*7e0d0*/  LDGSTS.E [R97+0x12480], desc[UR32][R108.64], P0 ;  /* 0x124800006c617fae */ /* 0x000fe80008121860 */
[----:B------:R-:W-:Y:S04]  /*7e0e0*/  LDGSTS.E [R97+0x12880], desc[UR32][R110.64], P0 ;  /* 0x128800006e617fae */ /* 0x000fe80008121860 */
[----:B------:R1:W-:Y:S04]  /*7e0f0*/  LDGSTS.E [R97+0x12c80], desc[UR32][R112.64], P0 ;  /* 0x12c8000070617fae */ /* 0x0003e80008121860 */
[----:B------:R-:W-:Y:S04]  /*7e100*/  LDGSTS.E [R97+0x13080], desc[UR32][R114.64], P0 ;  /* 0x1308000072617fae */ /* 0x000fe80008121860 */
[----:B------:R1:W-:Y:S04]  /*7e110*/  LDGSTS.E [R97+0x13480], desc[UR32][R116.64], P0 ;  /* 0x1348000074617fae */ /* 0x0003e80008121860 */
[----:B------:R1:W-:Y:S04]  /*7e120*/  LDGSTS.E [R97+0x13880], desc[UR32][R118.64], P0 ;  /* 0x1388000076617fae */ /* 0x0003e80008121860 */
[----:B------:R-:W-:Y:S04]  /*7e130*/  LDGSTS.E [R97+0x13c80], desc[UR32][R120.64], P0 ;  /* 0x13c8000078617fae */ /* 0x000fe80008121860 */
[----:B------:R-:W-:Y:S04]  /*7e140*/  LDGSTS.E [R97+0x14080], desc[UR32][R122.64], P0 ;  /* 0x140800007a617fae */ /* 0x000fe80008121860 */
[----:B------:R-:W-:Y:S04]  /*7e150*/  LDGSTS.E [R97+0x14480], desc[UR32][R124.64], P0 ;  /* 0x144800007c617fae */ /* 0x000fe80008121860 */
[----:B------:R-:W-:Y:S04]  /*7e160*/  LDGSTS.E [R97+0x14880], desc[UR32][R126.64], P0 ;  /* 0x148800007e617fae */ /* 0x000fe80008121860 */
[----:B------:R-:W-:Y:S04]  /*7e170*/  LDGSTS.E [R97+0x14c80], desc[UR32][R128.64], P0 ;  /* 0x14c8000080617fae */ /* 0x000fe80008121860 */
[----:B------:R-:W-:Y:S04]  /*7e180*/  LDGSTS.E [R97+0x15080], desc[UR32][R130.64], P0 ;  /* 0x1508000082617fae */ /* 0x000fe80008121860 */
[----:B------:R-:W-:Y:S04]  /*7e190*/  LDGSTS.E [R97+0x15480], desc[UR32][R132.64], P0 ;  /* 0x1548000084617fae */ /* 0x000fe80008121860 */
[----:B--2---:R-:W1:Y:S04]  /*7e1a0*/  LDL.LU R112, [R1+0x3e38] ;  /* 0x003e380001707983 */ /* 0x004e680000300800 */
[----:B------:R-:W2:Y:S04]  /*7e1b0*/  LDL.LU R99, [R1+0x3df4] ;  /* 0x003df40001637983 */ /* 0x000ea80000300800 */
[----:B------:R-:W2:Y:S04]  /*7e1c0*/  LDL.LU R113, [R1+0x3e34] ;  /* 0x003e340001717983 */ /* 0x000ea80000300800 */
        /* <DEDUP_REMOVED lines=8> */
[----:B------:R-:W-:Y:S04]  /*7e250*/  LDGSTS.E [R97+0x15880], desc[UR32][R134.64], P0 ;  /* 0x1588000086617fae */ /* 0x000fe80008121860 */
[----:B------:R-:W4:Y:S04]  /*7e260*/  LDL.LU.64 R108, [R1+0x34d0] ;  /* 0x0034d000016c7983 */ /* 0x000f280000300a00 */
        /* <DEDUP_REMOVED lines=8> */
[----:B------:R-:W-:Y:S01]  /*7e2f0*/  LDGSTS.E [R97+0x17c80], desc[UR32][R158.64], P0 ;  /* 0x17c800009e617fae */ /* 0x000fe20008121860 */
[----:B------:R-:W-:-:S05]  /*7e300*/  IADD3 R98, P1, R98, R5, RZ ;  /* 0x0000000562627210 */ /* 0x000fca0007f3e0ff */
[----:B------:R4:W-:Y:S01]  /*7e310*/  STL [R1+0x3df8], R98 ;  /* 0x003df86201007387 */ /* 0x0009e20000100800 */
[----:B-1----:R-:W-:Y:S01]  /*7e320*/  IADD3 R112, P2, R112, R5, RZ ;  /* 0x0000000570707210 */ /* 0x002fe20007f5e0ff */
[----:B--2---:R-:W-:-:S05]  /*7e330*/  IMAD.X R99, R99, 0x1, R4, P1 ;  /* 0x0000000163637824 */ /* 0x004fca00008e0604 */
[----:B------:R1:W-:Y:S04]  /*7e340*/  STL [R1+0x3df4], R99 ;  /* 0x003df46301007387 */ /* 0x0003e80000100800 */
[----:B------:R-:W-:Y:S01]  /*7e350*/  STL [R1+0x3e38], R112 ;  /* 0x003e387001007387 */ /* 0x000fe20000100800 */
[----:B------:R-:W-:-:S03]  /*7e360*/  IMAD.X R113, R113, 0x1, R4, P2 ;  /* 0x0000000171717824 */ /* 0x000fc600010e0604 */
[----:B------:R-:W2:Y:S04]  /*7e370*/  LDL.LU.64 R110, [R1+0x3490] ;  /* 0x00349000016e7983 */ /* 0x000ea80000300a00 */
[----:B------:R1:W-:Y:S04]  /*7e380*/  LDGSTS.E [R6+0x10100], desc[UR32][R98.64], P0 ;  /* 0x1010000062067fae */ /* 0x0003e80008121860 */
[----:B------:R1:W-:Y:S01]  /*7e390*/  STL [R1+0x3e34], R113 ;  /* 0x003e347101007387 */ /* 0x0003e20000100800 */
[-C--:B---3--:R-:W-:Y:S02]  /*7e3a0*/  IADD3 R116, P1, R116, R5.reuse, RZ ;  /* 0x0000000574747210 */ /* 0x088fe40007f3e0ff */
[----:B----4-:R-:W-:Y:S01]  /*7e3b0*/  IADD3 R118, P2, R118, R5, RZ ;  /* 0x0000000576767210 */ /* 0x010fe20007f5e0ff */
[----:B-1----:R-:W-:-:S02]  /*7e3c0*/  IMAD.MOV.U32 R98, RZ, RZ, R112 ;  /* 0x000000ffff627224 */ /* 0x002fc400078e0070 */
[----:B------:R-:W-:Y:S02]  /*7e3d0*/  IMAD.MOV.U32 R99, RZ, RZ, R113 ;  /* 0x000000ffff637224 */ /* 0x000fe400078e0071 */
[----:B------:R-:W3:Y:S01]  /*7e3e0*/  LDL.LU.64 R112, [R1+0x3450] ;  /* 0x0034500001707983 */ /* 0x000ee20000300a00 */
[----:B------:R-:W-:-:S03]  /*7e3f0*/  IMAD.X R117, R117, 0x1, R4, P1 ;  /* 0x0000000175757824 */ /* 0x000fc600008e0604 */
[----:B------:R-:W4:Y:S04]  /*7e400*/  LDL.LU.64 R114, [R1+0x3410] ;  /* 0x0034100001727983 */ /* 0x000f280000300a00 */
[----:B------:R-:W-:Y:S04]  /*7e410*/  STL [R1+0x3e78], R116 ;  /* 0x003e787401007387 */ /* 0x000fe80000100800 */
[----:B------:R1:W-:Y:S04]  /*7e420*/  LDGSTS.E [R6+0x10500], desc[UR32][R98.64], P0 ;  /* 0x1050000062067fae */ /* 0x0003e80008121860 */
[----:B------:R1:W-:Y:S04]  /*7e430*/  STL [R1+0x3e74], R117 ;  /* 0x003e747501007387 */ /* 0x0003e80000100800 */
[----:B------:R-:W-:Y:S01]  /*7e440*/  STL [R1+0x3eb8], R118 ;  /* 0x003eb87601007387 */ /* 0x000fe20000100800 */
[----:B------:R-:W-:-:S02]  /*7e450*/  IMAD.X R119, R119, 0x1, R4, P2 ;  /* 0x0000000177777824 */ /* 0x000fc400010e0604 */
[----:B-1----:R-:W-:Y:S02]  /*7e460*/  IMAD.MOV.U32 R98, RZ, RZ, R116 ;  /* 0x000000ffff627224 */ /* 0x002fe400078e0074 */
[----:B------:R-:W-:Y:S02]  /*7e470*/  IMAD.MOV.U32 R99, RZ, RZ, R117 ;  /* 0x000000ffff637224 */ /* 0x000fe400078e0075 */
[----:B------:R-:W4:Y:S04]  /*7e480*/  LDL.LU.64 R116, [R1+0x33d0] ;  /* 0x0033d00001747983 */ /* 0x000f280000300a00 */
        /* <DEDUP_REMOVED lines=33> */
[----:B------:R-:W-:Y:S02]  /*7e6a0*/  IMAD.X R105, R109, 0x1, R4, P1 ;  /* 0x000000016d697824 */ /* 0x000fe400008e0604 */
        /* <DEDUP_REMOVED lines=9> */
[----:B------:R-:W-:Y:S01]  /*7e740*/  IMAD.MOV.U32 R203, RZ, RZ, R105 ;  /* 0x000000ffffcb7224 */ /* 0x000fe200078e0069 */
[----:B------:R-:W-:Y:S04]  /*7e750*/  STL.64 [R1+0x35d0], R230 ;  /* 0x0035d0e601007387 */ /* 0x000fe80000100a00 */
[----:B------:R-:W-:Y:S04]  /*7e760*/  STL.64 [R1+0x3590], R228 ;  /* 0x003590e401007387 */ /* 0x000fe80000100a00 */
[----:B------:R-:W-:Y:S04]  /*7e770*/  STL.64 [R1+0x3550], R226 ;  /* 0x003550e201007387 */ /* 0x000fe80000100a00 */
[----:B------:R-:W-:Y:S04]  /*7e780*/  STL.64 [R1+0x3510], R224 ;  /* 0x003510e001007387 */ /* 0x000fe80000100a00 */
[----:B------:R-:W-:Y:S04]  /*7e790*/  STL.64 [R1+0x34d0], R202 ;  /* 0x0034d0ca01007387 */ /* 0x000fe80000100a00 */
[----:B------:R-:W-:Y:S04]  /*7e7a0*/  LDGSTS.E [R6+0x11100], desc[UR32][R230.64], P0 ;  /* 0x11100000e6067fae */ /* 0x000fe80008121860 */
[----:B------:R-:W-:Y:S04]  /*7e7b0*/  LDGSTS.E [R6+0x11500], desc[UR32][R228.64], P0 ;  /* 0x11500000e4067fae */ /* 0x000fe80008121860 */
[----:B------:R-:W-:Y:S04]  /*7e7c0*/  LDGSTS.E [R6+0x11900], desc[UR32][R226.64], P0 ;  /* 0x11900000e2067fae */ /* 0x000fe80008121860 */
[----:B------:R-:W-:Y:S04]  /*7e7d0*/  LDGSTS.E [R6+0x11d00], desc[UR32][R224.64], P0 ;  /* 0x11d00000e0067fae */ /* 0x000fe80008121860 */
[----:B------:R-:W-:Y:S01]  /*7e7e0*/  LDGSTS.E [R6+0x12100], desc[UR32][R202.64], P0 ;  /* 0x12100000ca067fae */ /* 0x000fe20008121860 */
        /* <DEDUP_REMOVED lines=38> */
[-C--:B------:R-:W-:Y:S01]  /*7ea50*/  IADD3 R146, P1, R148, R5.reuse, RZ ;  /* 0x0000000594927210 */ /* 0x080fe20007f3e0ff */
[----:B------:R-:W-:Y:S02]  /*7ea60*/  IMAD.MOV.U32 R200, RZ, RZ, R108 ;  /* 0x000000ffffc87224 */ /* 0x000fe400078e006c */
[----:B------:R-:W-:Y:S02]  /*7ea70*/  IMAD.MOV.U32 R201, RZ, RZ, R107 ;  /* 0x000000ffffc97224 */ /* 0x000fe400078e006b */
[----:B------:R-:W-:Y:S02]  /*7ea80*/  IMAD.MOV.U32 R198, RZ, RZ, R110 ;  /* 0x000000ffffc67224 */ /* 0x000fe400078e006e */
[----:B------:R-:W-:Y:S02]  /*7ea90*/  IMAD.MOV.U32 R199, RZ, RZ, R109 ;  /* 0x000000ffffc77224 */ /* 0x000fe400078e006d */
[----:B------:R-:W-:Y:S01]  /*7eaa0*/  IMAD.X R145, R149, 0x1, R4, P1 ;  /* 0x0000000195917824 */ /* 0x000fe200008e0604 */
[----:B------:R-:W-:Y:S01]  /*7eab0*/  IADD3 R148, P1, R150, R5, RZ ;  /* 0x0000000596947210 */ /* 0x000fe20007f3e0ff */
[----:B------:R-:W-:-:S02]  /*7eac0*/  IMAD.MOV.U32 R196, RZ, RZ, R112 ;  /* 0x000000ffffc47224 */ /* 0x000fc400078e0070 */
[----:B------:R-:W-:Y:S02]  /*7ead0*/  IMAD.MOV.U32 R197, RZ, RZ, R111 ;  /* 0x000000ffffc57224 */ /* 0x000fe400078e006f */
[----:B------:R-:W-:Y:S02]  /*7eae0*/  IMAD.MOV.U32 R194, RZ, RZ, R114 ;  /* 0x000000ffffc27224 */ /* 0x000fe400078e0072 */
[----:B------:R-:W-:Y:S02]  /*7eaf0*/  IMAD.MOV.U32 R195, RZ, RZ, R113 ;  /* 0x000000ffffc37224 */ /* 0x000fe400078e0071 */
[----:B------:R-:W-:Y:S02]  /*7eb00*/  IMAD.MOV.U32 R192, RZ, RZ, R116 ;  /* 0x000000ffffc07224 */ /* 0x000fe400078e0074 */
[----:B------:R-:W-:Y:S01]  /*7eb10*/  IMAD.MOV.U32 R193, RZ, RZ, R115 ;  /* 0x000000ffffc17224 */ /* 0x000fe200078e0073 */
[----:B------:R-:W-:Y:S01]  /*7eb20*/  STL.64 [R1+0x3490], R200 ;  /* 0x003490c801007387 */ /* 0x000fe20000100a00 */
[----:B------:R-:W-:-:S02]  /*7eb30*/  IMAD.MOV.U32 R190, RZ, RZ, R118 ;  /* 0x000000ffffbe7224 */ /* 0x000fc400078e0076 */
[----:B------:R-:W-:Y:S02]  /*7eb40*/  IMAD.MOV.U32 R191, RZ, RZ, R117 ;  /* 0x000000ffffbf7224 */ /* 0x000fe400078e0075 */
[----:B------:R-:W-:Y:S01]  /*7eb50*/  IMAD.X R147, R151, 0x1, R4, P1 ;  /* 0x0000000197937824 */ /* 0x000fe200008e0604 */
[----:B------:R-:W-:Y:S01]  /*7eb60*/  STL.64 [R1+0x3450], R198 ;  /* 0x003450c601007387 */ /* 0x000fe20000100a00 */
[----:B------:R-:W-:Y:S02]  /*7eb70*/  IMAD.MOV.U32 R188, RZ, RZ, R120 ;  /* 0x000000ffffbc7224 */ /* 0x000fe400078e0078 */
[----:B------:R-:W-:Y:S01]  /*7eb80*/  IMAD.MOV.U32 R189, RZ, RZ, R119 ;  /* 0x000000ffffbd7224 */ /* 0x000fe200078e0077 */
[----:B------:R-:W-:Y:S01]  /*7eb90*/  IADD3 R150, P1, R152, R5, RZ ;  /* 0x0000000598967210 */ /* 0x000fe20007f3e0ff */
[----:B------:R-:W-:Y:S01]  /*7eba0*/  STL.64 [R1+0x3410], R196 ;  /* 0x003410c401007387 */ /* 0x000fe20000100a00 */
[----:B------:R-:W-:Y:S02]  /*7ebb0*/  IMAD.MOV.U32 R186, RZ, RZ, R122 ;  /* 0x000000ffffba7224 */ /* 0x000fe400078e007a */
[----:B------:R-:W-:Y:S01]  /*7ebc0*/  IMAD.MOV.U32 R187, RZ, RZ, R121 ;  /* 0x000000ffffbb7224 */ /* 0x000fe200078e0079 */
[----:B------:R-:W-:Y:S01]  /*7ebd0*/  STL.64 [R1+0x33d0], R194 ;  /* 0x0033d0c201007387 */ /* 0x000fe20000100a00 */
[----:B------:R-:W-:-:S02]  /*7ebe0*/  IMAD.MOV.U32 R184, RZ, RZ, R124 ;  /* 0x000000ffffb87224 */ /* 0x000fc400078e007c */
[----:B------:R-:W-:Y:S01]  /*7ebf0*/  IMAD.MOV.U32 R185, RZ, RZ, R123 ;  /* 0x000000ffffb97224 */ /* 0x000fe200078e007b */
[----:B------:R-:W-:Y:S01]  /*7ec00*/  STL.64 [R1+0x3390], R192 ;  /* 0x003390c001007387 */ /* 0x000fe20000100a00 */
[----:B------:R-:W-:Y:S02]  /*7ec10*/  IMAD.MOV.U32 R182, RZ, RZ, R126 ;  /* 0x000000ffffb67224 */ /* 0x000fe400078e007e */
[----:B------:R-:W-:Y:S01]  /*7ec20*/  IMAD.MOV.U32 R183, RZ, RZ, R125 ;  /* 0x000000ffffb77224 */ /* 0x000fe200078e007d */
[----:B------:R-:W-:Y:S01]  /*7ec30*/  STL.64 [R1+0x3350], R190 ;  /* 0x003350be01007387 */ /* 0x000fe20000100a00 */
        /* <DEDUP_REMOVED lines=39> */
[----:B------:R-:W-:-:S03]  /*7eeb0*/  IMAD.MOV.U32 R153, RZ, RZ, R151 ;  /* 0x000000ffff997224 */ /* 0x000fc600078e0097 */
[----:B------:R-:W-:Y:S04]  /*7eec0*/  STL.64 [R1+0x3010], R164 ;  /* 0x003010a401007387 */ /* 0x000fe80000100a00 */
[----:B------:R-:W-:Y:S04]  /*7eed0*/  STL.64 [R1+0x2fd0], R162 ;  /* 0x002fd0a201007387 */ /* 0x000fe80000100a00 */
[----:B------:R-:W-:Y:S04]  /*7eee0*/  STL.64 [R1+0x2f90], R160 ;  /* 0x002f90a001007387 */ /* 0x000fe80000100a00 */
[----:B------:R-:W-:Y:S04]  /*7eef0*/  STL.64 [R1+0x2f50], R158 ;  /* 0x002f509e01007387 */ /* 0x000fe80000100a00 */
[----:B------:R-:W-:Y:S04]  /*7ef00*/  STL.64 [R1+0x2f10], R152 ;  /* 0x002f109801007387 */ /* 0x000fe80000100a00 */
        /* <DEDUP_REMOVED lines=39> */
[----:B--2---:R-:W-:-:S02]  /*7f180*/  IADD3 R98, P1, R98, R5, RZ ;  /* 0x0000000562627210 */ /* 0x004fc40007f3e0ff */
[----:B---3--:R-:W-:-:S03]  /*7f190*/  IADD3 R112, P2, R112, R5, RZ ;  /* 0x0000000570707210 */ /* 0x008fc60007f5e0ff */
[--C-:B----4-:R-:W-:Y:S02]  /*7f1a0*/  IMAD.X R99, R99, 0x1, R4.reuse, P1 ;  /* 0x0000000163637824 */ /* 0x110fe400008e0604 */
[----:B------:R-:W-:Y:S01]  /*7f1b0*/  IMAD.X R113, R113, 0x1, R4, P2 ;  /* 0x0000000171717824 */ /* 0x000fe200010e0604 */
[----:B------:R1:W-:Y:S04]  /*7f1c0*/  STL [R1+0x3e00], R98 ;  /* 0x003e006201007387 */ /* 0x0003e80000100800 */
[----:B------:R2:W-:Y:S04]  /*7f1d0*/  STL [R1+0x3dfc], R99 ;  /* 0x003dfc6301007387 */ /* 0x0005e80000100800 */
[----:B------:R-:W-:Y:S04]  /*7f1e0*/  STL [R1+0x3e40], R112 ;  /* 0x003e407001007387 */ /* 0x000fe80000100800 */
[----:B------:R1:W-:Y:S04]  /*7f1f0*/  LDGSTS.E [R6+0x10180], desc[UR32][R98.64], P0 ;  /* 0x1018000062067fae */ /* 0x0003e80008121860 */
[----:B------:R3:W-:Y:S04]  /*7f200*/  STL [R1+0x3e3c], R113 ;  /* 0x003e3c7101007387 */ /* 0x0007e80000100800 */
[----:B------:R-:W4:Y:S01]  /*7f210*/  LDL.LU.64 R110, [R1+0x3488] ;  /* 0x00348800016e7983 */ /* 0x000f220000300a00 */
[----:B------:R-:W-:-:S02]  /*7f220*/  IADD3 R116, P1, R116, R5, RZ ;  /* 0x0000000574747210 */ /* 0x000fc40007f3e0ff */
[----:B------:R-:W-:Y:S01]  /*7f230*/  IADD3 R97, P2, R97, R5, RZ ;  /* 0x0000000561617210 */ /* 0x000fe20007f5e0ff */
[----:B-1----:R-:W-:Y:S02]  /*7f240*/  IMAD.MOV.U32 R98, RZ, RZ, R112 ;  /* 0x000000ffff627224 */ /* 0x002fe400078e0070 */
[----:B--2---:R-:W-:Y:S02]  /*7f250*/  IMAD.MOV.U32 R99, RZ, RZ, R113 ;  /* 0x000000ffff637224 */ /* 0x004fe400078e0071 */
[----:B---3--:R-:W2:Y:S01]  /*7f260*/  LDL.LU.64 R112, [R1+0x3448] ;  /* 0x0034480001707983 */ /* 0x008ea20000300a00 */
        /* <DEDUP_REMOVED lines=9> */
[----:B------:R-:W3:Y:S04]  /*7f300*/  LDL.LU.64 R116, [R1+0x33c8] ;  /* 0x0033c80001747983 */ /* 0x000ee80000300a00 */
[----:B------:R1:W-:Y:S04]  /*7f310*/  LDGSTS.E [R6+0x10980], desc[UR32][R98.64], P0 ;  /* 0x1098000062067fae */ /* 0x0003e80008121860 */
[----:B------:R1:W-:Y:S02]  /*7f320*/  STL [R1+0x3ebc], R118 ;  /* 0x003ebc7601007387 */ /* 0x0003e40000100800 */
[----:B-1----:R-:W-:-:S02]  /*7f330*/  IMAD.MOV.U32 R99, RZ, RZ, R118 ;  /* 0x000000ffff637224 */ /* 0x002fc400078e0076 */
        /* <DEDUP_REMOVED lines=19> */
[----:B------:R-:W-:-:S05]  /*7f470*/  IMAD.MOV.U32 R98, RZ, RZ, R97 ;  /* 0x000000ffff627224 */ /* 0x000fca00078e0061 */
        /* <DEDUP_REMOVED lines=31> */
[----:B----4-:R-:W-:-:S05]  /*7f670*/  IADD3 R108, P1, R110, R5, RZ ;  /* 0x000000056e6c7210 */ /* 0x010fca0007f3e0ff */
[----:B------:R-:W-:Y:S01]  /*7f680*/  IMAD.X R107, R111, 0x1, R4, P1 ;  /* 0x000000016f6b7824 */ /* 0x000fe200008e0604 */
[----:B--2---:R-:W-:-:S05]  /*7f690*/  IADD3 R110, P1, R112, R5, RZ ;  /* 0x00000005706e7210 */ /* 0x004fca0007f3e0ff */
[----:B------:R-:W-:Y:S01]  /*7f6a0*/  IMAD.X R109, R113, 0x1, R4, P1 ;  /* 0x00000001716d7824 */ /* 0x000fe200008e0604 */
[----:B---3--:R-:W-:-:S05]  /*7f6b0*/  IADD3 R112, P1, R114, R5, RZ ;  /* 0x0000000572707210 */ /* 0x008fca0007f3e0ff */
        /* <DEDUP_REMOVED lines=118> */
[----:B------:R-:W4:Y:S04]  /*7fe20*/  LDL.LU.64 R100, [R1+0x3580] ;  /* 0x0035800001647983 */ /* 0x000f280000300a00 */
        /* <DEDUP_REMOVED lines=26> */
[----:B--2---:R-:W-:-:S02]  /*7ffd0*/  IADD3 R98, P1, R98, R5, RZ ;  /* 0x0000000562627210 */ /* 0x004fc40007f3e0ff */
[----:B---3--:R-:W-:-:S03]  /*7ffe0*/  IADD3 R110, P2, R110, R5, RZ ;  /* 0x000000056e6e7210 */ /* 0x008fc60007f5e0ff */
[--C-:B----4-:R-:W-:Y:S01]  /*7fff0*/  IMAD.X R99, R99, 0x1, R4.reuse, P1 ;  /* 0x0000000163637824 */ /* 0x110fe200008e0604 */
[----:B------:R1:W-:Y:S01]  /*80000*/  STL [R1+0x3e08], R98 ;  /* 0x003e086201007387 */ /* 0x0003e20000100800 */
[----:B------:R-:W-:-:S03]  /*80010*/  IMAD.X R111, R111, 0x1, R4, P2 ;  /* 0x000000016f6f7824 */ /* 0x000fc600010e0604 */
[----:B------:R2:W-:Y:S04]  /*80020*/  STL [R1+0x3e04], R99 ;  /* 0x003e046301007387 */ /* 0x0005e80000100800 */
[----:B------:R-:W-:Y:S04]  /*80030*/  STL [R1+0x3e48], R110 ;  /* 0x003e486e01007387 */ /* 0x000fe80000100800 */
[----:B------:R-:W3:Y:S04]  /*80040*/  LDL.LU.64 R108, [R1+0x3480] ;  /* 0x00348000016c7983 */ /* 0x000ee80000300a00 */
[----:B------:R1:W-:Y:S04]  /*80050*/  LDGSTS.E [R7+0x10200], desc[UR32][R98.64], P0 ;  /* 0x1020000062077fae */ /* 0x0003e80008121860 */
[----:B------:R4:W-:Y:S01]  /*80060*/  STL [R1+0x3e44], R111 ;  /* 0x003e446f01007387 */ /* 0x0009e20000100800 */
[----:B------:R-:W-:-:S02]  /*80070*/  IADD3 R114, P1, R114, R5, RZ ;  /* 0x0000000572727210 */ /* 0x000fc40007f3e0ff */
[----:B------:R-:W-:Y:S01]  /*80080*/  IADD3 R97, P2, R97, R5, RZ ;  /* 0x0000000561617210 */ /* 0x000fe20007f5e0ff */
[----:B-1----:R-:W-:Y:S02]  /*80090*/  IMAD.MOV.U32 R98, RZ, RZ, R110 ;  /* 0x000000ffff627224 */ /* 0x002fe400078e006e */
[----:B--2---:R-:W-:Y:S02]  /*800a0*/  IMAD.MOV.U32 R99, RZ, RZ, R111 ;  /* 0x000000ffff637224 */ /* 0x004fe400078e006f */
[----:B----4-:R-:W2:Y:S01]  /*800b0*/  LDL.LU.64 R110, [R1+0x3440] ;  /* 0x00344000016e7983 */ /* 0x010ea20000300a00 */
[----:B------:R-:W-:-:S03]  /*800c0*/  IMAD.X R115, R115, 0x1, R4, P1 ;  /* 0x0000000173737824 */ /* 0x000fc600008e0604 */
[----:B------:R-:W4:Y:S04]  /*800d0*/  LDL.LU.64 R112, [R1+0x3400] ;  /* 0x0034000001707983 */ /* 0x000f280000300a00 */
[----:B------:R-:W-:Y:S04]  /*800e0*/  STL [R1+0x3e88], R114 ;  /* 0x003e887201007387 */ /* 0x000fe80000100800 */
[----:B------:R1:W-:Y:S04]  /*800f0*/  LDGSTS.E [R7+0x10600], desc[UR32][R98.64], P0 ;  /* 0x1060000062077fae */ /* 0x0003e80008121860 */
[----:B------:R1:W-:Y:S04]  /*80100*/  STL [R1+0x3e84], R115 ;  /* 0x003e847301007387 */ /* 0x0003e80000100800 */
[----:B------:R1:W-:Y:S01]  /*80110*/  STL [R1+0x3ec8], R97 ;  /* 0x003ec86101007387 */ /* 0x0003e20000100800 */
[----:B------:R-:W-:-:S02]  /*80120*/  IMAD.X R116, R116, 0x1, R4, P2 ;  /* 0x0000000174747824 */ /* 0x000fc400010e0604 */
[----:B-1----:R-:W-:Y:S02]  /*80130*/  IMAD.MOV.U32 R98, RZ, RZ, R114 ;  /* 0x000000ffff627224 */ /* 0x002fe400078e0072 */
[----:B------:R-:W-:Y:S02]  /*80140*/  IMAD.MOV.U32 R99, RZ, RZ, R115 ;  /* 0x000000ffff637224 */ /* 0x000fe400078e0073 */
[----:B------:R-:W4:Y:S04]  /*80150*/  LDL.LU.64 R114, [R1+0x33c0] ;  /* 0x0033c00001727983 */ /* 0x000f280000300a00 */
[----:B------:R1:W-:Y:S04]  /*80160*/  LDGSTS.E [R7+0x10a00], desc[UR32][R98.64], P0 ;  /* 0x10a0000062077fae */ /* 0x0003e80008121860 */
[----:B------:R1:W-:Y:S02]  /*80170*/  STL [R1+0x3ec4], R116 ;  /* 0x003ec47401007387 */ /* 0x0003e40000100800 */
[----:B-1----:R-:W-:-:S02]  /*80180*/  IMAD.MOV.U32 R98, RZ, RZ, R97 ;  /* 0x000000ffff627224 */ /* 0x002fc400078e0061 */
[----:B------:R-:W-:Y:S01]  /*80190*/  IMAD.MOV.U32 R99, RZ, RZ, R116 ;  /* 0x000000ffff637224 */ /* 0x000fe200078e0074 */
[----:B------:R-:W-:Y:S01]  /*801a0*/  IADD3 R97, P1, R118, R5, RZ ;  /* 0x0000000576617210 */ /* 0x000fe20007f3e0ff */
[----:B------:R-:W4:Y:S04]  /*801b0*/  LDL.LU.64 R116, [R1+0x3380] ;  /* 0x0033800001747983 */ /* 0x000f280000300a00 */
[----:B------:R1:W-:Y:S01]  /*801c0*/  LDGSTS.E [R7+0x10e00], desc[UR32][R98.64], P0 ;  /* 0x10e0000062077fae */ /* 0x0003e20008121860 */
[----:B------:R-:W-:-:S03]  /*801d0*/  IMAD.X R6, R119, 0x1, R4, P1 ;  /* 0x0000000177067824 */ /* 0x000fc600008e0604 */
        /* <DEDUP_REMOVED lines=32> */
[----:B------:R-:W-:Y:S01]  /*803e0*/  LOP3.LUT R102, R103, R102, RZ, 0x3c, !PT ;  /* 0x0000006667667212 */ /* 0x000fe200078e3cff */
[----:B------:R-:W-:Y:S02]  /*803f0*/  IMAD.MOV.U32 R156, RZ, RZ, R97 ;  /* 0x000000ffff9c7224 */ /* 0x000fe400078e0061 */
[----:B------:R-:W-:Y:S01]  /*80400*/  IMAD.MOV.U32 R157, RZ, RZ, R6 ;  /* 0x000000ffff9d7224 */ /* 0x000fe200078e0006 */
[----:B------:R-:W-:Y:S02]  /*80410*/  LOP3.LUT R104, R105, R104, RZ, 0x3c, !PT ;  /* 0x0000006869687212 */ /* 0x000fe400078e3cff */
[----:B------:R-:W-:Y:S02]  /*80420*/  LOP3.LUT R99, R99, R98, RZ, 0x3c, !PT ;  /* 0x0000006263637212 */ /* 0x000fe400078e3cff */
[----:B------:R-:W-:Y:S02]  /*80430*/  LOP3.LUT R101, R101, R100, RZ, 0x3c, !PT ;  /* 0x0000006465657212 */ /* 0x000fe400078e3cff */
[----:B------:R-:W-:-:S02]  /*80440*/  LOP3.LUT R103, R103, R102, RZ, 0x3c, !PT ;  /* 0x0000006667677212 */ /* 0x000fc400078e3cff */
[----:B------:R-:W-:Y:S01]  /*80450*/  LOP3.LUT R105, R105, R104, RZ, 0x3c, !PT ;  /* 0x0000006869697212 */ /* 0x000fe200078e3cff */
[----:B------:R-:W-:Y:S04]  /*80460*/  STL.64 [R1+0x35c0], R156 ;  /* 0x0035c09c01007387 */ /* 0x000fe80000100a00 */
[----:B------:R1:W-:Y:S04]  /*80470*/  STL.64 [R1+0x3580], R98 ;  /* 0x0035806201007387 */ /* 0x0003e80000100a00 */
[----:B------:R-:W-:Y:S04]  /*80480*/  STL.64 [R1+0x3540], R100 ;  /* 0x0035406401007387 */ /* 0x000fe80000100a00 */
[----:B------:R-:W-:Y:S04]  /*80490*/  STL.64 [R1+0x3500], R102 ;  /* 0x0035006601007387 */ /* 0x000fe80000100a00 */
[----:B------:R-:W-:Y:S04]  /*804a0*/  STL.64 [R1+0x34c0], R104 ;  /* 0x0034c06801007387 */ /* 0x000fe80000100a00 */
[----:B------:R1:W-:Y:S04]  /*804b0*/  LDGSTS.E [R7+0x11200], desc[UR32][R156.64], P0 ;  /* 0x112000009c077fae */ /* 0x0003e80008121860 */
[----:B------:R1:W-:Y:S04]  /*804c0*/  LDGSTS.E [R7+0x11600], desc[UR32][R98.64], P0 ;  /* 0x1160000062077fae */ /* 0x0003e80008121860 */
[----:B------:R-:W-:Y:S04]  /*804d0*/  LDGSTS.E [R7+0x11a00], desc[UR32][R100.64], P0 ;  /* 0x11a0000064077fae */ /* 0x000fe80008121860 */
[----:B------:R-:W-:Y:S04]  /*804e0*/  LDGSTS.E [R7+0x11e00], desc[UR32][R102.64], P0 ;  /* 0x11e0000066077fae */ /* 0x000fe80008121860 */
[----:B------:R-:W-:Y:S01]  /*804f0*/  LDGSTS.E [R7+0x12200], desc[UR32][R104.64], P0 ;  /* 0x1220000068077fae */ /* 0x000fe20008121860 */
        /* <DEDUP_REMOVED lines=139> */
[----:B-1----:R-:W4:Y:S04]  /*80db0*/  LDL.LU R98, [R1+0x3e10] ;  /* 0x003e100001627983 */ /* 0x002f280000300800 */
[----:B------:R1:W-:Y:S04]  /*80dc0*/  LDGSTS.E [R7+0x12e00], desc[UR32][R110.64], P0 ;  /* 0x12e000006e077fae */ /* 0x0003e80008121860 */
[----:B------:R-:W-:Y:S04]  /*80dd0*/  LDGSTS.E [R7+0x13200], desc[UR32][R112.64], P0 ;  /* 0x1320000070077fae */ /* 0x000fe80008121860 */
[----:B------:R1:W-:Y:S04]  /*80de0*/  LDGSTS.E [R7+0x13600], desc[UR32][R114.64], P0 ;  /* 0x1360000072077fae */ /* 0x0003e80008121860 */
[----:B------:R-:W-:Y:S04]  /*80df0*/  LDGSTS.E [R7+0x13a00], desc[UR32][R116.64], P0 ;  /* 0x13a0000074077fae */ /* 0x000fe80008121860 */
[----:B------:R-:W-:Y:S04]  /*80e00*/  LDGSTS.E [R7+0x13e00], desc[UR32][R118.64], P0 ;  /* 0x13e0000076077fae */ /* 0x000fe80008121860 */
[----:B------:R-:W-:Y:S04]  /*80e10*/  LDGSTS.E [R7+0x14200], desc[UR32][R120.64], P0 ;  /* 0x1420000078077fae */ /* 0x000fe80008121860 */
[----:B------:R-:W-:Y:S01]  /*80e20*/  LDGSTS.E [R7+0x14600], desc[UR32][R122.64], P0 ;  /* 0x146000007a077fae */ /* 0x000fe20008121860 */
[----:B------:R-:W-:-:S03]  /*80e30*/  IMAD.SHL.U32 R157, R155, 0x4, RZ ;  /* 0x000000049b9d7824 */ /* 0x000fc600078e00ff */
        /* <DEDUP_REMOVED lines=8> */
[----:B------:R-:W3:Y:S04]  /*80ec0*/  LDL.LU R97, [R1+0x3ed0] ;  /* 0x003ed00001617983 */ /* 0x000ee80000300800 */
[----:B------:R-:W3:Y:S04]  /*80ed0*/  LDL.LU R115, [R1+0x3e8c] ;  /* 0x003e8c0001737983 */ /* 0x000ee80000300800 */
[----:B----4-:R-:W4:Y:S04]  /*80ee0*/  LDL.LU R116, [R1+0x3ecc] ;  /* 0x003ecc0001747983 */ /* 0x010f280000300800 */
[----:B------:R-:W4:Y:S04]  /*80ef0*/  LDL.LU.64 R118, [R1+0x35b8] ;  /* 0x0035b80001767983 */ /* 0x000f280000300a00 */
[----:B------:R-:W4:Y:S04]  /*80f00*/  LDL.LU.64 R100, [R1+0x3578] ;  /* 0x0035780001647983 */ /* 0x000f280000300a00 */
[----:B------:R-:W4:Y:S04]  /*80f10*/  LDL.LU.64 R102, [R1+0x3538] ;  /* 0x0035380001667983 */ /* 0x000f280000300a00 */
[----:B------:R-:W4:Y:S04]  /*80f20*/  LDL.LU.64 R104, [R1+0x34f8] ;  /* 0x0034f80001687983 */ /* 0x000f280000300a00 */
[----:B------:R-:W-:Y:S04]  /*80f30*/  LDGSTS.E [R7+0x15a00], desc[UR32][R132.64], P0 ;  /* 0x15a0000084077fae */ /* 0x000fe80008121860 */
[----:B------:R-:W4:Y:S01]  /*80f40*/  LDL.LU.64 R106, [R1+0x34b8] ;  /* 0x0034b800016a7983 */ /* 0x000f220000300a00 */
[----:B------:R-:W-:-:S03]  /*80f50*/  LOP3.LUT R6, R157, 0x50, RZ, 0x3c, !PT ;  /* 0x000000509d067812 */ /* 0x000fc600078e3cff */
[----:B------:R-:W-:Y:S04]  /*80f60*/  LDGSTS.E [R7+0x15e00], desc[UR32][R134.64], P0 ;  /* 0x15e0000086077fae */ /* 0x000fe80008121860 */
[----:B------:R-:W-:Y:S04]  /*80f70*/  LDGSTS.E [R7+0x16200], desc[UR32][R136.64], P0 ;  /* 0x1620000088077fae */ /* 0x000fe80008121860 */
[----:B------:R-:W-:Y:S04]  /*80f80*/  LDGSTS.E [R7+0x16600], desc[UR32][R138.64], P0 ;  /* 0x166000008a077fae */ /* 0x000fe80008121860 */
[----:B------:R-:W-:Y:S04]  /*80f90*/  LDGSTS.E [R7+0x16a00], desc[UR32][R140.64], P0 ;  /* 0x16a000008c077fae */ /* 0x000fe80008121860 */
[----:B------:R-:W-:Y:S01]  /*80fa0*/  LDGSTS.E [R7+0x16e00], desc[UR32][R142.64], P0 ;  /* 0x16e000008e077fae */ /* 0x000fe20008121860 */
[----:B------:R-:W-:-:S03]  /*80fb0*/  VIADD R6, R6, UR13 ;  /* 0x0000000d06067c36 */ /* 0x000fc60008000000 */
[----:B------:R-:W-:Y:S04]  /*80fc0*/  LDGSTS.E [R7+0x17200], desc[UR32][R144.64], P0 ;  /* 0x1720000090077fae */ /* 0x000fe80008121860 */
[----:B------:R-:W-:Y:S04]  /*80fd0*/  LDGSTS.E [R7+0x17600], desc[UR32][R146.64], P0 ;  /* 0x1760000092077fae */ /* 0x000fe80008121860 */
[----:B------:R-:W-:Y:S04]  /*80fe0*/  LDGSTS.E [R7+0x17a00], desc[UR32][R148.64], P0 ;  /* 0x17a0000094077fae */ /* 0x000fe80008121860 */
[----:B------:R-:W-:Y:S01]  /*80ff0*/  LDGSTS.E [R7+0x17e00], desc[UR32][R152.64], P0 ;  /* 0x17e0000098077fae */ /* 0x000fe20008121860 */
[----:B------:R-:W-:-:S05]  /*81000*/  IADD3 R98, P1, R98, R5, RZ ;  /* 0x0000000562627210 */ /* 0x000fca0007f3e0ff */
[----:B------:R3:W-:Y:S01]  /*81010*/  STL [R1+0x3e10], R98 ;  /* 0x003e106201007387 */ /* 0x0007e20000100800 */
[----:B-1----:R-:W-:Y:S01]  /*81020*/  IADD3 R110, P2, R110, R5, RZ ;  /* 0x000000056e6e7210 */ /* 0x002fe20007f5e0ff */
[----:B--2---:R-:W-:-:S04]  /*81030*/  IMAD.X R99, R99, 0x1, R4, P1 ;  /* 0x0000000163637824 */ /* 0x004fc800008e0604 */
[----:B------:R-:W-:Y:S01]  /*81040*/  IMAD.X R111, R111, 0x1, R4, P2 ;  /* 0x000000016f6f7824 */ /* 0x000fe200010e0604 */
[----:B------:R1:W-:Y:S04]  /*81050*/  STL [R1+0x3e0c], R99 ;  /* 0x003e0c6301007387 */ /* 0x0003e80000100800 */
[----:B------:R-:W-:Y:S04]  /*81060*/  STL [R1+0x3e50], R110 ;  /* 0x003e506e01007387 */ /* 0x000fe80000100800 */
[----:B------:R2:W-:Y:S04]  /*81070*/  LDGSTS.E [R6+0x10280], desc[UR32][R98.64], P0 ;  /* 0x1028000062067fae */ /* 0x0005e80008121860 */
[----:B------:R1:W-:Y:S04]  /*81080*/  STL [R1+0x3e4c], R111 ;  /* 0x003e4c6f01007387 */ /* 0x0003e80000100800 */
[----:B------:R-:W4:Y:S01]  /*81090*/  LDL.LU.64 R108, [R1+0x3478] ;  /* 0x00347800016c7983 */ /* 0x000f220000300a00 */
[----:B---3--:R-:W-:-:S02]  /*810a0*/  IADD3 R114, P1, R114, R5, RZ ;  /* 0x0000000572727210 */ /* 0x008fc40007f3e0ff */
[----:B------:R-:W-:Y:S01]  /*810b0*/  IADD3 R97, P2, R97, R5, RZ ;  /* 0x0000000561617210 */ /* 0x000fe20007f5e0ff */
[----:B--2---:R-:W-:Y:S02]  /*810c0*/  IMAD.MOV.U32 R98, RZ, RZ, R110 ;  /* 0x000000ffff627224 */ /* 0x004fe400078e006e */
[----:B-1----:R-:W-:Y:S02]  /*810d0*/  IMAD.MOV.U32 R99, RZ, RZ, R111 ;  /* 0x000000ffff637224 */ /* 0x002fe400078e006f */
[----:B------:R-:W2:Y:S01]  /*810e0*/  LDL.LU.64 R110, [R1+0x3438] ;  /* 0x00343800016e7983 */ /* 0x000ea20000300a00 */
[----:B------:R-:W-:-:S03]  /*810f0*/  IMAD.X R115, R115, 0x1, R4, P1 ;  /* 0x0000000173737824 */ /* 0x000fc600008e0604 */
[----:B------:R-:W3:Y:S04]  /*81100*/  LDL.LU.64 R112, [R1+0x33f8] ;  /* 0x0033f80001707983 */ /* 0x000ee80000300a00 */
[----:B------:R-:W-:Y:S04]  /*81110*/  STL [R1+0x3e90], R114 ;  /* 0x003e907201007387 */ /* 0x000fe80000100800 */
[----:B------:R1:W-:Y:S04]  /*81120*/  LDGSTS.E [R6+0x10680], desc[UR32][R98.64], P0 ;  /* 0x1068000062067fae */ /* 0x0003e80008121860 */
[----:B------:R1:W-:Y:S04]  /*81130*/  STL [R1+0x3e8c], R115 ;  /* 0x003e8c7301007387 */ /* 0x0003e80000100800 */
[----:B------:R1:W-:Y:S01]  /*81140*/  STL [R1+0x3ed0], R97 ;  /* 0x003ed06101007387 */ /* 0x0003e20000100800 */
[----:B----4-:R-:W-:-:S02]  /*81150*/  IMAD.X R116, R116, 0x1, R4, P2 ;  /* 0x0000000174747824 */ /* 0x010fc400010e0604 */
        /* <DEDUP_REMOVED lines=198> */
[----:B------:R-:W4:Y:S04]  /*81dc0*/  LDL.LU R7, [R1+0x3e18] ;  /* 0x003e180001077983 */ /* 0x000f280000300800 */
        /* <DEDUP_REMOVED lines=13> */
[----:B-1----:R-:W4:Y:S04]  /*81ea0*/  LDL.LU R110, [R1+0x3e58] ;  /* 0x003e5800016e7983 */ /* 0x002f280000300800 */
[----:B------:R-:W4:Y:S04]  /*81eb0*/  LDL.LU R108, [R1+0x3e14] ;  /* 0x003e1400016c7983 */ /* 0x000f280000300800 */
[----:B------:R-:W4:Y:S04]  /*81ec0*/  LDL.LU R111, [R1+0x3e54] ;  /* 0x003e5400016f7983 */ /* 0x000f280000300800 */
[----:B--2---:R-:W2:Y:S04]  /*81ed0*/  LDL.LU R114, [R1+0x3e98] ;  /* 0x003e980001727983 */ /* 0x004ea80000300800 */
[----:B------:R-:W2:Y:S04]  /*81ee0*/  LDL.LU R97, [R1+0x3ed8] ;  /* 0x003ed80001617983 */ /* 0x000ea80000300800 */
[----:B------:R-:W2:Y:S04]  /*81ef0*/  LDL.LU R115, [R1+0x3e94] ;  /* 0x003e940001737983 */ /* 0x000ea80000300800 */
[----:B---3--:R-:W3:Y:S04]  /*81f00*/  LDL.LU R116, [R1+0x3ed4] ;  /* 0x003ed40001747983 */ /* 0x008ee80000300800 */
[----:B------:R-:W3:Y:S04]  /*81f10*/  LDL.LU.64 R98, [R1+0x35b0] ;  /* 0x0035b00001627983 */ /* 0x000ee80000300a00 */
[----:B------:R-:W3:Y:S04]  /*81f20*/  LDL.LU.64 R100, [R1+0x3570] ;  /* 0x0035700001647983 */ /* 0x000ee80000300a00 */
[----:B------:R-:W3:Y:S04]  /*81f30*/  LDL.LU.64 R102, [R1+0x3530] ;  /* 0x0035300001667983 */ /* 0x000ee80000300a00 */
[----:B------:R-:W-:Y:S04]  /*81f40*/  LDGSTS.E [R6+0x15a80], desc[UR32][R132.64], P0 ;  /* 0x15a8000084067fae */ /* 0x000fe80008121860 */
[----:B------:R-:W3:Y:S04]  /*81f50*/  LDL.LU.64 R104, [R1+0x34f0] ;  /* 0x0034f00001687983 */ /* 0x000ee80000300a00 */
[----:B------:R-:W-:Y:S04]  /*81f60*/  LDGSTS.E [R6+0x15e80], desc[UR32][R134.64], P0 ;  /* 0x15e8000086067fae */ /* 0x000fe80008121860 */
[----:B------:R-:W-:Y:S04]  /*81f70*/  LDGSTS.E [R6+0x16280], desc[UR32][R136.64], P0 ;  /* 0x1628000088067fae */ /* 0x000fe80008121860 */
[----:B------:R-:W-:Y:S04]  /*81f80*/  LDGSTS.E [R6+0x16680], desc[UR32][R138.64], P0 ;  /* 0x166800008a067fae */ /* 0x000fe80008121860 */
[----:B------:R-:W-:Y:S04]  /*81f90*/  LDGSTS.E [R6+0x16a80], desc[UR32][R140.64], P0 ;  /* 0x16a800008c067fae */ /* 0x000fe80008121860 */
[----:B------:R-:W-:Y:S04]  /*81fa0*/  LDGSTS.E [R6+0x16e80], desc[UR32][R142.64], P0 ;  /* 0x16e800008e067fae */ /* 0x000fe80008121860 */
[----:B------:R-:W-:Y:S04]  /*81fb0*/  LDGSTS.E [R6+0x17280], desc[UR32][R144.64], P0 ;  /* 0x1728000090067fae */ /* 0x000fe80008121860 */
[----:B------:R-:W3:Y:S04]  /*81fc0*/  LDL.LU.64 R106, [R1+0x34b0] ;  /* 0x0034b000016a7983 */ /* 0x000ee80000300a00 */
[----:B------:R-:W-:Y:S04]  /*81fd0*/  LDGSTS.E [R6+0x17680], desc[UR32][R146.64], P0 ;  /* 0x1768000092067fae */ /* 0x000fe80008121860 */
[----:B------:R-:W-:Y:S04]  /*81fe0*/  LDGSTS.E [R6+0x17a80], desc[UR32][R148.64], P0 ;  /* 0x17a8000094067fae */ /* 0x000fe80008121860 */
[----:B------:R1:W-:Y:S01]  /*81ff0*/  LDGSTS.E [R6+0x17e80], desc[UR32][R152.64], P0 ;  /* 0x17e8000098067fae */ /* 0x0003e20008121860 */
[----:B----4-:R-:W-:-:S05]  /*82000*/  IADD3 R7, P1, R7, R5, RZ ;  /* 0x0000000507077210 */ /* 0x010fca0007f3e0ff */
[----:B------:R4:W-:Y:S01]  /*82010*/  STL [R1+0x3e18], R7 ;  /* 0x003e180701007387 */ /* 0x0009e20000100800 */
[----:B-1----:R-:W-:Y:S01]  /*82020*/  IMAD.MOV.U32 R6, RZ, RZ, R7 ;  /* 0x000000ffff067224 */ /* 0x002fe200078e0007 */
[----:B------:R-:W-:Y:S01]  /*82030*/  IADD3 R110, P2, R110, R5, RZ ;  /* 0x000000056e6e7210 */ /* 0x000fe20007f5e0ff */
[----:B------:R-:W-:-:S04]  /*82040*/  IMAD.X R108, R108, 0x1, R4, P1 ;  /* 0x000000016c6c7824 */ /* 0x000fc800008e0604 */
[----:B----4-:R-:W-:Y:S01]  /*82050*/  IMAD.MOV.U32 R7, RZ, RZ, R108 ;  /* 0x000000ffff077224 */ /* 0x010fe200078e006c */
[----:B------:R1:W-:Y:S04]  /*82060*/  STL [R1+0x3e14], R108 ;  /* 0x003e146c01007387 */ /* 0x0003e80000100800 */
[----:B------:R-:W-:Y:S01]  /*82070*/  STL [R1+0x3e58], R110 ;  /* 0x003e586e01007387 */ /* 0x000fe20000100800 */
[----:B------:R-:W-:-:S03]  /*82080*/  IMAD.X R111, R111, 0x1, R4, P2 ;  /* 0x000000016f6f7824 */ /* 0x000fc600010e0604 */
[----:B------:R4:W-:Y:S04]  /*82090*/  LDGSTS.E [R96+0x10300], desc[UR32][R6.64], P0 ;  /* 0x1030000006607fae */ /* 0x0009e80008121860 */
[----:B-1----:R-:W3:Y:S04]  /*820a0*/  LDL.LU.64 R108, [R1+0x3470] ;  /* 0x00347000016c7983 */ /* 0x002ee80000300a00 */
[----:B------:R1:W-:Y:S01]  /*820b0*/  STL [R1+0x3e54], R111 ;  /* 0x003e546f01007387 */ /* 0x0003e20000100800 */
[----:B--2---:R-:W-:Y:S01]  /*820c0*/  IADD3 R114, P1, R114, R5, RZ ;  /* 0x0000000572727210 */ /* 0x004fe20007f3e0ff */
[----:B----4-:R-:W-:-:S02]  /*820d0*/  IMAD.MOV.U32 R6, RZ, RZ, R110 ;  /* 0x000000ffff067224 */ /* 0x010fc400078e006e */
[----:B------:R-:W-:Y:S02]  /*820e0*/  IMAD.MOV.U32 R7, RZ, RZ, R111 ;  /* 0x000000ffff077224 */ /* 0x000fe400078e006f */
[----:B-1----:R-:W2:Y:S01]  /*820f0*/  LDL.LU.64 R110, [R1+0x3430] ;  /* 0x00343000016e7983 */ /* 0x002ea20000300a00 */
[----:B------:R-:W-:-:S03]  /*82100*/  IMAD.X R115, R115, 0x1, R4, P1 ;  /* 0x0000000173737824 */ /* 0x000fc600008e0604 */
[----:B------:R-:W4:Y:S01]  /*82110*/  LDL.LU.64 R112, [R1+0x33f0] ;  /* 0x0033f00001707983 */ /* 0x000f220000300a00 */
[----:B------:R-:W-:-:S03]  /*82120*/  IADD3 R97, P2, R97, R5, RZ ;  /* 0x0000000561617210 */ /* 0x000fc60007f5e0ff */
[----:B------:R-:W-:Y:S04]  /*82130*/  STL [R1+0x3e98], R114 ;  /* 0x003e987201007387 */ /* 0x000fe80000100800 */
[----:B------:R1:W-:Y:S04]  /*82140*/  LDGSTS.E [R96+0x10700], desc[UR32][R6.64], P0 ;  /* 0x1070000006607fae */ /* 0x0003e80008121860 */
[----:B------:R1:W-:Y:S04]  /*82150*/  STL [R1+0x3e94], R115 ;  /* 0x003e947301007387 */ /* 0x0003e80000100800 */
[----:B------:R-:W-:Y:S01]  /*82160*/  STL [R1+0x3ed8], R97 ;  /* 0x003ed86101007387 */ /* 0x000fe20000100800 */
[----:B---3--:R-:W-:-:S02]  /*82170*/  IMAD.X R116, R116, 0x1, R4, P2 ;  /* 0x0000000174747824 */ /* 0x008fc400010e0604 */
        /* <DEDUP_REMOVED lines=37> */
[----:B------:R-:W-:-:S04]  /*823d0*/  LOP3.LUT R7, R7, R6, RZ, 0x3c, !PT ;  /* 0x0000000607077212 */ /* 0x000fc800078e3cff */
[C---:B------:R-:W-:Y:S01]  /*823e0*/  LOP3.LUT R6, R7.reuse, R6, RZ, 0x3c, !PT ;  /* 0x0000000607067212 */ /* 0x040fe200078e3cff */
[----:B------:R-:W-:Y:S02]  /*823f0*/  IMAD.MOV.U32 R224, RZ, RZ, R98 ;  /* 0x000000ffffe07224 */ /* 0x000fe400078e0062 */
[----:B------:R-:W-:Y:S01]  /*82400*/  IMAD.MOV.U32 R225, RZ, RZ, R97 ;  /* 0x000000ffffe17224 */ /* 0x000fe200078e0061 */
[----:B------:R-:W-:Y:S01]  /*82410*/  LOP3.LUT R7, R7, R6, RZ, 0x3c, !PT ;  /* 0x0000000607077212 */ /* 0x000fe200078e3cff */
[----:B------:R-:W-:Y:S02]  /*82420*/  IMAD.MOV.U32 R202, RZ, RZ, R100 ;  /* 0x000000ffffca7224 */ /* 0x000fe400078e0064 */
[----:B------:R-:W-:Y:S02]  /*82430*/  IMAD.MOV.U32 R203, RZ, RZ, R99 ;  /* 0x000000ffffcb7224 */ /* 0x000fe400078e0063 */
[----:B------:R-:W-:Y:S02]  /*82440*/  IMAD.MOV.U32 R200, RZ, RZ, R102 ;  /* 0x000000ffffc87224 */ /* 0x000fe400078e0066 */
[----:B------:R-:W-:-:S02]  /*82450*/  IMAD.MOV.U32 R201, RZ, RZ, R101 ;  /* 0x000000ffffc97224 */ /* 0x000fc400078e0065 */
[----:B------:R-:W-:Y:S02]  /*82460*/  IMAD.MOV.U32 R198, RZ, RZ, R104 ;  /* 0x000000ffffc67224 */ /* 0x000fe400078e0068 */
[----:B------:R-:W-:Y:S01]  /*82470*/  IMAD.MOV.U32 R199, RZ, RZ, R103 ;  /* 0x000000ffffc77224 */ /* 0x000fe200078e0067 */
        /* <DEDUP_REMOVED lines=14> */
[----:B----4-:R-:W-:-:S05]  /*82560*/  IADD3 R110, P1, R112, R5, RZ ;  /* 0x00000005706e7210 */ /* 0x010fca0007f3e0ff */
        /* <DEDUP_REMOVED lines=114> */
[----:B-1----:R-:W4:Y:S04]  /*82c90*/  LDL.LU R7, [R1+0x3ee0] ;  /* 0x003ee00001077983 */ /* 0x002f280000300800 */
[----:B------:R-:W4:Y:S04]  /*82ca0*/  LDL.LU R115, [R1+0x3e9c] ;  /* 0x003e9c0001737983 */ /* 0x000f280000300800 */
[----:B------:R-:W4:Y:S04]  /*82cb0*/  LDL.LU R116, [R1+0x3edc] ;  /* 0x003edc0001747983 */ /* 0x000f280000300800 */
        /* <DEDUP_REMOVED lines=28> */
[----:B------:R1:W-:Y:S01]  /*82e80*/  LDGSTS.E [R96+0x17f00], desc[UR32][R150.64], P0 ;  /* 0x17f0000096607fae */ /* 0x0003e20008121860 */
[----:B------:R-:W-:Y:S01]  /*82e90*/  VIADD R6, R6, UR13 ;  /* 0x0000000d06067c36 */ /* 0x000fe20008000000 */
[----:B--2---:R-:W-:-:S02]  /*82ea0*/  IADD3 R97, P1, R97, R5, RZ ;  /* 0x0000000561617210 */ /* 0x004fc40007f3e0ff */
[----:B---3--:R-:W-:-:S03]  /*82eb0*/  IADD3 R110, P2, R110, R5, RZ ;  /* 0x000000056e6e7210 */ /* 0x008fc60007f5e0ff */
[--C-:B----4-:R-:W-:Y:S02]  /*82ec0*/  IMAD.X R108, R108, 0x1, R4.reuse, P1 ;  /* 0x000000016c6c7824 */ /* 0x110fe400008e0604 */
[----:B------:R-:W-:Y:S01]  /*82ed0*/  IMAD.X R111, R111, 0x1, R4, P2 ;  /* 0x000000016f6f7824 */ /* 0x000fe200010e0604 */
[----:B------:R2:W-:Y:S04]  /*82ee0*/  STL [R1+0x3e20], R97 ;  /* 0x003e206101007387 */ /* 0x0005e80000100800 */
[----:B------:R3:W-:Y:S04]  /*82ef0*/  STL [R1+0x3e1c], R108 ;  /* 0x003e1c6c01007387 */ /* 0x0007e80000100800 */
[----:B------:R-:W-:Y:S01]  /*82f00*/  STL [R1+0x3e60], R110 ;  /* 0x003e606e01007387 */ /* 0x000fe20000100800 */
[----:B-1----:R-:W-:-:S03]  /*82f10*/  IMAD.MOV.U32 R96, RZ, RZ, R97 ;  /* 0x000000ffff607224 */ /* 0x002fc600078e0061 */
[----:B------:R1:W-:Y:S01]  /*82f20*/  STL [R1+0x3e5c], R111 ;  /* 0x003e5c6f01007387 */ /* 0x0003e20000100800 */
[----:B--2---:R-:W-:-:S03]  /*82f30*/  IMAD.MOV.U32 R97, RZ, RZ, R108 ;  /* 0x000000ffff617224 */ /* 0x004fc600078e006c */
[----:B---3--:R-:W2:Y:S04]  /*82f40*/  LDL.LU.64 R108, [R1+0x3468] ;  /* 0x00346800016c7983 */ /* 0x008ea80000300a00 */
[----:B------:R3:W-:Y:S01]  /*82f50*/  LDGSTS.E [R6+0x10380], desc[UR32][R96.64], P0 ;  /* 0x1038000060067fae */ /* 0x0007e20008121860 */
[-C--:B------:R-:W-:Y:S02]  /*82f60*/  IADD3 R114, P1, R114, R5.reuse, RZ ;  /* 0x0000000572727210 */ /* 0x080fe40007f3e0ff */
[----:B------:R-:W-:-:S03]  /*82f70*/  IADD3 R7, P2, R7, R5, RZ ;  /* 0x0000000507077210 */ /* 0x000fc60007f5e0ff */
[----:B------:R-:W-:Y:S02]  /*82f80*/  IMAD.X R115, R115, 0x1, R4, P1 ;  /* 0x0000000173737824 */ /* 0x000fe400008e0604 */
[----:B---3--:R-:W-:Y:S02]  /*82f90*/  IMAD.MOV.U32 R96, RZ, RZ, R110 ;  /* 0x000000ffff607224 */ /* 0x008fe400078e006e */
[----:B------:R-:W-:Y:S02]  /*82fa0*/  IMAD.MOV.U32 R97, RZ, RZ, R111 ;  /* 0x000000ffff617224 */ /* 0x000fe400078e006f */
[----:B-1----:R-:W3:Y:S04]  /*82fb0*/  LDL.LU.64 R110, [R1+0x3428] ;  /* 0x00342800016e7983 */ /* 0x002ee80000300a00 */
        /* <DEDUP_REMOVED lines=53> */
[----:B------:R1:W-:Y:S04]  /*83310*/  STL.64 [R1+0x35a8], R224 ;  /* 0x0035a8e001007387 */ /* 0x0003e80000100a00 */
[----:B------:R1:W-:Y:S04]  /*83320*/  LDGSTS.E [R6+0x11380], desc[UR32][R224.64], P0 ;  /* 0x11380000e0067fae */ /* 0x0003e80008121860 */
[----:B------:R1:W-:Y:S04]  /*83330*/  STL.64 [R1+0x3568], R202 ;  /* 0x003568ca01007387 */ /* 0x0003e80000100a00 */
[----:B------:R1:W-:Y:S04]  /*83340*/  LDGSTS.E [R6+0x11780], desc[UR32][R202.64], P0 ;  /* 0x11780000ca067fae */ /* 0x0003e80008121860 */
[----:B------:R1:W-:Y:S04]  /*83350*/  STL.64 [R1+0x3528], R200 ;  /* 0x003528c801007387 */ /* 0x0003e80000100a00 */
[----:B------:R1:W-:Y:S04]  /*83360*/  LDGSTS.E [R6+0x11b80], desc[UR32][R200.64], P0 ;  /* 0x11b80000c8067fae */ /* 0x0003e80008121860 */
[----:B------:R1:W-:Y:S04]  /*83370*/  STL.64 [R1+0x34e8], R198 ;  /* 0x0034e8c601007387 */ /* 0x0003e80000100a00 */
[----:B------:R1:W-:Y:S04]  /*83380*/  LDGSTS.E [R6+0x11f80], desc[UR32][R198.64], P0 ;  /* 0x11f80000c6067fae */ /* 0x0003e80008121860 */
[----:B------:R1:W-:Y:S04]  /*83390*/  STL.64 [R1+0x34a8], R196 ;  /* 0x0034a8c401007387 */ /* 0x0003e80000100a00 */
[----:B------:R1:W-:Y:S01]  /*833a0*/  LDGSTS.E [R6+0x12380], desc[UR32][R196.64], P0 ;  /* 0x12380000c4067fae */ /* 0x0003e20008121860 */
        /* <DEDUP_REMOVED lines=51> */
[----:B------:R1:W-:Y:S01]  /*836e0*/  STL.64 [R1+0x3468], R194 ;  /* 0x003468c201007387 */ /* 0x0003e20000100a00 */
[----:B------:R-:W-:-:S02]  /*836f0*/  IMAD.MOV.U32 R184, RZ, RZ, R116 ;  /* 0x000000ffffb87224 */ /* 0x000fc400078e0074 */
[----:B------:R-:W-:Y:S01]  /*83700*/  IMAD.MOV.U32 R185, RZ, RZ, R115 ;  /* 0x000000ffffb97224 */ /* 0x000fe200078e0073 */
[----:B------:R1:W-:Y:S01]  /*83710*/  LDGSTS.E [R6+0x12780], desc[UR32][R194.64], P0 ;  /* 0x12780000c2067fae */ /* 0x0003e20008121860 */
[----:B------:R-:W-:-:S03]  /*83720*/  IMAD.X R145, R149, 0x1, R4, P1 ;  /* 0x0000000195917824 */ /* 0x000fc600008e0604 */
[----:B------:R1:W-:Y:S01]  /*83730*/  STL.64 [R1+0x3428], R192 ;  /* 0x003428c001007387 */ /* 0x0003e20000100a00 */
[----:B------:R-:W-:Y:S02]  /*83740*/  IMAD.MOV.U32 R182, RZ, RZ, R118 ;  /* 0x000000ffffb67224 */ /* 0x000fe400078e0076 */
[----:B------:R-:W-:Y:S01]  /*83750*/  IMAD.MOV.U32 R183, RZ, RZ, R117 ;  /* 0x000000ffffb77224 */ /* 0x000fe200078e0075 */
[----:B------:R1:W-:Y:S01]  /*83760*/  LDGSTS.E [R6+0x12b80], desc[UR32][R192.64], P0 ;  /* 0x12b80000c0067fae */ /* 0x0003e20008121860 */
[----:B------:R-:W-:-:S03]  /*83770*/  IADD3 R148, P1, R150, R5, RZ ;  /* 0x0000000596947210 */ /* 0x000fc60007f3e0ff */
[----:B------:R1:W-:Y:S01]  /*83780*/  STL.64 [R1+0x33e8], R190 ;  /* 0x0033e8be01007387 */ /* 0x0003e20000100a00 */
[----:B------:R-:W-:Y:S02]  /*83790*/  IMAD.MOV.U32 R180, RZ, RZ, R120 ;  /* 0x000000ffffb47224 */ /* 0x000fe400078e0078 */
[----:B------:R-:W-:Y:S01]  /*837a0*/  IMAD.MOV.U32 R181, RZ, RZ, R119 ;  /* 0x000000ffffb57224 */ /* 0x000fe200078e0077 */
[----:B------:R1:W-:Y:S04]  /*837b0*/  LDGSTS.E [R6+0x12f80], desc[UR32][R190.64], P0 ;  /* 0x12f80000be067fae */ /* 0x0003e80008121860 */
[----:B------:R1:W-:Y:S01]  /*837c0*/  STL.64 [R1+0x33a8], R188 ;  /* 0x0033a8bc01007387 */ /* 0x0003e20000100a00 */
[----:B------:R-:W-:Y:S02]  /*837d0*/  IMAD.MOV.U32 R178, RZ, RZ, R122 ;  /* 0x000000ffffb27224 */ /* 0x000fe400078e007a */
[----:B------:R-:W-:Y:S01]  /*837e0*/  IMAD.MOV.U32 R179, RZ, RZ, R121 ;  /* 0x000000ffffb37224 */ /* 0x000fe200078e0079 */
[----:B------:R1:W-:Y:S04]  /*837f0*/  LDGSTS.E [R6+0x13380], desc[UR32][R188.64], P0 ;  /* 0x13380000bc067fae */ /* 0x0003e80008121860 */
[----:B------:R1:W-:Y:S01]  /*83800*/  STL.64 [R1+0x3368], R186 ;  /* 0x003368ba01007387 */ /* 0x0003e20000100a00 */
[----:B------:R-:W-:-:S02]  /*83810*/  IMAD.MOV.U32 R176, RZ, RZ, R124 ;  /* 0x000000ffffb07224 */ /* 0x000fc400078e007c */
        /* <DEDUP_REMOVED lines=54> */
[----:B------:R-:W-:-:S03]  /*83b80*/  IMAD.MOV.U32 R151, RZ, RZ, R149 ;  /* 0x000000ffff977224 */ /* 0x000fc600078e0095 */
        /* <DEDUP_REMOVED lines=11> */
[----:B------:R-:W-:-:S03]  /*83c40*/  UIADD3 UR5, UR5, 0x1, URZ ;  /* 0x0000000105057890 */ /* 0x000fc6000fffe03f */
[----:B------:R-:W0:Y:S01]  /*83c50*/  LDGDEPBAR ;  /* 0x00000000000079af */ /* 0x000e220000000000 */
[----:B------:R-:W-:-:S06]  /*83c60*/  UISETP.NE.U32.AND UP0, UPT, UR5, UR8, UPT ;  /* 0x000000080500728c */ /* 0x000fcc000bf05070 */
[----:B------:R-:W-:-:S13]  /*83c70*/  PLOP3.LUT P0, PT, PT, PT, UP0, 0x80, 0x0 ;  /* 0x000000000000781c */ /* 0x000fda0003f0f008 */
[----:B-1----:R-:W-:Y:S05]  /*83c80*/  @P0 BRA `(.L_x_1) ;  /* 0xfffffb4800ec0947 */ /* 0x002fea000383ffff */
.L_x_0:
[----:B------:R-:W3:Y:S01]  /*83c90*/  LDL R143, [R1+0x2ec4] ;  /* 0x002ec400018f7983 */ /* 0x000ee20000100800 */
[----:B------:R-:W-:Y:S01]  /*83ca0*/  ULDC UR5, c[0x0][0x248] ;  /* 0x0000920000057ab9 */ /* 0x000fe20000000800 */
[----:B------:R-:W-:Y:S01]  /*83cb0*/  ULDC.64 UR36, c[0x0][0x228] ;  /* 0x00008a0000247ab9 */ /* 0x000fe20000000a00 */
[----:B------:R-:W-:Y:S01]  /*83cc0*/  ULDC UR6, c[0x0][0x248] ;  /* 0x0000920000067ab9 */ /* 0x000fe20000000800 */
[----:B------:R-:W-:Y:S01]  /*83cd0*/  ULDC UR8, c[0x0][0x248] ;  /* 0x0000920000087ab9 */ /* 0x000fe20000000800 */
[----:B------:R-:W1:Y:S01]  /*83ce0*/  LDC R109, c[0x0][0x244] ;  /* 0x00009100ff6d7b82 */ /* 0x000e620000000800 */
[----:B------:R-:W-:Y:S01]  /*83cf0*/  ULDC UR10, c[0x0][0x248] ;  /* 0x00009200000a7ab9 */ /* 0x000fe20000000800 */
[----:B------:R-:W-:-:S06]  /*83d00*/  ULDC UR31, c[0x0][0x248] ;  /* 0x00009200001f7ab9 */ /* 0x000fcc0000000800 */
[----:B------:R-:W4:Y:S01]  /*83d10*/  LDC R142, c[0x0][0x244] ;  /* 0x00009100ff8e7b82 */ /* 0x000f220000000800 */
[----:B------:R-:W-:Y:S01]  /*83d20*/  LOP3.LUT R3, R3, 0xfffffffe, RZ, 0xc0, !PT ;  /* 0xfffffffe03037812 */ /* 0x000fe200078ec0ff */
[----:B------:R-:W-:Y:S01]  /*83d30*/  ULDC UR49, c[0x0][0x228] ;  /* 0x00008a0000317ab9 */ /* 0x000fe20000000800 */
[----:B------:R-:W-:Y:S01]  /*83d40*/  ULDC UR50, c[0x0][0x228] ;  /* 0x00008a0000327ab9 */ /* 0x000fe20000000800 */
[----:B------:R-:W-:Y:S01]  /*83d50*/  ULDC UR54, c[0x0][0x228] ;  /* 0x00008a0000367ab9 */ /* 0x000fe20000000800 */
[----:B------:R-:W-:Y:S01]  /*83d60*/  ULDC UR35, c[0x0][0x228] ;  /* 0x00008a0000237ab9 */ /* 0x000fe20000000800 */
[----:B------:R-:W-:Y:S01]  /*83d70*/  LOP3.LUT R141, R141, 0x7fffffff, RZ, 0xc0, !PT ;  /* 0x7fffffff8d8d7812 */ /* 0x000fe200078ec0ff */
        /* <DEDUP_REMOVED lines=44> */
[----:B------:R-:W-:-:S04]  /*84040*/  DEPBAR.LE SB0, 0x0 ;  /* 0x000080000000791a */ /* 0x000fc80000000000 */
[----:B------:R-:W-:Y:S02]  /*84050*/  LOP3.LUT R138, R138, 0x7fffffff, RZ, 0xc0, !PT ;  /* 0x7fffffff8a8a7812 */ /* 0x000fe400078ec0ff */
[----:B------:R-:W-:Y:S02]  /*84060*/  LOP3.LUT R137, R137, 0x7fffffff, RZ, 0xc0, !PT ;  /* 0x7fffffff89897812 */ /* 0x000fe400078ec0ff */
[----:B------:R-:W-:Y:S02]  /*84070*/  LOP3.LUT R136, R136, 0x7fffffff, RZ, 0xc0, !PT ;  /* 0x7fffffff88887812 */ /* 0x000fe400078ec0ff */
[----:B------:R-:W-:Y:S02]  /*84080*/  LOP3.LUT R135, R135, 0x7fffffff, RZ, 0xc0, !PT ;  /* 0x7fffffff87877812 */ /* 0x000fe400078ec0ff */
[----:B------:R-:W-:Y:S02]  /*84090*/  LOP3.LUT R134, R134, 0x7fffffff, RZ, 0xc0, !PT ;  /* 0x7fffffff86867812 */ /* 0x000fe400078ec0ff */
[----:B------:R-:W-:-:S02]  /*840a0*/  LOP3.LUT R133, R133, 0x7fffffff, RZ, 0xc0, !PT ;  /* 0x7fffffff85857812 */ /* 0x000fc400078ec0ff */
        /* <DEDUP_REMOVED lines=10> */
[----:B------:R-:W-:Y:S01]  /*84150*/  LOP3.LUT R106, R106, 0x7fffffff, RZ, 0xc0, !PT ;  /* 0x7fffffff6a6a7812 */ /* 0x000fe200078ec0ff */
[----:B---3--:R-:W-:Y:S01]  /*84160*/  IMAD R0, R143, UR5, RZ ;  /* 0x000000058f007c24 */ /* 0x008fe2000f8e02ff */
[----:B------:R-:W-:-:S04]  /*84170*/  ULDC UR5, c[0x0][0x248] ;  /* 0x0000920000057ab9 */ /* 0x000fc80000000800 */
[----:B------:R3:W-:Y:S02]  /*84180*/  STL [R1+0x2c78], R0 ;  /* 0x002c780001007387 */ /* 0x0007e40000100800 */
[----:B---3--:R-:W-:Y:S01]  /*84190*/  VIADD R0, R0, UR5 ;  /* 0x0000000500007c36 */ /* 0x008fe20008000000 */
        /* <DEDUP_REMOVED lines=12> */
[----:B------:R-:W-:-:S03]  /*84260*/  ULDC UR5, c[0x0][0x248] ;  /* 0x0000920000057ab9 */ /* 0x000fc60000000800 */
[----:B-----5:R-:W-:Y:S01]  /*84270*/  VIADD R252, R0, UR5 ;  /* 0x0000000500fc7c36 */ /* 0x020fe20008000000 */
[----:B------:R-:W-:Y:S01]  /*84280*/  ULDC UR5, c[0x0][0x248] ;  /* 0x0000920000057ab9 */ /* 0x000fe20000000800 */
        /* <DEDUP_REMOVED lines=132> */
[----:B------:R3:W-:Y:S04]  /*84ad0*/  STL [R1+0x24fc], R0 ;  /* 0x0024fc0001007387 */ /* 0x0007e80000100800 */
[----:B------:R-:W2:Y:S01]  /*84ae0*/  LDL.LU R110, [R1+0x3f10] ;  /* 0x003f1000016e7983 */ /* 0x000ea20000300800 */
        /* <DEDUP_REMOVED lines=27> */
[----:B------:R-:W4:Y:S01]  /*84ca0*/  LDL R161, [R1+0x2ec0] ;  /* 0x002ec00001a17983 */ /* 0x000f220000100800 */
[----:B---3--:R-:W-:Y:S01]  /*84cb0*/  VIADD R0, R0, UR5 ;  /* 0x0000000500007c36 */ /* 0x008fe20008000000 */
[----:B------:R-:W-:-:S03]  /*84cc0*/  ULDC UR5, c[0x0][0x248] ;  /* 0x0000920000057ab9 */ /* 0x000fc60000000800 */
[----:B------:R-:W-:Y:S01]  /*84cd0*/  VIADD R108, R0, UR5 ;  /* 0x00000005006c7c36 */ /* 0x000fe20008000000 */
[----:B------:R3:W-:Y:S01]  /*84ce0*/  STL [R1+0x2528], R0 ;  /* 0x0025280001007387 */ /* 0x0007e20000100800 */
[----:B------:R-:W-:-:S03]  /*84cf0*/  ULDC UR5, c[0x0][0x248] ;  /* 0x0000920000057ab9 */ /* 0x000fc60000000800 */
[----:B------:R1:W-:Y:S01]  /*84d00*/  STL [R1+0x252c], R108 ;  /* 0x00252c6c01007387 */ /* 0x0003e20000100800 */
[----:B---3--:R-:W3:Y:S01]  /*84d10*/  LDC R0, c[0x0][0x244] ;  /* 0x00009100ff007b82 */ /* 0x008ee20000000800 */
[----:B-1----:R-:W-:Y:S01]  /*84d20*/  VIADD R108, R108, UR5 ;  /* 0x000000056c6c7c36 */ /* 0x002fe20008000000 */
[----:B------:R-:W-:-:S04]  /*84d30*/  ULDC UR5, c[0x0][0x248] ;  /* 0x0000920000057ab9 */ /* 0x000fc80000000800 */
[----:B------:R1:W-:Y:S02]  /*84d40*/  STL [R1+0x2530], R108 ;  /* 0x0025306c01007387 */ /* 0x0003e40000100800 */
[----:B-1----:R-:W-:Y:S01]  /*84d50*/  VIADD R108, R108, UR5 ;  /* 0x000000056c6c7c36 */ /* 0x002fe20008000000 */
[----:B------:R-:W-:-:S04]  /*84d60*/  ULDC UR5, c[0x0][0x248] ;  /* 0x0000920000057ab9 */ /* 0x000fc80000000800 */
[----:B------:R1:W-:Y:S02]  /*84d70*/  STL [R1+0x2534], R108 ;  /* 0x0025346c01007387 */ /* 0x0003e40000100800 */
[----:B-1----:R-:W-:Y:S01]  /*84d80*/  VIADD R108, R108, UR5 ;  /* 0x000000056c6c7c36 */ /* 0x002fe20008000000 */
[----:B------:R-:W-:-:S04]  /*84d90*/  ULDC UR5, c[0x0][0x244] ;  /* 0x0000910000057ab9 */ /* 0x000fc80000000800 */
[----:B------:R-:W-:Y:S01]  /*84da0*/  STL [R1+0x2538], R108 ;  /* 0x0025386c01007387 */ /* 0x000fe20000100800 */
[----:B--2---:R-:W-:Y:S01]  /*84db0*/  ISETP.GE.AND P0, PT, R110, UR37, PT ;  /* 0x000000256e007c0c */ /* 0x004fe2000bf06270 */
[----:B------:R-:W-:Y:S01]  /*84dc0*/  VIADD R110, R108, UR6 ;  /* 0x000000066c6e7c36 */ /* 0x000fe20008000000 */
[----:B------:R-:W-:Y:S01]  /*84dd0*/  ULDC UR6, c[0x0][0x248] ;  /* 0x0000920000067ab9 */ /* 0x000fe20000000800 */
[----:B------:R-:W-:Y:S02]  /*84de0*/  ULDC UR37, c[0x0][0x228] ;  /* 0x00008a0000257ab9 */ /* 0x000fe40000000800 */
[----:B------:R-:W-:Y:S01]  /*84df0*/  VIADD R111, R110, UR6 ;  /* 0x000000066e6f7c36 */ /* 0x000fe20008000000 */
[----:B------:R1:W-:Y:S01]  /*84e00*/  STL [R1+0x253c], R110 ;  /* 0x00253c6e01007387 */ /* 0x0003e20000100800 */
[----:B------:R-:W-:-:S03]  /*84e10*/  ULDC.64 UR6, c[0x0][0x220] ;  /* 0x0000880000067ab9 */ /* 0x000fc60000000a00 */
[----:B------:R2:W-:Y:S01]  /*84e20*/  STL [R1+0x2540], R111 ;  /* 0x0025406f01007387 */ /* 0x0005e20000100800 */
[----:B-1----:R-:W1:Y:S01]  /*84e30*/  LDC R110, c[0x0][0x244] ;  /* 0x00009100ff6e7b82 */ /* 0x002e620000000800 */
[----:B----4-:R-:W-:Y:S01]  /*84e40*/  IMAD R108, R161, UR5, RZ ;  /* 0x00000005a16c7c24 */ /* 0x010fe2000f8e02ff */
[----:B------:R-:W-:Y:S02]  /*84e50*/  ULDC UR5, c[0x0][0x248] ;  /* 0x0000920000057ab9 */ /* 0x000fe40000000800 */
[----:B--2---:R-:W-:Y:S01]  /*84e60*/  VIADD R111, R111, UR5 ;  /* 0x000000056f6f7c36 */ /* 0x004fe20008000000 */
[----:B------:R-:W-:-:S04]  /*84e70*/  ULDC UR5, c[0x0][0x248] ;  /* 0x0000920000057ab9 */ /* 0x000fc80000000800 */
[----:B------:R2:W-:Y:S02]  /*84e80*/  STL [R1+0x2544], R111 ;  /* 0x0025446f01007387 */ /* 0x0005e40000100800 */
[----:B--2---:R-:W-:Y:S01]  /*84e90*/  VIADD R111, R111, UR5 ;  /* 0x000000056f6f7c36 */ /* 0x004fe20008000000 */
[----:B------:R-:W-:-:S03]  /*84ea0*/  ULDC UR5, c[0x0][0x248] ;  /* 0x0000920000057ab9 */ /* 0x000fc60000000800 */
[----:B------:R-:W-:Y:S01]  /*84eb0*/  VIADD R112, R111, UR5 ;  /* 0x000000056f707c36 */ /* 0x000fe20008000000 */
[----:B------:R2:W-:Y:S01]  /*84ec0*/  STL [R1+0x2548], R111 ;  /* 0x0025486f01007387 */ /* 0x0005e20000100800 */
[----:B------:R-:W-:-:S03]  /*84ed0*/  ULDC UR5, c[0x0][0x248] ;  /* 0x0000920000057ab9 */ /* 0x000fc60000000800 */
[----:B------:R4:W-:Y:S01]  /*84ee0*/  STL [R1+0x254c], R112 ;  /* 0x00254c7001007387 */ /* 0x0009e20000100800 */
[----:B------:R-:W-:Y:S01]  /*84ef0*/  LEA R122, P1, R108, UR6, 0x2 ;  /* 0x000000066c7a7c11 */ /* 0x000fe2000f8210ff */
[----:B--2---:R-:W2:Y:S01]  /*84f00*/  LDC R111, c[0x0][0x244] ;  /* 0x00009100ff6f7b82 */ /* 0x004ea20000000800 */
[----:B----4-:R-:W-:Y:S02]  /*84f10*/  VIADD R112, R112, UR8 ;  /* 0x0000000870707c36 */ /* 0x010fe40008000000 */
[----:B---3--:R-:W-:Y:S01]  /*84f20*/  IMAD R0, R0, 0x20, R108 ;  /* 0x0000002000007824 */ /* 0x008fe200078e026c */
[----:B------:R-:W-:Y:S01]  /*84f30*/  LEA.HI.X.SX32 R123, R108, UR7, 0x2, P1 ;  /* 0x000000076c7b7c11 */ /* 0x000fe200088f16ff */
[----:B------:R-:W-:Y:S01]  /*84f40*/  ULDC.64 UR6, c[0x0][0x220] ;  /* 0x0000880000067ab9 */ /* 0x000fe20000000a00 */
[----:B------:R3:W-:Y:S01]  /*84f50*/  STL [R1+0x2550], R112 ;  /* 0x0025507001007387 */ /* 0x0007e20000100800 */
[----:B------:R-:W-:Y:S01]  /*84f60*/  ULDC UR8, c[0x0][0x248] ;  /* 0x0000920000087ab9 */ /* 0x000fe20000000800 */
[----:B---3--:R-:W-:Y:S01]  /*84f70*/  VIADD R112, R112, UR5 ;  /* 0x0000000570707c36 */ /* 0x008fe20008000000 */
[----:B------:R-:W-:-:S04]  /*84f80*/  ULDC UR5, c[0x0][0x248] ;  /* 0x0000920000057ab9 */ /* 0x000fc80000000800 */
[----:B------:R3:W-:Y:S02]  /*84f90*/  STL [R1+0x2554], R112 ;  /* 0x0025547001007387 */ /* 0x0007e40000100800 */
[----:B---3--:R-:W-:Y:S01]  /*84fa0*/  VIADD R112, R112, UR5 ;  /* 0x0000000570707c36 */ /* 0x008fe20008000000 */
[----:B------:R-:W-:-:S04]  /*84fb0*/  ULDC UR5, c[0x0][0x248] ;  /* 0x0000920000057ab9 */ /* 0x000fc80000000800 */
[----:B------:R3:W-:Y:S01]  /*84fc0*/  STL [R1+0x2558], R112 ;  /* 0x0025587001007387 */ /* 0x0007e20000100800 */
[----:B------:R-:W-:Y:S01]  /*84fd0*/  LEA R120, P1, R0, UR6, 0x2 ;  /* 0x0000000600787c11 */ /* 0x000fe2000f8210ff */
[----:B---3--:R-:W-:Y:S01]  /*84fe0*/  VIADD R112, R112, UR5 ;  /* 0x0000000570707c36 */ /* 0x008fe20008000000 */
[----:B------:R-:W-:-:S04]  /*84ff0*/  ULDC UR5, c[0x0][0x248] ;  /* 0x0000920000057ab9 */ /* 0x000fc80000000800 */
[----:B------:R3:W-:Y:S01]  /*85000*/  STL [R1+0x255c], R112 ;  /* 0x00255c7001007387 */ /* 0x0007e20000100800 */
[----:B------:R-:W-:Y:S01]  /*85010*/  IMAD R108, R109, 0x20, R0 ;  /* 0x000000206d6c7824 */ /* 0x000fe200078e0200 */
[----:B------:R-:W-:Y:S01]  /*85020*/  LEA.HI.X.SX32 R121, R0, UR7, 0x2, P1 ;  /* 0x0000000700797c11 */ /* 0x000fe200088f16ff */
[----:B------:R-:W4:Y:S01]  /*85030*/  LDC R109, c[0x0][0x244] ;  /* 0x00009100ff6d7b82 */ /* 0x000f220000000800 */
[----:B------:R-:W-:Y:S01]  /*85040*/  ULDC.64 UR6, c[0x0][0x220] ;  /* 0x0000880000067ab9 */ /* 0x000fe20000000a00 */
[----:B---3--:R-:W-:Y:S01]  /*85050*/  VIADD R112, R112, UR5 ;  /* 0x0000000570707c36 */ /* 0x008fe20008000000 */
[----:B------:R-:W-:-:S04]  /*85060*/  ULDC UR5, c[0x0][0x248] ;  /* 0x0000920000057ab9 */ /* 0x000fc80000000800 */
[----:B------:R3:W-:Y:S01]  /*85070*/  STL [R1+0x2560], R112 ;  /* 0x0025607001007387 */ /* 0x0007e20000100800 */
[----:B------:R-:W-:Y:S01]  /*85080*/  LEA R118, P1, R108, UR6, 0x2 ;  /* 0x000000066c767c11 */ /* 0x000fe2000f8210ff */
[----:B-1----:R-:W-:Y:S02]  /*85090*/  IMAD R0, R110, 0x20, R108 ;  /* 0x000000206e007824 */ /* 0x002fe400078e026c */
[----:B------:R-:W1:Y:S01]  /*850a0*/  LDC R110, c[0x0][0x244] ;  /* 0x00009100ff6e7b82 */ /* 0x000e620000000800 */
[----:B---3--:R-:W-:Y:S01]  /*850b0*/  VIADD R112, R112, UR5 ;  /* 0x0000000570707c36 */ /* 0x008fe20008000000 */
[----:B------:R-:W-:Y:S01]  /*850c0*/  LEA.HI.X.SX32 R119, R108, UR7, 0x2, P1 ;  /* 0x000000076c777c11 */ /* 0x000fe200088f16ff */
[----:B------:R-:W-:-:S03]  /*850d0*/  ULDC UR5, c[0x0][0x248] ;  /* 0x0000920000057ab9 */ /* 0x000fc60000000800 */
[----:B------:R3:W-:Y:S01]  /*850e0*/  STL [R1+0x2564], R112 ;  /* 0x0025647001007387 */ /* 0x0007e20000100800 */
[----:B--2---:R-:W-:Y:S01]  /*850f0*/  IMAD R108, R111, 0x20, R0 ;  /* 0x000000206f6c7824 */ /* 0x004fe200078e0200 */
[----:B------:R-:W-:Y:S01]  /*85100*/  ULDC.64 UR6, c[0x0][0x220] ;  /* 0x0000880000067ab9 */ /* 0x000fe20000000a00 */
[----:B---3--:R-:W-:Y:S01]  /*85110*/  VIADD R112, R112, UR8 ;  /* 0x0000000870707c36 */ /* 0x008fe20008000000 */
[----:B------:R-:W-:Y:S01]  /*85120*/  LEA R116, P1, R0, UR6, 0x2 ;  /* 0x0000000600747c11 */ /* 0x000fe2000f8210ff */
[----:B------:R-:W-:Y:S02]  /*85130*/  ULDC.64 UR8, c[0x0][0x220] ;  /* 0x0000880000087ab9 */ /* 0x000fe40000000a00 */
[----:B------:R-:W-:Y:S01]  /*85140*/  VIADD R111, R112, UR5 ;  /* 0x00000005706f7c36 */ /* 0x000fe20008000000 */
[----:B------:R-:W-:Y:S01]  /*85150*/  STL [R1+0x2568], R112 ;  /* 0x0025687001007387 */ /* 0x000fe20000100800 */
[----:B------:R-:W-:-:S03]  /*85160*/  ULDC UR5, c[0x0][0x248] ;  /* 0x0000920000057ab9 */ /* 0x000fc60000000800 */
[----:B------:R2:W-:Y:S01]  /*85170*/  STL [R1+0x256c], R111 ;  /* 0x00256c6f01007387 */ /* 0x0005e20000100800 */
[----:B------:R-:W-:Y:S01]  /*85180*/  LEA.HI.X.SX32 R117, R0, UR7, 0x2, P1 ;  /* 0x0000000700757c11 */ /* 0x000fe200088f16ff */
[----:B------:R-:W-:Y:S02]  /*85190*/  ULDC.64 UR6, c[0x0][0x220] ;  /* 0x0000880000067ab9 */ /* 0x000fe40000000a00 */
[----:B------:R-:W-:Y:S01]  /*851a0*/  LEA R114, P1, R108, UR6, 0x2 ;  /* 0x000000066c727c11 */ /* 0x000fe2000f8210ff */
[----:B--2---:R-:W-:Y:S01]  /*851b0*/  VIADD R111, R111, UR5 ;  /* 0x000000056f6f7c36 */ /* 0x004fe20008000000 */
[----:B------:R-:W-:-:S04]  /*851c0*/  ULDC UR5, c[0x0][0x248] ;  /* 0x0000920000057ab9 */ /* 0x000fc80000000800 */
[----:B------:R2:W-:Y:S01]  /*851d0*/  STL [R1+0x2570], R111 ;  /* 0x0025706f01007387 */ /* 0x0005e20000100800 */
[----:B----4-:R-:W-:Y:S01]  /*851e0*/  IMAD R0, R109, 0x20, R108 ;  /* 0x000000206d007824 */ /* 0x010fe200078e026c */
[----:B------:R-:W-:Y:S01]  /*851f0*/  LEA.HI.X.SX32 R115, R108, UR7, 0x2, P1 ;  /* 0x000000076c737c11 */ /* 0x000fe200088f16ff */
[----:B------:R-:W-:Y:S01]  /*85200*/  ULDC.64 UR6, c[0x0][0x220] ;  /* 0x0000880000067ab9 */ /* 0x000fe20000000a00 */
[----:B--2---:R-:W-:Y:S01]  /*85210*/  VIADD R111, R111, UR5 ;  /* 0x000000056f6f7c36 */ /* 0x004fe20008000000 */
[----:B------:R-:W-:-:S03]  /*85220*/  ULDC UR5, c[0x0][0x248] ;  /* 0x0000920000057ab9 */ /* 0x000fc60000000800 */
[----:B------:R-:W-:Y:S01]  /*85230*/  VIADD R108, R111, UR5 ;  /* 0x000000056f6c7c36 */ /* 0x000fe20008000000 */
[----:B------:R-:W-:Y:S01]  /*85240*/  STL [R1+0x2574], R111 ;  /* 0x0025746f01007387 */ /* 0x000fe20000100800 */
[----:B------:R-:W-:-:S03]  /*85250*/  ULDC UR5, c[0x0][0x248] ;  /* 0x0000920000057ab9 */ /* 0x000fc60000000800 */
[----:B------:R2:W-:Y:S01]  /*85260*/  STL [R1+0x2578], R108 ;  /* 0x0025786c01007387 */ /* 0x0005e20000100800 */
[----:B------:R-:W-:Y:S01]  /*85270*/  LEA R112, P1, R0, UR6, 0x2 ;  /* 0x0000000600707c11 */ /* 0x000fe2000f8210ff */
[----:B-1----:R-:W-:Y:S02]  /*85280*/  IMAD R109, R110, 0x20, R0 ;  /* 0x000000206e6d7824 */ /* 0x002fe400078e0200 */
[----:B--2---:R-:W-:Y:S01]  /*85290*/  VIADD R108, R108, UR5 ;  /* 0x000000056c6c7c36 */ /* 0x004fe20008000000 */
[----:B------:R-:W-:Y:S01]  /*852a0*/  LEA.HI.X.SX32 R113, R0, UR7, 0x2, P1 ;  /* 0x0000000700717c11 */ /* 0x000fe200088f16ff */
[----:B------:R-:W-:Y:S02]  /*852b0*/  ULDC UR5, c[0x0][0x248] ;  /* 0x0000920000057ab9 */ /* 0x000fe40000000800 */
[----:B------:R-:W-:Y:S01]  /*852c0*/  VIADD R144, R108, UR10 ;  /* 0x0000000a6c907c36 */ /* 0x000fe20008000000 */
[----:B------:R-:W-:Y:S01]  /*852d0*/  ULDC.64 UR6, c[0x0][0x220] ;  /* 0x0000880000067ab9 */ /* 0x000fe20000000a00 */
[----:B------:R-:W-:Y:S01]  /*852e0*/  IMAD R0, R142, 0x20, R109 ;  /* 0x000000208e007824 */ /* 0x000fe200078e026d */
[----:B------:R1:W-:Y:S01]  /*852f0*/  STL [R1+0x257c], R108 ;  /* 0x00257c6c01007387 */ /* 0x0003e20000100800 */
[----:B------:R-:W-:Y:S01]  /*85300*/  VIADD R142, R144, UR5 ;  /* 0x00000005908e7c36 */ /* 0x000fe20008000000 */
[----:B------:R-:W-:Y:S01]  /*85310*/  LEA R110, P1, R109, UR6, 0x2 ;  /* 0x000000066d6e7c11 */ /* 0x000fe2000f8210ff */
[----:B------:R-:W-:Y:S01]  /*85320*/  ULDC UR5, c[0x0][0x248] ;  /* 0x0000920000057ab9 */ /* 0x000fe20000000800 */
[----:B------:R-:W-:Y:S01]  /*85330*/  STL [R1+0x2580], R144 ;  /* 0x0025809001007387 */ /* 0x000fe20000100800 */
[----:B------:R-:W-:Y:S01]  /*85340*/  ULDC UR6, c[0x0][0x248] ;  /* 0x0000920000067ab9 */ /* 0x000fe20000000800 */
[----:B------:R-:W-:-:S02]  /*85350*/  ULDC UR10, c[0x0][0x228] ;  /* 0x00008a00000a7ab9 */ /* 0x000fc40000000800 */
[----:B------:R2:W-:Y:S01]  /*85360*/  STL [R1+0x2584], R142 ;  /* 0x0025848e01007387 */ /* 0x0005e20000100800 */
[C---:B-1----:R-:W-:Y:S01]  /*85370*/  LEA R108, P2, R0.reuse, UR8, 0x2 ;  /* 0x00000008006c7c11 */ /* 0x042fe2000f8410ff */
[----:B------:R-:W-:Y:S01]  /*85380*/  ULDC UR8, c[0x0][0x228] ;  /* 0x00008a0000087ab9 */ /* 0x000fe20000000800 */
[----:B------:R-:W-:Y:S02]  /*85390*/  LEA.HI.X.SX32 R111, R109, UR7, 0x2, P1 ;  /* 0x000000076d6f7c11 */ /* 0x000fe400088f16ff */
[----:B------:R-:W-:Y:S01]  /*853a0*/  LEA.HI.X.SX32 R109, R0, UR9, 0x2, P2 ;  /* 0x00000009006d7c11 */ /* 0x000fe200090f16ff */
[----:B------:R-:W-:Y:S01]  /*853b0*/  ULDC UR9, c[0x0][0x228] ;  /* 0x00008a0000097ab9 */ /* 0x000fe20000000800 */
[----:B--2---:R-:W-:Y:S01]  /*853c0*/  VIADD R142, R142, UR5 ;  /* 0x000000058e8e7c36 */ /* 0x004fe20008000000 */
[----:B------:R-:W-:-:S03]  /*853d0*/  ULDC UR5, c[0x0][0x248] ;  /* 0x0000920000057ab9 */ /* 0x000fc60000000800 */
[----:B------:R-:W-:Y:S01]  /*853e0*/  VIADD R0, R142, UR5 ;  /* 0x000000058e007c36 */ /* 0x000fe20008000000 */
[----:B------:R-:W-:Y:S01]  /*853f0*/  STL [R1+0x2588], R142 ;  /* 0x0025888e01007387 */ /* 0x000fe20000100800 */
[----:B------:R-:W-:-:S03]  /*85400*/  ULDC UR5, c[0x0][0x248] ;  /* 0x0000920000057ab9 */ /* 0x000fc60000000800 */
[----:B------:R1:W-:Y:S02]  /*85410*/  STL [R1+0x258c], R0 ;  /* 0x00258c0001007387 */ /* 0x0003e40000100800 */
        /* <DEDUP_REMOVED lines=59> */
[----:B------:R1:W-:Y:S04]  /*857d0*/  STL [R1+0x25dc], R0 ;  /* 0x0025dc0001007387 */ /* 0x0003e80000100800 */
[----:B------:R-:W2:Y:S01]  /*857e0*/  LDL R157, [R1+0x2ee0] ;  /* 0x002ee000019d7983 */ /* 0x000ea20000100800 */
[----:B-1----:R-:W-:Y:S01]  /*857f0*/  VIADD R0, R0, UR6 ;  /* 0x0000000600007c36 */ /* 0x002fe20008000000 */
[----:B------:R-:W-:-:S04]  /*85800*/  ULDC UR6, c[0x0][0x248] ;  /* 0x0000920000067ab9 */ /* 0x000fc80000000800 */
[----:B------:R1:W-:Y:S02]  /*85810*/  STL [R1+0x25e0], R0 ;  /* 0x0025e00001007387 */ /* 0x0003e40000100800 */
[----:B-1----:R-:W-:Y:S01]  /*85820*/  VIADD R0, R0, UR6 ;  /* 0x0000000600007c36 */ /* 0x002fe20008000000 */
[----:B------:R-:W-:-:S04]  /*85830*/  ULDC UR6, c[0x0][0x248] ;  /* 0x0000920000067ab9 */ /* 0x000fc80000000800 */
[----:B------:R1:W-:Y:S04]  /*85840*/  STL [R1+0x25e4], R0 ;  /* 0x0025e40001007387 */ /* 0x0003e80000100800 */
[----:B------:R-:W3:Y:S01]  /*85850*/  LDL R160, [R1+0x2ed4] ;  /* 0x002ed40001a07983 */ /* 0x000ee20000100800 */
[----:B-1----:R-:W-:Y:S01]  /*85860*/  VIADD R0, R0, UR6 ;  /* 0x0000000600007c36 */ /* 0x002fe20008000000 */
[----:B------:R-:W-:-:S04]  /*85870*/  ULDC UR6, c[0x0][0x248] ;  /* 0x0000920000067ab9 */ /* 0x000fc80000000800 */
[----:B------:R1:W-:Y:S02]  /*85880*/  STL [R1+0x25e8], R0 ;  /* 0x0025e80001007387 */ /* 0x0003e40000100800 */
[----:B-1----:R-:W-:Y:S01]  /*85890*/  VIADD R0, R0, UR6 ;  /* 0x0000000600007c36 */ /* 0x002fe20008000000 */
[----:B------:R-:W-:-:S04]  /*858a0*/  ULDC.64 UR6, c[0x0][0x228] ;  /* 0x00008a0000067ab9 */ /* 0x000fc80000000a00 */
[----:B------:R1:W-:Y:S04]  /*858b0*/  STL [R1+0x25ec], R0 ;  /* 0x0025ec0001007387 */ /* 0x0003e80000100800 */
[----:B------:R-:W4:Y:S04]  /*858c0*/  LDL R159, [R1+0x2ed8] ;  /* 0x002ed800019f7983 */ /* 0x000f280000100800 */
[----:B------:R-:W4:Y:S01]  /*858d0*/  LDL R158, [R1+0x2edc] ;  /* 0x002edc00019e7983 */ /* 0x000f220000100800 */
[----:B-1----:R-:W-:Y:S01]  /*858e0*/  VIADD R0, R0, UR31 ;  /* 0x0000001f00007c36 */ /* 0x002fe20008000000 */
[----:B------:R-:W-:-:S04]  /*858f0*/  ULDC UR31, c[0x0][0x228] ;  /* 0x00008a00001f7ab9 */ /* 0x000fc80000000800 */
[----:B------:R1:W-:Y:S04]  /*85900*/  STL [R1+0x25f0], R0 ;  /* 0x0025f00001007387 */ /* 0x0003e80000100800 */
[----:B------:R-:W4:Y:S01]  /*85910*/  LDL R156, [R1+0x2ed0] ;  /* 0x002ed000019c7983 */ /* 0x000f220000100800 */
        /* <DEDUP_REMOVED lines=12> */
[----:B------:R-:W-:Y:S01]  /*859e0*/  LOP3.LUT R5, R5, 0x7fffffff, RZ, 0xc0, !PT ;  /* 0x7fffffff05057812 */ /* 0x000fe200078ec0ff */
[----:B------:R-:W-:Y:S01]  /*859f0*/  BAR.SYNC.DEFER_BLOCKING 0x0 ;  /* 0x0000000000007b1d */ /* 0x000fe20000010000 */
[----:B--2---:R-:W-:-:S05]  /*85a00*/  ISETP.LT.AND P1, PT, R157, UR6, !P0 ;  /* 0x000000069d007c0c */ /* 0x004fca000c721270 */
[----:B------:R-:W-:Y:S02]  /*85a10*/  ULDC UR6, c[0x0][0x248] ;  /* 0x0000920000067ab9 */ /* 0x000fe40000000800 */
[----:B-1----:R-:W-:Y:S01]  /*85a20*/  VIADD R0, R0, UR6 ;  /* 0x0000000600007c36 */ /* 0x002fe20008000000 */
[----:B------:R-:W-:-:S04]  /*85a30*/  ULDC UR6, c[0x0][0x248] ;  /* 0x0000920000067ab9 */ /* 0x000fc80000000800 */
[----:B------:R1:W-:Y:S04]  /*85a40*/  STL [R1+0x25f4], R0 ;  /* 0x0025f40001007387 */ /* 0x0003e80000100800 */
[----:B------:R-:W2:Y:S04]  /*85a50*/  LDL.LU R144, [R1+0x3f14] ;  /* 0x003f140001907983 */ /* 0x000ea80000300800 */
[----:B------:R-:W2:Y:S01]  /*85a60*/  LDL R142, [R1+0x2ecc] ;  /* 0x002ecc00018e7983 */ /* 0x000ea20000100800 */
[----:B-1----:R-:W-:Y:S01]  /*85a70*/  VIADD R0, R0, UR6 ;  /* 0x0000000600007c36 */ /* 0x002fe20008000000 */
[----:B------:R-:W-:Y:S01]  /*85a80*/  @P1 LOP3.LUT R3, R3, 0x1, RZ, 0xfc, !PT ;  /* 0x0000000103031812 */ /* 0x000fe200078efcff */
[----:B------:R-:W-:-:S03]  /*85a90*/  ULDC UR6, c[0x0][0x248] ;  /* 0x0000920000067ab9 */ /* 0x000fc60000000800 */
[----:B------:R1:W-:Y:S04]  /*85aa0*/  STL [R1+0x25f8], R0 ;  /* 0x0025f80001007387 */ /* 0x0003e80000100800 */
[----:B------:R-:W2:Y:S01]  /*85ab0*/  LDL R162, [R1+0x2ec8] ;  /* 0x002ec80001a27983 */ /* 0x000ea20000100800 */
[----:B---3--:R-:W-:Y:S01]  /*85ac0*/  ISETP.LT.AND P1, PT, R160, UR49, !P0 ;  /* 0x00000031a0007c0c */ /* 0x008fe2000c721270 */
[----:B------:R-:W-:Y:S01]  /*85ad0*/  ULDC UR49, c[0x0][0x228] ;  /* 0x00008a0000317ab9 */ /* 0x000fe20000000800 */
[----:B------:R-:W-:-:S11]  /*85ae0*/  LOP3.LUT R3, R3, 0xfffffff7, RZ, 0xc0, !PT ;  /* 0xfffffff703037812 */ /* 0x000fd600078ec0ff */
[----:B------:R-:W-:-:S04]  /*85af0*/  @P1 LOP3.LUT R3, R3, 0x8, RZ, 0xfc, !PT ;  /* 0x0000000803031812 */ /* 0x000fc800078efcff */
[----:B------:R-:W-:Y:S02]  /*85b00*/  LOP3.LUT R3, R3, 0xfffffffb, RZ, 0xc0, !PT ;  /* 0xfffffffb03037812 */ /* 0x000fe400078ec0ff */
[----:B----4-:R-:W-:Y:S01]  /*85b10*/  ISETP.LT.AND P1, PT, R159, UR50, !P0 ;  /* 0x000000329f007c0c */ /* 0x010fe2000c721270 */
[----:B-1----:R-:W-:Y:S01]  /*85b20*/  VIADD R0, R0, UR6 ;  /* 0x0000000600007c36 */ /* 0x002fe20008000000 */
[----:B------:R-:W-:Y:S01]  /*85b30*/  ULDC UR6, c[0x0][0x248] ;  /* 0x0000920000067ab9 */ /* 0x000fe20000000800 */
[----:B------:R-:W-:-:S10]  /*85b40*/  ULDC UR50, c[0x0][0x228] ;  /* 0x00008a0000327ab9 */ /* 0x000fd40000000800 */
[----:B------:R-:W-:Y:S02]  /*85b50*/  @P1 LOP3.LUT R3, R3, 0x4, RZ, 0xfc, !PT ;  /* 0x0000000403031812 */ /* 0x000fe400078efcff */
[----:B------:R-:W-:Y:S01]  /*85b60*/  ISETP.LT.AND P1, PT, R158, UR54, !P0 ;  /* 0x000000369e007c0c */ /* 0x000fe2000c721270 */
[----:B------:R1:W-:Y:S01]  /*85b70*/  STL [R1+0x25fc], R0 ;  /* 0x0025fc0001007387 */ /* 0x0003e20000100800 */
[----:B------:R-:W-:Y:S01]  /*85b80*/  LOP3.LUT R3, R3, 0xfffffffd, RZ, 0xc0, !PT ;  /* 0xfffffffd03037812 */ /* 0x000fe200078ec0ff */
[----:B------:R-:W-:-:S10]  /*85b90*/  ULDC UR54, c[0x0][0x228] ;  /* 0x00008a0000367ab9 */ /* 0x000fd40000000800 */
[----:B------:R-:W-:Y:S02]  /*85ba0*/  @P1 LOP3.LUT R3, R3, 0x2, RZ, 0xfc, !PT ;  /* 0x0000000203031812 */ /* 0x000fe400078efcff */
[----:B------:R-:W-:-:S13]  /*85bb0*/  ISETP.LT.AND P1, PT, R156, UR35, !P0 ;  /* 0x000000239c007c0c */ /* 0x000fda000c721270 */
[----:B------:R-:W-:-:S04]  /*85bc0*/  @P1 LOP3.LUT R141, R141, 0x80000000, RZ, 0xfc, !PT ;  /* 0x800000008d8d1812 */ /* 0x000fc800078efcff */
[----:B------:R-:W-:Y:S01]  /*85bd0*/  LOP3.LUT R141, R141, 0xbfffffff, RZ, 0xc0, !PT ;  /* 0xbfffffff8d8d7812 */ /* 0x000fe200078ec0ff */
        /* <DEDUP_REMOVED lines=11> */
[----:B------:R1:W-:Y:S01]  /*85c90*/  STL [R1+0x270c], R0 ;  /* 0x00270c0001007387 */ /* 0x0003e20000100800 */
[----:B--2---:R-:W-:Y:S01]  /*85ca0*/  ISETP.LT.AND P1, PT, R142, UR34, !P0 ;  /* 0x000000228e007c0c */ /* 0x004fe2000c721270 */
[----:B------:R-:W-:-:S12]  /*85cb0*/  ULDC.64 UR34, c[0x0][0x228] ;  /* 0x00008a0000227ab9 */ /* 0x000fd80000000a00 */
[----:B------:R-:W-:Y:S02]  /*85cc0*/  @P1 LOP3.LUT R141, R141, 0x40000000, RZ, 0xfc, !PT ;  /* 0x400000008d8d1812 */ /* 0x000fe400078efcff */
[----:B------:R-:W-:Y:S02]  /*85cd0*/  ISETP.LT.AND P1, PT, R162, UR10, !P0 ;  /* 0x0000000aa2007c0c */ /* 0x000fe4000c721270 */
[----:B------:R-:W-:Y:S01]  /*85ce0*/  ISETP.LT.AND P0, PT, R161, UR11, !P0 ;  /* 0x0000000ba1007c0c */ /* 0x000fe2000c701270 */
[----:B------:R-:W-:Y:S01]  /*85cf0*/  ULDC.64 UR10, c[0x0][0x228] ;  /* 0x00008a00000a7ab9 */ /* 0x000fe20000000a00 */
[----:B------:R-:W-:-:S09]  /*85d00*/  LOP3.LUT R141, R141, 0xdfffffff, RZ, 0xc0, !PT ;  /* 0xdfffffff8d8d7812 */ /* 0x000fd200078ec0ff */
[----:B------:R-:W-:-:S04]  /*85d10*/  @P1 LOP3.LUT R141, R141, 0x20000000, RZ, 0xfc, !PT ;  /* 0x200000008d8d1812 */ /* 0x000fc800078efcff */
[----:B------:R-:W-:-:S04]  /*85d20*/  LOP3.LUT R141, R141, 0xefffffff, RZ, 0xc0, !PT ;  /* 0xefffffff8d8d7812 */ /* 0x000fc800078ec0ff */
[----:B------:R-:W-:Y:S02]  /*85d30*/  @P0 LOP3.LUT R141, R141, 0x10000000, RZ, 0xfc, !PT ;  /* 0x100000008d8d0812 */ /* 0x000fe400078efcff */
[----:B------:R-:W-:Y:S01]  /*85d40*/  ISETP.GE.AND P0, PT, R144, UR35, PT ;  /* 0x0000002390007c0c */ /* 0x000fe2000bf06270 */
[----:B-1----:R-:W-:Y:S01]  /*85d50*/  VIADD R0, R0, UR6 ;  /* 0x0000000600007c36 */ /* 0x002fe20008000000 */
[----:B------:R-:W2:Y:S01]  /*85d60*/  LDL.LU R144, [R1+0x3f18] ;  /* 0x003f180001907983 */ /* 0x000ea20000300800 */
[----:B------:R-:W-:Y:S01]  /*85d70*/  LOP3.LUT R141, R141, 0xfeffffff, RZ, 0xc0, !PT ;  /* 0xfeffffff8d8d7812 */ /* 0x000fe200078ec0ff */
[----:B------:R-:W-:Y:S01]  /*85d80*/  ULDC UR6, c[0x0][0x248] ;  /* 0x0000920000067ab9 */ /* 0x000fe20000000800 */
[----:B------:R-:W-:Y:S01]  /*85d90*/  ISETP.LT.AND P1, PT, R157, UR10, !P0 ;  /* 0x0000000a9d007c0c */ /* 0x000fe2000c721270 */
[----:B------:R-:W-:Y:S01]  /*85da0*/  ULDC UR35, c[0x0][0x228] ;  /* 0x00008a0000237ab9 */ /* 0x000fe20000000800 */
[----:B------:R-:W-:Y:S02]  /*85db0*/  ISETP.LT.AND P3, PT, R160, UR8, !P0 ;  /* 0x00000008a0007c0c */ /* 0x000fe4000c761270 */
[----:B------:R-:W-:Y:S01]  /*85dc0*/  ISETP.LT.AND P2, PT, R159, UR9, !P0 ;  /* 0x000000099f007c0c */ /* 0x000fe2000c741270 */
[----:B------:R1:W-:Y:S01]  /*85dd0*/  STL [R1+0x2720], R0 ;  /* 0x0027200001007387 */ /* 0x0003e20000100800 */
[----:B------:R-:W-:-:S07]  /*85de0*/  ULDC.64 UR8, c[0x0][0x228] ;  /* 0x00008a0000087ab9 */ /* 0x000fce0000000a00 */
[----:B------:R-:W-:-:S04]  /*85df0*/  @P1 LOP3.LUT R141, R141, 0x1000000, RZ, 0xfc, !PT ;  /* 0x010000008d8d1812 */ /* 0x000fc800078efcff */
[----:B------:R-:W-:-:S04]  /*85e00*/  LOP3.LUT R141, R141, 0xf7ffffff, RZ, 0xc0, !PT ;  /* 0xf7ffffff8d8d7812 */ /* 0x000fc800078ec0ff */
[----:B------:R-:W-:Y:S02]  /*85e10*/  @P3 LOP3.LUT R141, R141, 0x8000000, RZ, 0xfc, !PT ;  /* 0x080000008d8d3812 */ /* 0x000fe400078efcff */
[----:B------:R-:W-:Y:S01]  /*85e20*/  ISETP.LT.AND P1, PT, R158, UR57, !P0 ;  /* 0x000000399e007c0c */ /* 0x000fe2000c721270 */
[----:B-1----:R-:W-:Y:S01]  /*85e30*/  VIADD R0, R0, UR6 ;  /* 0x0000000600007c36 */ /* 0x002fe20008000000 */
[----:B------:R-:W-:Y:S01]  /*85e40*/  LOP3.LUT R141, R141, 0xfbffffff, RZ, 0xc0, !PT ;  /* 0xfbffffff8d8d7812 */ /* 0x000fe200078ec0ff */
[----:B------:R-:W-:-:S03]  /*85e50*/  ULDC UR57, c[0x0][0x228] ;  /* 0x00008a0000397ab9 */ /* 0x000fc60000000800 */
[----:B------:R-:W-:Y:S02]  /*85e60*/  @P2 LOP3.LUT R141, R141, 0x4000000, RZ, 0xfc, !PT ;  /* 0x040000008d8d2812 */ /* 0x000fe400078efcff */
[----:B------:R-:W-:Y:S01]  /*85e70*/  ISETP.LT.AND P3, PT, R156, UR58, !P0 ;  /* 0x0000003a9c007c0c */ /* 0x000fe2000c761270 */
[----:B------:R-:W-:Y:S01]  /*85e80*/  ULDC UR58, c[0x0][0x228] ;  /* 0x00008a00003a7ab9 */ /* 0x000fe20000000800 */
[----:B------:R-:W-:-:S04]  /*85e90*/  LOP3.LUT R141, R141, 0xfdffffff, RZ, 0xc0, !PT ;  /* 0xfdffffff8d8d7812 */ /* 0x000fc800078ec0ff */
        /* <DEDUP_REMOVED lines=12> */
[----:B------:R-:W-:-:S04]  /*85f60*/  @P1 LOP3.LUT R141, R141, 0x200000, RZ, 0xfc, !PT ;  /* 0x002000008d8d1812 */ /* 0x000fc800078efcff */
[----:B------:R-:W-:-:S04]  /*85f70*/  LOP3.LUT R141, R141, 0xffefffff, RZ, 0xc0, !PT ;  /* 0xffefffff8d8d7812 */ /* 0x000fc800078ec0ff */
[----:B------:R-:W-:Y:S02]  /*85f80*/  @P0 LOP3.LUT R141, R141, 0x100000, RZ, 0xfc, !PT ;  /* 0x001000008d8d0812 */ /* 0x000fe400078efcff */
[----:B--2---:R-:W-:Y:S01]  /*85f90*/  ISETP.GE.AND P0, PT, R144, UR7, PT ;  /* 0x0000000790007c0c */ /* 0x004fe2000bf06270 */
[----:B------:R-:W-:Y:S01]  /*85fa0*/  ULDC.64 UR6, c[0x0][0x228] ;  /* 0x00008a0000067ab9 */ /* 0x000fe20000000a00 */
[----:B------:R-:W2:Y:S02]  /*85fb0*/  LDL.LU R144, [R1+0x3f1c] ;  /* 0x003f1c0001907983 */ /* 0x000ea40000300800 */
[----:B------:R-:W-:Y:S02]  /*85fc0*/  ISETP.LT.AND P1, PT, R157, UR8, !P0 ;  /* 0x000000089d007c0c */ /* 0x000fe4000c721270 */
[----:B------:R-:W-:Y:S02]  /*85fd0*/  ISETP.LT.AND P3, PT, R160, UR20, !P0 ;  /* 0x00000014a0007c0c */ /* 0x000fe4000c761270 */
[----:B------:R-:W-:-:S02]  /*85fe0*/  LOP3.LUT R141, R141, 0xfffeffff, RZ, 0xc0, !PT ;  /* 0xfffeffff8d8d7812 */ /* 0x000fc400078ec0ff */
[----:B------:R-:W-:Y:S01]  /*85ff0*/  ISETP.LT.AND P2, PT, R159, UR21, !P0 ;  /* 0x000000159f007c0c */ /* 0x000fe2000c741270 */
[----:B------:R1:W-:Y:S01]  /*86000*/  STL [R1+0x2724], R0 ;  /* 0x0027240001007387 */ /* 0x0003e20000100800 */
[----:B------:R-:W-:Y:S01]  /*86010*/  ULDC UR21, c[0x0][0x228] ;  /* 0x00008a0000157ab9 */ /* 0x000fe20000000800 */
[----:B------:R-:W-:-:S04]  /*86020*/  ULDC UR20, c[0x0][0x228] ;  /* 0x00008a0000147ab9 */ /* 0x000fc80000000800 */
[----:B------:R-:W-:-:S04]  /*86030*/  @P1 LOP3.LUT R141, R141, 0x10000, RZ, 0xfc, !PT ;  /* 0x000100008d8d1812 */ /* 0x000fc800078efcff */
        /* <DEDUP_REMOVED lines=27> */
[----:B------:R-:W-:Y:S01]  /*861f0*/  ISETP.LT.AND P1, PT, R157, UR6, !P0 ;  /* 0x000000069d007c0c */ /* 0x000fe2000c721270 */
[----:B------:R-:W-:Y:S01]  /*86200*/  ULDC UR6, c[0x0][0x248] ;  /* 0x0000920000067ab9 */ /* 0x000fe20000000800 */
[----:B------:R-:W-:Y:S02]  /*86210*/  ISETP.LT.AND P3, PT, R160, UR13, !P0 ;  /* 0x0000000da0007c0c */ /* 0x000fe4000c761270 */
[----:B------:R-:W-:-:S02]  /*86220*/  LOP3.LUT R141, R141, 0xfffffeff, RZ, 0xc0, !PT ;  /* 0xfffffeff8d8d7812 */ /* 0x000fc400078ec0ff */
[----:B------:R-:W-:Y:S01]  /*86230*/  ISETP.LT.AND P2, PT, R159, UR14, !P0 ;  /* 0x0000000e9f007c0c */ /* 0x000fe2000c741270 */
[----:B-1----:R-:W-:Y:S01]  /*86240*/  VIADD R0, R0, UR6 ;  /* 0x0000000600007c36 */ /* 0x002fe20008000000 */
[----:B------:R-:W-:Y:S01]  /*86250*/  ULDC UR6, c[0x0][0x248] ;  /* 0x0000920000067ab9 */ /* 0x000fe20000000800 */
[----:B------:R-:W-:Y:S01]  /*86260*/  ULDC UR13, c[0x0][0x228] ;  /* 0x00008a00000d7ab9 */ /* 0x000fe20000000800 */
[----:B------:R-:W-:-:S03]  /*86270*/  ULDC UR14, c[0x0][0x228] ;  /* 0x00008a00000e7ab9 */ /* 0x000fc60000000800 */
[----:B------:R-:W-:-:S04]  /*86280*/  @P1 LOP3.LUT R141, R141, 0x100, RZ, 0xfc, !PT ;  /* 0x000001008d8d1812 */ /* 0x000fc800078efcff */
[----:B------:R-:W-:-:S04]  /*86290*/  LOP3.LUT R141, R141, 0xfffff7ff, RZ, 0xc0, !PT ;  /* 0xfffff7ff8d8d7812 */ /* 0x000fc800078ec0ff */
[----:B------:R-:W-:Y:S02]  /*862a0*/  @P3 LOP3.LUT R141, R141, 0x800, RZ, 0xfc, !PT ;  /* 0x000008008d8d3812 */ /* 0x000fe400078efcff */
[----:B------:R-:W-:Y:S01]  /*862b0*/  ISETP.LT.AND P1, PT, R158, UR15, !P0 ;  /* 0x0000000f9e007c0c */ /* 0x000fe2000c721270 */
[----:B------:R1:W-:Y:S01]  /*862c0*/  STL [R1+0x2728], R0 ;  /* 0x0027280001007387 */ /* 0x0003e20000100800 */
        /* <DEDUP_REMOVED lines=8> */
[----:B-1----:R-:W-:Y:S01]  /*86350*/  VIADD R0, R0, UR6 ;  /* 0x0000000600007c36 */ /* 0x002fe20008000000 */
[----:B------:R-:W-:Y:S01]  /*86360*/  LOP3.LUT R141, R141, 0xffffff7f, RZ, 0xc0, !PT ;  /* 0xffffff7f8d8d7812 */ /* 0x000fe200078ec0ff */
[----:B------:R-:W-:Y:S01]  /*86370*/  ULDC UR6, c[0x0][0x248] ;  /* 0x0000920000067ab9 */ /* 0x000fe20000000800 */
[----:B------:R-:W-:Y:S01]  /*86380*/  ISETP.LT.AND P1, PT, R162, UR18, !P0 ;  /* 0x00000012a2007c0c */ /* 0x000fe2000c721270 */
[----:B------:R-:W-:Y:S01]  /*86390*/  ULDC UR17, c[0x0][0x228] ;  /* 0x00008a0000117ab9 */ /* 0x000fe20000000800 */
[----:B------:R-:W-:Y:S01]  /*863a0*/  @P3 LOP3.LUT R141, R141, 0x80, RZ, 0xfc, !PT ;  /* 0x000000808d8d3812 */ /* 0x000fe200078efcff */
[----:B------:R-:W-:-:S03]  /*863b0*/  ULDC UR18, c[0x0][0x228] ;  /* 0x00008a0000127ab9 */ /* 0x000fc60000000800 */
        /* <DEDUP_REMOVED lines=22> */
[----:B-1----:R-:W-:Y:S01]  /*86520*/  VIADD R0, R0, UR6 ;  /* 0x0000000600007c36 */ /* 0x002fe20008000000 */
[----:B------:R-:W-:Y:S01]  /*86530*/  ISETP.LT.AND P1, PT, R158, UR39, !P0 ;  /* 0x000000279e007c0c */ /* 0x000fe2000c721270 */
[----:B------:R-:W-:Y:S01]  /*86540*/  ULDC UR41, c[0x0][0x228] ;  /* 0x00008a0000297ab9 */ /* 0x000fe20000000800 */
[----:B------:R-:W-:Y:S01]  /*86550*/  LOP3.LUT R141, R141, 0xfffffffb, RZ, 0xc0, !PT ;  /* 0xfffffffb8d8d7812 */ /* 0x000fe200078ec0ff */
[----:B------:R-:W-:-:S03]  /*86560*/  ULDC UR39, c[0x0][0x228] ;  /* 0x00008a0000277ab9 */ /* 0x000fc60000000800 */
[----:B------:R-:W-:Y:S02]  /*86570*/  @P2 LOP3.LUT R141, R141, 0x4, RZ, 0xfc, !PT ;  /* 0x000000048d8d2812 */ /* 0x000fe400078efcff */
[----:B------:R-:W-:Y:S01]  /*86580*/  ISETP.LT.AND P2, PT, R142, UR51, !P0 ;  /* 0x000000338e007c0c */ /* 0x000fe2000c741270 */
[----:B------:R-:W-:Y:S01]  /*86590*/  ULDC UR51, c[0x0][0x228] ;  /* 0x00008a0000337ab9 */ /* 0x000fe20000000800 */
[----:B------:R-:W-:Y:S02]  /*865a0*/  LOP3.LUT R141, R141, 0xfffffffd, RZ, 0xc0, !PT ;  /* 0xfffffffd8d8d7812 */ /* 0x000fe400078ec0ff */
[----:B------:R-:W-:Y:S02]  /*865b0*/  @P3 LOP3.LUT R140, R140, 0x80000000, RZ, 0xfc, !PT ;  /* 0x800000008c8c3812 */ /* 0x000fe400078efcff */
        /* <DEDUP_REMOVED lines=87> */
[----:B--2---:R-:W-:Y:S02]  /*86b30*/  ISETP.GE.AND P0, PT, R144, UR9, PT ;  /* 0x0000000990007c0c */ /* 0x004fe4000bf06270 */
[----:B------:R-:W2:Y:S02]  /*86b40*/  LDL.LU R144, [R1+0x3f30] ;  /* 0x003f300001907983 */ /* 0x000ea40000300800 */
[----:B------:R-:W-:Y:S01]  /*86b50*/  ISETP.LT.AND P1, PT, R157, UR10, !P0 ;  /* 0x0000000a9d007c0c */ /* 0x000fe2000c721270 */
[----:B------:R-:W-:Y:S01]  /*86b60*/  ULDC UR10, c[0x0][0x228] ;  /* 0x00008a00000a7ab9 */ /* 0x000fe20000000800 */
[----:B------:R-:W-:Y:S02]  /*86b70*/  ISETP.LT.AND P3, PT, R160, UR8, !P0 ;  /* 0x00000008a0007c0c */ /* 0x000fe4000c761270 */
[----:B------:R-:W-:-:S02]  /*86b80*/  LOP3.LUT R140, R140, 0xfffffeff, RZ, 0xc0, !PT ;  /* 0xfffffeff8c8c7812 */ /* 0x000fc400078ec0ff */
[----:B------:R-:W-:Y:S01]  /*86b90*/  ISETP.LT.AND P2, PT, R159, UR30, !P0 ;  /* 0x0000001e9f007c0c */ /* 0x000fe2000c741270 */
[----:B------:R1:W-:Y:S01]  /*86ba0*/  STL [R1+0x2748], R0 ;  /* 0x0027480001007387 */ /* 0x0003e20000100800 */
[----:B------:R-:W-:Y:S01]  /*86bb0*/  ULDC.64 UR8, c[0x0][0x228] ;  /* 0x00008a0000087ab9 */ /* 0x000fe20000000a00 */
        /* <DEDUP_REMOVED lines=27> */
[----:B------:R-:W-:Y:S01]  /*86d70*/  ULDC UR7, c[0x0][0x228] ;  /* 0x00008a0000077ab9 */ /* 0x000fe20000000800 */
[----:B------:R-:W2:Y:S02]  /*86d80*/  LDL.LU R144, [R1+0x3f34] ;  /* 0x003f340001907983 */ /* 0x000ea40000300800 */
[----:B------:R-:W-:Y:S01]  /*86d90*/  ISETP.LT.AND P1, PT, R157, UR8, !P0 ;  /* 0x000000089d007c0c */ /* 0x000fe2000c721270 */
[----:B------:R-:W-:Y:S01]  /*86da0*/  ULDC UR8, c[0x0][0x228] ;  /* 0x00008a0000087ab9 */ /* 0x000fe20000000800 */
[----:B------:R-:W-:Y:S01]  /*86db0*/  ISETP.LT.AND P3, PT, R160, UR7, !P0 ;  /* 0x00000007a0007c0c */ /* 0x000fe2000c761270 */
[----:B------:R-:W-:Y:S01]  /*86dc0*/  ULDC UR7, c[0x0][0x228] ;  /* 0x00008a0000077ab9 */ /* 0x000fe20000000800 */
[----:B------:R-:W-:-:S02]  /*86dd0*/  LOP3.LUT R140, R140, 0xfffffffe, RZ, 0xc0, !PT ;  /* 0xfffffffe8c8c7812 */ /* 0x000fc400078ec0ff */
[----:B------:R-:W-:Y:S01]  /*86de0*/  ISETP.LT.AND P2, PT, R159, UR6, !P0 ;  /* 0x000000069f007c0c */ /* 0x000fe2000c741270 */
[----:B------:R-:W-:-:S06]  /*86df0*/  ULDC UR6, c[0x0][0x228] ;  /* 0x00008a0000067ab9 */ /* 0x000fcc0000000800 */
[----:B------:R-:W-:-:S04]  /*86e00*/  @P1 LOP3.LUT R140, R140, 0x1, RZ, 0xfc, !PT ;  /* 0x000000018c8c1812 */ /* 0x000fc800078efcff */
[----:B------:R-:W-:-:S04]  /*86e10*/  LOP3.LUT R140, R140, 0xfffffff7, RZ, 0xc0, !PT ;  /* 0xfffffff78c8c7812 */ /* 0x000fc800078ec0ff */
[----:B------:R-:W-:Y:S02]  /*86e20*/  @P3 LOP3.LUT R140, R140, 0x8, RZ, 0xfc, !PT ;  /* 0x000000088c8c3812 */ /* 0x000fe400078efcff */
[----:B------:R-:W-:Y:S01]  /*86e30*/  ISETP.LT.AND P3, PT, R156, UR8, !P0 ;  /* 0x000000089c007c0c */ /* 0x000fe2000c761270 */
[----:B------:R-:W-:Y:S01]  /*86e40*/  ULDC UR8, c[0x0][0x228] ;  /* 0x00008a0000087ab9 */ /* 0x000fe20000000800 */
[----:B------:R-:W-:Y:S01]  /*86e50*/  ISETP.LT.AND P1, PT, R158, UR10, !P0 ;  /* 0x0000000a9e007c0c */ /* 0x000fe2000c721270 */
[----:B------:R-:W-:Y:S01]  /*86e60*/  ULDC UR10, c[0x0][0x228] ;  /* 0x00008a00000a7ab9 */ /* 0x000fe20000000800 */
[----:B------:R-:W-:-:S04]  /*86e70*/  LOP3.LUT R140, R140, 0xfffffffb, RZ, 0xc0, !PT ;  /* 0xfffffffb8c8c7812 */ /* 0x000fc800078ec0ff */
[----:B------:R-:W-:Y:S02]  /*86e80*/  @P2 LOP3.LUT R140, R140, 0x4, RZ, 0xfc, !PT ;  /* 0x000000048c8c2812 */ /* 0x000fe400078efcff */
[----:B------:R-:W-:Y:S02]  /*86e90*/  ISETP.LT.AND P2, PT, R142, UR7, !P0 ;  /* 0x000000078e007c0c */ /* 0x000fe4000c741270 */
        /* <DEDUP_REMOVED lines=10> */
[----:B------:R-:W-:Y:S01]  /*86f40*/  ULDC.64 UR6, c[0x0][0x228] ;  /* 0x00008a0000067ab9 */ /* 0x000fe20000000a00 */
[----:B------:R-:W-:Y:S02]  /*86f50*/  ULDC UR10, c[0x0][0x228] ;  /* 0x00008a00000a7ab9 */ /* 0x000fe40000000800 */
[----:B------:R-:W-:-:S04]  /*86f60*/  @P1 LOP3.LUT R139, R139, 0x20000000, RZ, 0xfc, !PT ;  /* 0x200000008b8b1812 */ /* 0x000fc800078efcff */
[----:B------:R-:W-:Y:S01]  /*86f70*/  LOP3.LUT R139, R139, 0xefffffff, RZ, 0xc0, !PT ;  /* 0xefffffff8b8b7812 */ /* 0x000fe200078ec0ff */
[----:B------:R1:W-:Y:S03]  /*86f80*/  STL [R1+0x274c], R0 ;  /* 0x00274c0001007387 */ /* 0x0003e60000100800 */
[----:B------:R-:W-:Y:S02]  /*86f90*/  @P0 LOP3.LUT R139, R139, 0x10000000, RZ, 0xfc, !PT ;  /* 0x100000008b8b0812 */ /* 0x000fe400078efcff */
[----:B--2---:R-:W-:Y:S02]  /*86fa0*/  ISETP.GE.AND P0, PT, R144, UR11, PT ;  /* 0x0000000b90007c0c */ /* 0x004fe4000bf06270 */
[----:B------:R-:W2:Y:S02]  /*86fb0*/  LDL.LU R144, [R1+0x3f38] ;  /* 0x003f380001907983 */ /* 0x000ea40000300800 */
[----:B------:R-:W-:Y:S01]  /*86fc0*/  ISETP.LT.AND P1, PT, R157, UR6, !P0 ;  /* 0x000000069d007c0c */ /* 0x000fe2000c721270 */
[----:B------:R-:W-:Y:S01]  /*86fd0*/  ULDC UR6, c[0x0][0x248] ;  /* 0x0000920000067ab9 */ /* 0x000fe20000000800 */
[----:B------:R-:W-:-:S02]  /*86fe0*/  ISETP.LT.AND P3, PT, R160, UR8, !P0 ;  /* 0x00000008a0007c0c */ /* 0x000fc4000c761270 */
[----:B------:R-:W-:Y:S02]  /*86ff0*/  LOP3.LUT R139, R139, 0xfeffffff, RZ, 0xc0, !PT ;  /* 0xfeffffff8b8b7812 */ /* 0x000fe400078ec0ff */
[----:B------:R-:W-:Y:S01]  /*87000*/  ISETP.LT.AND P2, PT, R159, UR10, !P0 ;  /* 0x0000000a9f007c0c */ /* 0x000fe2000c741270 */
[----:B-1----:R-:W-:Y:S01]  /*87010*/  VIADD R0, R0, UR6 ;  /* 0x0000000600007c36 */ /* 0x002fe20008000000 */
[----:B------:R-:W-:Y:S01]  /*87020*/  ULDC.64 UR10, c[0x0][0x228] ;  /* 0x00008a00000a7ab9 */ /* 0x000fe20000000a00 */
[----:B------:R-:W-:-:S04]  /*87030*/  ULDC UR6, c[0x0][0x248] ;  /* 0x0000920000067ab9 */ /* 0x000fc80000000800 */
        /* <DEDUP_REMOVED lines=116> */
[----:B------:R-:W-:Y:S01]  /*87780*/  ISETP.LT.AND P1, PT, R158, UR39, !P0 ;  /* 0x000000279e007c0c */ /* 0x000fe2000c721270 */
[----:B------:R-:W-:Y:S01]  /*87790*/  ULDC UR41, c[0x0][0x228] ;  /* 0x00008a0000297ab9 */ /* 0x000fe20000000800 */
[----:B------:R-:W-:Y:S01]  /*877a0*/  LOP3.LUT R139, R139, 0xfffffffb, RZ, 0xc0, !PT ;  /* 0xfffffffb8b8b7812 */ /* 0x000fe200078ec0ff */
[----:B------:R-:W-:-:S03]  /*877b0*/  ULDC UR39, c[0x0][0x228] ;  /* 0x00008a0000277ab9 */ /* 0x000fc60000000800 */
[----:B------:R-:W-:Y:S02]  /*877c0*/  @P2 LOP3.LUT R139, R139, 0x4, RZ, 0xfc, !PT ;  /* 0x000000048b8b2812 */ /* 0x000fe400078efcff */
[----:B------:R-:W-:-:S03]  /*877d0*/  ISETP.LT.AND P2, PT, R142, UR51, !P0 ;  /* 0x000000338e007c0c */ /* 0x000fc6000c741270 */
[----:B------:R-:W-:Y:S01]  /*877e0*/  @P3 LOP3.LUT R138, R138, 0x80000000, RZ, 0xfc, !PT ;  /* 0x800000008a8a3812 */ /* 0x000fe200078efcff */
[----:B-1----:R-:W-:Y:S01]  /*877f0*/  VIADD R0, R0, UR6 ;  /* 0x0000000600007c36 */ /* 0x002fe20008000000 */
[----:B------:R-:W-:Y:S01]  /*87800*/  LOP3.LUT R139, R139, 0xfffffffd, RZ, 0xc0, !PT ;  /* 0xfffffffd8b8b7812 */ /* 0x000fe200078ec0ff */
[----:B------:R-:W-:Y:S01]  /*87810*/  ULDC UR6, c[0x0][0x248] ;  /* 0x0000920000067ab9 */ /* 0x000fe20000000800 */
[----:B------:R-:W-:Y:S01]  /*87820*/  LOP3.LUT R138, R138, 0xbfffffff, RZ, 0xc0, !PT ;  /* 0xbfffffff8a8a7812 */ /* 0x000fe200078ec0ff */
[----:B------:R-:W-:Y:S01]  /*87830*/  ULDC UR51, c[0x0][0x228] ;  /* 0x00008a0000337ab9 */ /* 0x000fe20000000800 */
[----:B------:R-:W-:Y:S02]  /*87840*/  @P1 LOP3.LUT R139, R139, 0x2, RZ, 0xfc, !PT ;  /* 0x000000028b8b1812 */ /* 0x000fe400078efcff */
[----:B------:R-:W-:Y:S01]  /*87850*/  ISETP.LT.AND P1, PT, R162, UR52, !P0 ;  /* 0x00000034a2007c0c */ /* 0x000fe2000c721270 */
[----:B------:R-:W-:Y:S01]  /*87860*/  ULDC UR52, c[0x0][0x228] ;  /* 0x00008a0000347ab9 */ /* 0x000fe20000000800 */
[----:B------:R-:W-:-:S02]  /*87870*/  @P2 LOP3.LUT R138, R138, 0x40000000, RZ, 0xfc, !PT ;  /* 0x400000008a8a2812 */ /* 0x000fc400078efcff */
[----:B------:R-:W-:Y:S01]  /*87880*/  ISETP.LT.AND P0, PT, R161, UR53, !P0 ;  /* 0x00000035a1007c0c */ /* 0x000fe2000c701270 */
[----:B------:R-:W-:Y:S01]  /*87890*/  ULDC UR53, c[0x0][0x228] ;  /* 0x00008a0000357ab9 */ /* 0x000fe20000000800 */
[----:B------:R-:W-:-:S07]  /*878a0*/  LOP3.LUT R138, R138, 0xdfffffff, RZ, 0xc0, !PT ;  /* 0xdfffffff8a8a7812 */ /* 0x000fce00078ec0ff */
        /* <DEDUP_REMOVED lines=151> */
[----:B------:R-:W-:-:S02]  /*88220*/  ISETP.LT.AND P1, PT, R157, UR8, !P0 ;  /* 0x000000089d007c0c */ /* 0x000fc4000c721270 */
[----:B------:R-:W-:Y:S01]  /*88230*/  ISETP.LT.AND P3, PT, R160, UR6, !P0 ;  /* 0x00000006a0007c0c */ /* 0x000fe2000c761270 */
[----:B------:R-:W-:Y:S01]  /*88240*/  ULDC UR6, c[0x0][0x248] ;  /* 0x0000920000067ab9 */ /* 0x000fe20000000800 */
[----:B------:R-:W-:Y:S02]  /*88250*/  LOP3.LUT R137, R137, 0xfeffffff, RZ, 0xc0, !PT ;  /* 0xfeffffff89897812 */ /* 0x000fe400078ec0ff */
[----:B------:R-:W-:-:S07]  /*88260*/  ISETP.LT.AND P2, PT, R159, UR10, !P0 ;  /* 0x0000000a9f007c0c */ /* 0x000fce000c741270 */
[----:B------:R-:W-:-:S04]  /*88270*/  @P1 LOP3.LUT R137, R137, 0x1000000, RZ, 0xfc, !PT ;  /* 0x0100000089891812 */ /* 0x000fc800078efcff */
[----:B------:R-:W-:-:S04]  /*88280*/  LOP3.LUT R137, R137, 0xf7ffffff, RZ, 0xc0, !PT ;  /* 0xf7ffffff89897812 */ /* 0x000fc800078ec0ff */
[----:B------:R-:W-:Y:S02]  /*88290*/  @P3 LOP3.LUT R137, R137, 0x8000000, RZ, 0xfc, !PT ;  /* 0x0800000089893812 */ /* 0x000fe400078efcff */
[----:B------:R-:W-:Y:S01]  /*882a0*/  ISETP.LT.AND P1, PT, R158, UR61, !P0 ;  /* 0x0000003d9e007c0c */ /* 0x000fe2000c721270 */
[----:B-1----:R-:W-:Y:S01]  /*882b0*/  VIADD R0, R0, UR6 ;  /* 0x0000000600007c36 */ /* 0x002fe20008000000 */
[----:B------:R-:W-:Y:S01]  /*882c0*/  LOP3.LUT R137, R137, 0xfbffffff, RZ, 0xc0, !PT ;  /* 0xfbffffff89897812 */ /* 0x000fe200078ec0ff */
[----:B------:R-:W-:Y:S01]  /*882d0*/  ULDC.64 UR6, c[0x0][0x228] ;  /* 0x00008a0000067ab9 */ /* 0x000fe20000000a00 */
[----:B------:R-:W-:Y:S01]  /*882e0*/  ISETP.LT.AND P3, PT, R156, UR60, !P0 ;  /* 0x0000003c9c007c0c */ /* 0x000fe2000c761270 */
[----:B------:R-:W-:Y:S01]  /*882f0*/  ULDC UR61, c[0x0][0x228] ;  /* 0x00008a00003d7ab9 */ /* 0x000fe20000000800 */
[----:B------:R-:W-:Y:S01]  /*88300*/  @P2 LOP3.LUT R137, R137, 0x4000000, RZ, 0xfc, !PT ;  /* 0x0400000089892812 */ /* 0x000fe200078efcff */
[----:B------:R1:W-:Y:S01]  /*88310*/  STL [R1+0x2a84], R0 ;  /* 0x002a840001007387 */ /* 0x0003e20000100800 */
[----:B------:R-:W-:-:S02]  /*88320*/  ULDC UR60, c[0x0][0x228] ;  /* 0x00008a00003c7ab9 */ /* 0x000fc40000000800 */
        /* <DEDUP_REMOVED lines=263> */
[----:B-1----:R-:W-:Y:S01]  /*893a0*/  VIADD R0, R0, UR6 ;  /* 0x0000000600007c36 */ /* 0x002fe20008000000 */
[----:B------:R-:W-:Y:S01]  /*893b0*/  LOP3.LUT R135, R135, 0xbfffffff, RZ, 0xc0, !PT ;  /* 0xbfffffff87877812 */ /* 0x000fe200078ec0ff */
[----:B------:R-:W-:Y:S01]  /*893c0*/  ULDC UR6, c[0x0][0x228] ;  /* 0x00008a0000067ab9 */ /* 0x000fe20000000800 */
[----:B------:R-:W-:-:S02]  /*893d0*/  ULDC UR8, c[0x0][0x228] ;  /* 0x00008a0000087ab9 */ /* 0x000fc40000000800 */
[----:B------:R-:W-:Y:S02]  /*893e0*/  @P2 LOP3.LUT R135, R135, 0x40000000, RZ, 0xfc, !PT ;  /* 0x4000000087872812 */ /* 0x000fe400078efcff */
[----:B------:R-:W-:Y:S01]  /*893f0*/  ISETP.LT.AND P0, PT, R161, UR10, !P0 ;  /* 0x0000000aa1007c0c */ /* 0x000fe2000c701270 */
[----:B------:R1:W-:Y:S01]  /*89400*/  STL [R1+0x2aa0], R0 ;  /* 0x002aa00001007387 */ /* 0x0003e20000100800 */
[----:B------:R-:W-:Y:S01]  /*89410*/  LOP3.LUT R135, R135, 0xdfffffff, RZ, 0xc0, !PT ;  /* 0xdfffffff87877812 */ /* 0x000fe200078ec0ff */
[----:B------:R-:W-:-:S03]  /*89420*/  ULDC.64 UR10, c[0x0][0x228] ;  /* 0x00008a00000a7ab9 */ /* 0x000fc60000000a00 */
[----:B------:R-:W-:-:S04]  /*89430*/  @P1 LOP3.LUT R135, R135, 0x20000000, RZ, 0xfc, !PT ;  /* 0x2000000087871812 */ /* 0x000fc800078efcff */
[----:B------:R-:W-:-:S04]  /*89440*/  LOP3.LUT R135, R135, 0xefffffff, RZ, 0xc0, !PT ;  /* 0xefffffff87877812 */ /* 0x000fc800078ec0ff */
[----:B------:R-:W-:Y:S02]  /*89450*/  @P0 LOP3.LUT R135, R135, 0x10000000, RZ, 0xfc, !PT ;  /* 0x1000000087870812 */ /* 0x000fe400078efcff */
[----:B--2---:R-:W-:Y:S02]  /*89460*/  ISETP.GE.AND P0, PT, R144, UR9, PT ;  /* 0x0000000990007c0c */ /* 0x004fe4000bf06270 */
[----:B------:R-:W2:Y:S02]  /*89470*/  LDL.LU R144, [R1+0x3f78] ;  /* 0x003f780001907983 */ /* 0x000ea40000300800 */
[----:B------:R-:W-:Y:S02]  /*89480*/  ISETP.LT.AND P1, PT, R157, UR10, !P0 ;  /* 0x0000000a9d007c0c */ /* 0x000fe4000c721270 */
[----:B------:R-:W-:Y:S01]  /*89490*/  ISETP.LT.AND P3, PT, R160, UR6, !P0 ;  /* 0x00000006a0007c0c */ /* 0x000fe2000c761270 */
[----:B------:R-:W-:Y:S01]  /*894a0*/  ULDC UR6, c[0x0][0x248] ;  /* 0x0000920000067ab9 */ /* 0x000fe20000000800 */
[----:B------:R-:W-:-:S02]  /*894b0*/  LOP3.LUT R135, R135, 0xfeffffff, RZ, 0xc0, !PT ;  /* 0xfeffffff87877812 */ /* 0x000fc400078ec0ff */
        /* <DEDUP_REMOVED lines=1284> */
[----:B------:R-:W-:Y:S01]  /*8e500*/  ISETP.LT.AND P1, PT, R156, UR6, !P0 ;  /* 0x000000069c007c0c */ /* 0x000fe2000c721270 */
[----:B------:R-:W-:Y:S01]  /*8e510*/  ULDC UR6, c[0x0][0x248] ;  /* 0x0000920000067ab9 */ /* 0x000fe20000000800 */
[----:B------:R-:W-:-:S02]  /*8e520*/  ISETP.LT.AND P2, PT, R159, UR38, !P0 ;  /* 0x000000269f007c0c */ /* 0x000fc4000c741270 */
[----:B------:R-:W-:-:S09]  /*8e530*/  LOP3.LUT R127, R127, 0xfffffff7, RZ, 0xc0, !PT ;  /* 0xfffffff77f7f7812 */ /* 0x000fd200078ec0ff */
[----:B------:R-:W-:Y:S01]  /*8e540*/  @P1 LOP3.LUT R126, R126, 0x80000000, RZ, 0xfc, !PT ;  /* 0x800000007e7e1812 */ /* 0x000fe200078efcff */
[----:B-1----:R-:W-:Y:S01]  /*8e550*/  VIADD R0, R0, UR6 ;  /* 0x0000000600007c36 */ /* 0x002fe20008000000 */
[----:B------:R-:W-:Y:S01]  /*8e560*/  @P3 LOP3.LUT R127, R127, 0x8, RZ, 0xfc, !PT ;  /* 0x000000087f7f3812 */ /* 0x000fe200078efcff */
[----:B------:R-:W-:Y:S01]  /*8e570*/  ULDC UR6, c[0x0][0x248] ;  /* 0x0000920000067ab9 */ /* 0x000fe20000000800 */
[----:B------:R-:W-:Y:S01]  /*8e580*/  ISETP.LT.AND P1, PT, R158, UR39, !P0 ;  /* 0x000000279e007c0c */ /* 0x000fe2000c721270 */
[----:B------:R-:W-:Y:S01]  /*8e590*/  ULDC UR38, c[0x0][0x228] ;  /* 0x00008a0000267ab9 */ /* 0x000fe20000000800 */
[----:B------:R-:W-:Y:S02]  /*8e5a0*/  LOP3.LUT R127, R127, 0xfffffffb, RZ, 0xc0, !PT ;  /* 0xfffffffb7f7f7812 */ /* 0x000fe400078ec0ff */
[----:B------:R-:W-:Y:S01]  /*8e5b0*/  LOP3.LUT R126, R126, 0xbfffffff, RZ, 0xc0, !PT ;  /* 0xbfffffff7e7e7812 */ /* 0x000fe200078ec0ff */
[----:B------:R1:W-:Y:S01]  /*8e5c0*/  STL [R1+0x2b30], R0 ;  /* 0x002b300001007387 */ /* 0x0003e20000100800 */
[----:B------:R-:W-:Y:S01]  /*8e5d0*/  @P2 LOP3.LUT R127, R127, 0x4, RZ, 0xfc, !PT ;  /* 0x000000047f7f2812 */ /* 0x000fe200078efcff */
[----:B------:R-:W-:Y:S01]  /*8e5e0*/  ULDC UR39, c[0x0][0x228] ;  /* 0x00008a0000277ab9 */ /* 0x000fe20000000800 */
[----:B------:R-:W-:Y:S01]  /*8e5f0*/  ISETP.LT.AND P2, PT, R142, UR51, !P0 ;  /* 0x000000338e007c0c */ /* 0x000fe2000c741270 */
[----:B------:R-:W-:Y:S01]  /*8e600*/  ULDC UR51, c[0x0][0x228] ;  /* 0x00008a0000337ab9 */ /* 0x000fe20000000800 */
[----:B------:R-:W-:-:S04]  /*8e610*/  LOP3.LUT R127, R127, 0xfffffffd, RZ, 0xc0, !PT ;  /* 0xfffffffd7f7f7812 */ /* 0x000fc800078ec0ff */
[----:B------:R-:W-:Y:S02]  /*8e620*/  @P1 LOP3.LUT R127, R127, 0x2, RZ, 0xfc, !PT ;  /* 0x000000027f7f1812 */ /* 0x000fe400078efcff */
[----:B------:R-:W-:Y:S02]  /*8e630*/  ISETP.LT.AND P1, PT, R162, UR52, !P0 ;  /* 0x00000034a2007c0c */ /* 0x000fe4000c721270 */
[----:B------:R-:W-:Y:S01]  /*8e640*/  ISETP.LT.AND P3, PT, R157, UR41, !P0 ;  /* 0x000000299d007c0c */ /* 0x000fe2000c761270 */
[----:B-1----:R-:W-:Y:S02]  /*8e650*/  VIADD R0, R0, UR6 ;  /* 0x0000000600007c36 */ /* 0x002fe40008000000 */
[----:B------:R-:W-:Y:S01]  /*8e660*/  @P2 LOP3.LUT R126, R126, 0x40000000, RZ, 0xfc, !PT ;  /* 0x400000007e7e2812 */ /* 0x000fe200078efcff */
[----:B------:R-:W-:Y:S01]  /*8e670*/  ULDC UR6, c[0x0][0x248] ;  /* 0x0000920000067ab9 */ /* 0x000fe20000000800 */
[----:B------:R-:W-:Y:S01]  /*8e680*/  ISETP.LT.AND P0, PT, R161, UR53, !P0 ;  /* 0x00000035a1007c0c */ /* 0x000fe2000c701270 */
[----:B------:R-:W-:Y:S01]  /*8e690*/  ULDC UR41, c[0x0][0x228] ;  /* 0x00008a0000297ab9 */ /* 0x000fe20000000800 */
[----:B------:R-:W-:Y:S01]  /*8e6a0*/  LOP3.LUT R126, R126, 0xdfffffff, RZ, 0xc0, !PT ;  /* 0xdfffffff7e7e7812 */ /* 0x000fe200078ec0ff */
[----:B------:R-:W-:Y:S01]  /*8e6b0*/  ULDC UR52, c[0x0][0x228] ;  /* 0x00008a0000347ab9 */ /* 0x000fe20000000800 */
[----:B------:R-:W-:Y:S01]  /*8e6c0*/  LOP3.LUT R127, R127, 0xfffffffe, RZ, 0xc0, !PT ;  /* 0xfffffffe7f7f7812 */ /* 0x000fe200078ec0ff */
[----:B------:R-:W-:Y:S01]  /*8e6d0*/  ULDC UR53, c[0x0][0x228] ;  /* 0x00008a0000357ab9 */ /* 0x000fe20000000800 */
[----:B------:R-:W-:-:S04]  /*8e6e0*/  @P1 LOP3.LUT R126, R126, 0x20000000, RZ, 0xfc, !PT ;  /* 0x200000007e7e1812 */ /* 0x000fc800078efcff */
[----:B------:R-:W-:-:S04]  /*8e6f0*/  LOP3.LUT R126, R126, 0xefffffff, RZ, 0xc0, !PT ;  /* 0xefffffff7e7e7812 */ /* 0x000fc800078ec0ff */
[----:B------:R-:W-:Y:S02]  /*8e700*/  @P0 LOP3.LUT R126, R126, 0x10000000, RZ, 0xfc, !PT ;  /* 0x100000007e7e0812 */ /* 0x000fe400078efcff */
[----:B------:R-:W-:Y:S02]  /*8e710*/  @P3 LOP3.LUT R127, R127, 0x1, RZ, 0xfc, !PT ;  /* 0x000000017f7f3812 */ /* 0x000fe400078efcff */
[----:B--2---:R-:W-:Y:S01]  /*8e720*/  ISETP.GE.AND P0, PT, R144, UR9, PT ;  /* 0x0000000990007c0c */ /* 0x004fe2000bf06270 */
[----:B------:R-:W-:Y:S01]  /*8e730*/  ULDC.64 UR8, c[0x0][0x228] ;  /* 0x00008a0000087ab9 */ /* 0x000fe20000000a00 */
[----:B------:R-:W2:Y:S02]  /*8e740*/  LDL.LU R144, [R1+0x4008] ;  /* 0x0040080001907983 */ /* 0x000ea40000300800 */
[----:B------:R-:W-:Y:S02]  /*8e750*/  ISETP.LT.AND P1, PT, R156, UR10, !P0 ;  /* 0x0000000a9c007c0c */ /* 0x000fe4000c721270 */
[----:B------:R-:W-:-:S02]  /*8e760*/  ISETP.LT.AND P3, PT, R160, UR27, !P0 ;  /* 0x0000001ba0007c0c */ /* 0x000fc4000c761270 */
[----:B------:R-:W-:Y:S02]  /*8e770*/  LOP3.LUT R126, R126, 0xff7fffff, RZ, 0xc0, !PT ;  /* 0xff7fffff7e7e7812 */ /* 0x000fe400078ec0ff */
        /* <DEDUP_REMOVED lines=111> */
[----:B------:R-:W-:Y:S01]  /*8ee70*/  ISETP.LT.AND P2, PT, R159, UR6, !P0 ;  /* 0x000000069f007c0c */ /* 0x000fe2000c741270 */
[----:B------:R-:W-:Y:S01]  /*8ee80*/  ULDC UR6, c[0x0][0x228] ;  /* 0x00008a0000067ab9 */ /* 0x000fe20000000800 */
[----:B------:R-:W-:-:S07]  /*8ee90*/  LOP3.LUT R126, R126, 0xfffffff7, RZ, 0xc0, !PT ;  /* 0xfffffff77e7e7812 */ /* 0x000fce00078ec0ff */
[----:B------:R-:W-:Y:S02]  /*8eea0*/  @P3 LOP3.LUT R126, R126, 0x8, RZ, 0xfc, !PT ;  /* 0x000000087e7e3812 */ /* 0x000fe400078efcff */
[----:B------:R-:W-:Y:S02]  /*8eeb0*/  @P1 LOP3.LUT R125, R125, 0x80000000, RZ, 0xfc, !PT ;  /* 0x800000007d7d1812 */ /* 0x000fe400078efcff */
[----:B------:R-:W-:Y:S01]  /*8eec0*/  ISETP.LT.AND P1, PT, R158, UR8, !P0 ;  /* 0x000000089e007c0c */ /* 0x000fe2000c721270 */
[----:B------:R-:W-:Y:S01]  /*8eed0*/  ULDC UR8, c[0x0][0x228] ;  /* 0x00008a0000087ab9 */ /* 0x000fe20000000800 */
[----:B------:R-:W-:-:S04]  /*8eee0*/  LOP3.LUT R126, R126, 0xfffffffb, RZ, 0xc0, !PT ;  /* 0xfffffffb7e7e7812 */ /* 0x000fc800078ec0ff */
[----:B------:R-:W-:Y:S02]  /*8eef0*/  @P2 LOP3.LUT R126, R126, 0x4, RZ, 0xfc, !PT ;  /* 0x000000047e7e2812 */ /* 0x000fe400078efcff */
[----:B------:R-:W-:Y:S02]  /*8ef00*/  ISETP.LT.AND P2, PT, R142, UR9, !P0 ;  /* 0x000000098e007c0c */ /* 0x000fe4000c741270 */
[----:B------:R-:W-:Y:S02]  /*8ef10*/  LOP3.LUT R126, R126, 0xfffffffd, RZ, 0xc0, !PT ;  /* 0xfffffffd7e7e7812 */ /* 0x000fe400078ec0ff */
[----:B------:R-:W-:Y:S02]  /*8ef20*/  LOP3.LUT R125, R125, 0xbfffffff, RZ, 0xc0, !PT ;  /* 0xbfffffff7d7d7812 */ /* 0x000fe400078ec0ff */
[----:B------:R-:W-:Y:S02]  /*8ef30*/  @P1 LOP3.LUT R126, R126, 0x2, RZ, 0xfc, !PT ;  /* 0x000000027e7e1812 */ /* 0x000fe400078efcff */
[----:B------:R-:W-:Y:S01]  /*8ef40*/  ISETP.LT.AND P1, PT, R162, UR6, !P0 ;  /* 0x00000006a2007c0c */ /* 0x000fe2000c721270 */
[----:B------:R-:W-:Y:S01]  /*8ef50*/  ULDC UR6, c[0x0][0x248] ;  /* 0x0000920000067ab9 */ /* 0x000fe20000000800 */
[----:B------:R-:W-:-:S03]  /*8ef60*/  ISETP.LT.AND P3, PT, R157, UR10, !P0 ;  /* 0x0000000a9d007c0c */ /* 0x000fc6000c761270 */
[----:B------:R-:W-:Y:S01]  /*8ef70*/  @P2 LOP3.LUT R125, R125, 0x40000000, RZ, 0xfc, !PT ;  /* 0x400000007d7d2812 */ /* 0x000fe200078efcff */
[----:B-1----:R-:W-:Y:S01]  /*8ef80*/  VIADD R0, R0, UR6 ;  /* 0x0000000600007c36 */ /* 0x002fe20008000000 */
[----:B------:R-:W-:Y:S01]  /*8ef90*/  ISETP.LT.AND P0, PT, R161, UR8, !P0 ;  /* 0x00000008a1007c0c */ /* 0x000fe2000c701270 */
[----:B------:R-:W-:Y:S01]  /*8efa0*/  ULDC.64 UR8, c[0x0][0x228] ;  /* 0x00008a0000087ab9 */ /* 0x000fe20000000a00 */
[----:B------:R-:W-:Y:S01]  /*8efb0*/  LOP3.LUT R125, R125, 0xdfffffff, RZ, 0xc0, !PT ;  /* 0xdfffffff7d7d7812 */ /* 0x000fe200078ec0ff */
[----:B------:R-:W-:Y:S01]  /*8efc0*/  ULDC UR6, c[0x0][0x228] ;  /* 0x00008a0000067ab9 */ /* 0x000fe20000000800 */
[----:B------:R-:W-:Y:S01]  /*8efd0*/  LOP3.LUT R126, R126, 0xfffffffe, RZ, 0xc0, !PT ;  /* 0xfffffffe7e7e7812 */ /* 0x000fe200078ec0ff */
[----:B------:R-:W-:Y:S01]  /*8efe0*/  ULDC UR10, c[0x0][0x228] ;  /* 0x00008a00000a7ab9 */ /* 0x000fe20000000800 */
[----:B------:R-:W-:-:S04]  /*8eff0*/  @P1 LOP3.LUT R125, R125, 0x20000000, RZ, 0xfc, !PT ;  /* 0x200000007d7d1812 */ /* 0x000fc800078efcff */
[----:B------:R-:W-:Y:S01]  /*8f000*/  LOP3.LUT R125, R125, 0xefffffff, RZ, 0xc0, !PT ;  /* 0xefffffff7d7d7812 */ /* 0x000fe200078ec0ff */
[----:B------:R1:W-:Y:S03]  /*8f010*/  STL [R1+0x2b40], R0 ;  /* 0x002b400001007387 */ /* 0x0003e60000100800 */
[----:B------:R-:W-:Y:S02]  /*8f020*/  @P0 LOP3.LUT R125, R125, 0x10000000, RZ, 0xfc, !PT ;  /* 0x100000007d7d0812 */ /* 0x000fe400078efcff */
[----:B------:R-:W-:Y:S02]  /*8f030*/  @P3 LOP3.LUT R126, R126, 0x1, RZ, 0xfc, !PT ;  /* 0x000000017e7e3812 */ /* 0x000fe400078efcff */
[----:B------:R-:W-:Y:S02]  /*8f040*/  LOP3.LUT R125, R125, 0xff7fffff, RZ, 0xc0, !PT ;  /* 0xff7fffff7d7d7812 */ /* 0x000fe400078ec0ff */
[----:B--2---:R-:W-:-:S02]  /*8f050*/  ISETP.GE.AND P0, PT, R144, UR7, PT ;  /* 0x0000000790007c0c */ /* 0x004fc4000bf06270 */
[----:B------:R-:W2:Y:S02]  /*8f060*/  LDL.LU R144, [R1+0x4018] ;  /* 0x0040180001907983 */ /* 0x000ea40000300800 */
[----:B------:R-:W-:Y:S02]  /*8f070*/  ISETP.LT.AND P1, PT, R156, UR8, !P0 ;  /* 0x000000089c007c0c */ /* 0x000fe4000c721270 */
[----:B------:R-:W-:Y:S01]  /*8f080*/  ISETP.LT.AND P3, PT, R160, UR6, !P0 ;  /* 0x00000006a0007c0c */ /* 0x000fe2000c761270 */
[----:B------:R-:W-:Y:S01]  /*8f090*/  ULDC UR6, c[0x0][0x248] ;  /* 0x0000920000067ab9 */ /* 0x000fe20000000800 */
[----:B------:R-:W-:-:S09]  /*8f0a0*/  ISETP.LT.AND P2, PT, R159, UR10, !P0 ;  /* 0x0000000a9f007c0c */ /* 0x000fd2000c741270 */
        /* <DEDUP_REMOVED lines=1445> */
[----:B------:R-:W-:-:S03]  /*94b00*/  ISETP.LT.AND P2, PT, R142, UR54, !P0 ;  /* 0x000000368e007c0c */ /* 0x000fc6000c741270 */
[----:B------:R-:W-:Y:S01]  /*94b10*/  @P3 LOP3.LUT R99, R99, 0x80000000, RZ, 0xfc, !PT ;  /* 0x8000000063633812 */ /* 0x000fe200078efcff */
[----:B-1----:R-:W-:Y:S01]  /*94b20*/  VIADD R0, R0, UR6 ;  /* 0x0000000600007c36 */ /* 0x002fe20008000000 */
[----:B------:R-:W-:Y:S01]  /*94b30*/  LOP3.LUT R100, R100, 0xfffffffd, RZ, 0xc0, !PT ;  /* 0xfffffffd64647812 */ /* 0x000fe200078ec0ff */
[----:B------:R-:W-:Y:S01]  /*94b40*/  ULDC.64 UR6, c[0x0][0x228] ;  /* 0x00008a0000067ab9 */ /* 0x000fe20000000a00 */
[----:B------:R-:W-:Y:S01]  /*94b50*/  LOP3.LUT R99, R99, 0xbfffffff, RZ, 0xc0, !PT ;  /* 0xbfffffff63637812 */ /* 0x000fe200078ec0ff */
[----:B------:R-:W-:Y:S01]  /*94b60*/  ULDC UR54, c[0x0][0x228] ;  /* 0x00008a0000367ab9 */ /* 0x000fe20000000800 */
[----:B------:R-:W-:Y:S02]  /*94b70*/  @P1 LOP3.LUT R100, R100, 0x2, RZ, 0xfc, !PT ;  /* 0x0000000264641812 */ /* 0x000fe400078efcff */
[----:B------:R-:W-:Y:S01]  /*94b80*/  ISETP.LT.AND P1, PT, R162, UR55, !P0 ;  /* 0x00000037a2007c0c */ /* 0x000fe2000c721270 */
[----:B------:R1:W-:Y:S01]  /*94b90*/  STL [R1+0x2be0], R0 ;  /* 0x002be00001007387 */ /* 0x0003e20000100800 */
[----:B------:R-:W-:Y:S01]  /*94ba0*/  @P2 LOP3.LUT R99, R99, 0x40000000, RZ, 0xfc, !PT ;  /* 0x4000000063632812 */ /* 0x000fe200078efcff */
[----:B------:R-:W-:Y:S01]  /*94bb0*/  ULDC UR55, c[0x0][0x228] ;  /* 0x00008a0000377ab9 */ /* 0x000fe20000000800 */
[----:B------:R-:W-:Y:S01]  /*94bc0*/  ISETP.LT.AND P0, PT, R161, UR10, !P0 ;  /* 0x0000000aa1007c0c */ /* 0x000fe2000c701270 */
[----:B------:R-:W-:Y:S01]  /*94bd0*/  ULDC UR10, c[0x0][0x228] ;  /* 0x00008a00000a7ab9 */ /* 0x000fe20000000800 */
[----:B------:R-:W-:-:S07]  /*94be0*/  LOP3.LUT R99, R99, 0xdfffffff, RZ, 0xc0, !PT ;  /* 0xdfffffff63637812 */ /* 0x000fce00078ec0ff */
        /* <DEDUP_REMOVED lines=22> */
[----:B------:R-:W-:Y:S01]  /*94d50*/  ULDC.64 UR10, c[0x0][0x228] ;  /* 0x00008a00000a7ab9 */ /* 0x000fe20000000a00 */
        /* <DEDUP_REMOVED lines=232> */
[----:B------:R-:W-:Y:S02]  /*95be0*/  ULDC UR49, c[0x0][0x228] ;  /* 0x00008a0000317ab9 */ /* 0x000fe40000000800 */
        /* <DEDUP_REMOVED lines=36> */
[----:B------:R-:W-:Y:S01]  /*95e30*/  ULDC.64 UR8, c[0x0][0x228] ;  /* 0x00008a0000087ab9 */ /* 0x000fe20000000a00 */
[----:B------:R-:W-:-:S04]  /*95e40*/  LOP3.LUT R97, R97, 0xdfffffff, RZ, 0xc0, !PT ;  /* 0xdfffffff61617812 */ /* 0x000fc800078ec0ff */
[----:B------:R-:W-:-:S04]  /*95e50*/  @P1 LOP3.LUT R97, R97, 0x20000000, RZ, 0xfc, !PT ;  /* 0x2000000061611812 */ /* 0x000fc800078efcff */
[----:B------:R-:W-:-:S04]  /*95e60*/  LOP3.LUT R97, R97, 0xefffffff, RZ, 0xc0, !PT ;  /* 0xefffffff61617812 */ /* 0x000fc800078ec0ff */
[----:B------:R-:W-:Y:S02]  /*95e70*/  @P0 LOP3.LUT R97, R97, 0x10000000, RZ, 0xfc, !PT ;  /* 0x1000000061610812 */ /* 0x000fe400078efcff */
[----:B--2---:R-:W-:Y:S02]  /*95e80*/  ISETP.GE.AND P0, PT, R144, UR7, PT ;  /* 0x0000000790007c0c */ /* 0x004fe4000bf06270 */
[----:B------:R-:W2:Y:S02]  /*95e90*/  LDL.LU R144, [R1+0x40dc] ;  /* 0x0040dc0001907983 */ /* 0x000ea40000300800 */
[----:B------:R-:W-:Y:S01]  /*95ea0*/  ISETP.LT.AND P2, PT, R157, UR8, !P0 ;  /* 0x000000089d007c0c */ /* 0x000fe2000c741270 */
[----:B-1----:R-:W-:Y:S01]  /*95eb0*/  VIADD R0, R0, UR6 ;  /* 0x0000000600007c36 */ /* 0x002fe20008000000 */
[----:B------:R-:W-:Y:S01]  /*95ec0*/  ISETP.LT.AND P1, PT, R160, UR56, !P0 ;  /* 0x00000038a0007c0c */ /* 0x000fe2000c721270 */
[----:B------:R-:W-:Y:S01]  /*95ed0*/  ULDC UR56, c[0x0][0x228] ;  /* 0x00008a0000387ab9 */ /* 0x000fe20000000800 */
[----:B------:R-:W-:Y:S01]  /*95ee0*/  LOP3.LUT R97, R97, 0xfeffffff, RZ, 0xc0, !PT ;  /* 0xfeffffff61617812 */ /* 0x000fe200078ec0ff */
[----:B------:R-:W-:Y:S01]  /*95ef0*/  ULDC.64 UR6, c[0x0][0x228] ;  /* 0x00008a0000067ab9 */ /* 0x000fe20000000a00 */
[----:B------:R-:W-:Y:S01]  /*95f00*/  ISETP.LT.AND P3, PT, R156, UR31, !P0 ;  /* 0x0000001f9c007c0c */ /* 0x000fe2000c761270 */
[----:B------:R-:W-:-:S06]  /*95f10*/  ULDC UR8, c[0x0][0x228] ;  /* 0x00008a0000087ab9 */ /* 0x000fcc0000000800 */
[----:B------:R-:W-:Y:S02]  /*95f20*/  @P2 LOP3.LUT R97, R97, 0x1000000, RZ, 0xfc, !PT ;  /* 0x0100000061612812 */ /* 0x000fe400078efcff */
[----:B------:R-:W-:Y:S02]  /*95f30*/  ISETP.LT.AND P2, PT, R159, UR10, !P0 ;  /* 0x0000000a9f007c0c */ /* 0x000fe4000c741270 */
[----:B------:R-:W-:-:S04]  /*95f40*/  LOP3.LUT R97, R97, 0xf7ffffff, RZ, 0xc0, !PT ;  /* 0xf7ffffff61617812 */ /* 0x000fc800078ec0ff */
        /* <DEDUP_REMOVED lines=101> */
[----:B------:R-:W-:Y:S02]  /*965a0*/  ISETP.LT.AND P1, PT, R157, UR30, !P0 ;  /* 0x0000001e9d007c0c */ /* 0x000fe4000c721270 */
[----:B------:R-:W-:Y:S01]  /*965b0*/  ISETP.LT.AND P3, PT, R160, UR5, !P0 ;  /* 0x00000005a0007c0c */ /* 0x000fe2000c761270 */
[----:B------:R-:W-:Y:S01]  /*965c0*/  ULDC UR5, c[0x0][0x248] ;  /* 0x0000920000057ab9 */ /* 0x000fe20000000800 */
[----:B------:R-:W-:-:S02]  /*965d0*/  LOP3.LUT R97, R97, 0xfffffffe, RZ, 0xc0, !PT ;  /* 0xfffffffe61617812 */ /* 0x000fc400078ec0ff */
[----:B------:R-:W-:-:S07]  /*965e0*/  ISETP.LT.AND P2, PT, R159, UR38, !P0 ;  /* 0x000000269f007c0c */ /* 0x000fce000c741270 */
[----:B------:R-:W-:-:S04]  /*965f0*/  @P1 LOP3.LUT R97, R97, 0x1, RZ, 0xfc, !PT ;  /* 0x0000000161611812 */ /* 0x000fc800078efcff */
[----:B------:R-:W-:-:S04]  /*96600*/  LOP3.LUT R97, R97, 0xfffffff7, RZ, 0xc0, !PT ;  /* 0xfffffff761617812 */ /* 0x000fc800078ec0ff */
[----:B------:R-:W-:Y:S02]  /*96610*/  @P3 LOP3.LUT R97, R97, 0x8, RZ, 0xfc, !PT ;  /* 0x0000000861613812 */ /* 0x000fe400078efcff */
[----:B------:R-:W-:Y:S01]  /*96620*/  ISETP.LT.AND P3, PT, R156, UR41, !P0 ;  /* 0x000000299c007c0c */ /* 0x000fe2000c761270 */
[----:B-1----:R-:W-:Y:S01]  /*96630*/  VIADD R0, R0, UR5 ;  /* 0x0000000500007c36 */ /* 0x002fe20008000000 */
[----:B------:R-:W-:Y:S01]  /*96640*/  ISETP.LT.AND P1, PT, R158, UR39, !P0 ;  /* 0x000000279e007c0c */ /* 0x000fe2000c721270 */
[----:B------:R-:W-:Y:S01]  /*96650*/  ULDC.64 UR38, c[0x0][0x228] ;  /* 0x00008a0000267ab9 */ /* 0x000fe20000000a00 */
[----:B------:R-:W-:Y:S01]  /*96660*/  LOP3.LUT R97, R97, 0xfffffffb, RZ, 0xc0, !PT ;  /* 0xfffffffb61617812 */ /* 0x000fe200078ec0ff */
[----:B------:R-:W-:Y:S01]  /*96670*/  ULDC UR5, c[0x0][0x228] ;  /* 0x00008a0000057ab9 */ /* 0x000fe20000000800 */
[----:B------:R-:W-:Y:S02]  /*96680*/  ULDC UR41, c[0x0][0x228] ;  /* 0x00008a0000297ab9 */ /* 0x000fe40000000800 */
[----:B------:R-:W-:-:S02]  /*96690*/  @P2 LOP3.LUT R97, R97, 0x4, RZ, 0xfc, !PT ;  /* 0x0000000461612812 */ /* 0x000fc400078efcff */
[----:B------:R-:W-:-:S03]  /*966a0*/  ISETP.LT.AND P2, PT, R142, UR53, !P0 ;  /* 0x000000358e007c0c */ /* 0x000fc6000c741270 */
[----:B------:R-:W-:Y:S01]  /*966b0*/  @P3 LOP3.LUT R96, R96, 0x80000000, RZ, 0xfc, !PT ;  /* 0x8000000060603812 */ /* 0x000fe200078efcff */
[----:B------:R1:W-:Y:S01]  /*966c0*/  STL [R1+0x2c3c], R0 ;  /* 0x002c3c0001007387 */ /* 0x0003e20000100800 */
[----:B------:R-:W-:Y:S01]  /*966d0*/  LOP3.LUT R97, R97, 0xfffffffd, RZ, 0xc0, !PT ;  /* 0xfffffffd61617812 */ /* 0x000fe200078ec0ff */
[----:B------:R-:W-:Y:S01]  /*966e0*/  ULDC UR53, c[0x0][0x228] ;  /* 0x00008a0000357ab9 */ /* 0x000fe20000000800 */
[----:B------:R-:W-:Y:S02]  /*966f0*/  LOP3.LUT R96, R96, 0xbfffffff, RZ, 0xc0, !PT ;  /* 0xbfffffff60607812 */ /* 0x000fe400078ec0ff */
        /* <DEDUP_REMOVED lines=11> */
[----:B------:R-:W-:Y:S01]  /*967b0*/  ULDC UR11, c[0x0][0x248] ;  /* 0x00009200000b7ab9 */ /* 0x000fe20000000800 */
[----:B------:R-:W2:Y:S02]  /*967c0*/  LDL.LU R144, [R1+0x40ec] ;  /* 0x0040ec0001907983 */ /* 0x000ea40000300800 */
[----:B------:R-:W-:Y:S02]  /*967d0*/  ISETP.LT.AND P1, PT, R156, UR38, !P0 ;  /* 0x000000269c007c0c */ /* 0x000fe4000c721270 */
        /* <DEDUP_REMOVED lines=111> */
[----:B------:R-:W2:Y:S04]  /*96ed0*/  LDL.LU R144, [R1+0x40f8] ;  /* 0x0040f80001907983 */ /* 0x000ea80000300800 */
[----:B------:R1:W-:Y:S04]  /*96ee0*/  STL [R1+0x2c60], R0 ;  /* 0x002c600001007387 */ /* 0x0003e80000100800 */
[----:B------:R-:W3:Y:S01]  /*96ef0*/  LDL.LU R145, [R1+0x40fc] ;  /* 0x0040fc0001917983 */ /* 0x000ee20000300800 */
        /* <DEDUP_REMOVED lines=30> */
[----:B------:R-:W-:-:S04]  /*970e0*/  @P0 LOP3.LUT R7, R7, 0x10000000, RZ, 0xfc, !PT ;  /* 0x1000000007070812 */ /* 0x000fc800078efcff */
[----:B------:R-:W-:Y:S02]  /*970f0*/  LOP3.LUT R7, R7, 0xfeffffff, RZ, 0xc0, !PT ;  /* 0xfeffffff07077812 */ /* 0x000fe400078ec0ff */
[----:B--2---:R-:W-:Y:S02]  /*97100*/  ISETP.GE.AND P0, PT, R144, UR31, PT ;  /* 0x0000001f90007c0c */ /* 0x004fe4000bf06270 */
[----:B------:R-:W2:Y:S02]  /*97110*/  LDL.LU R144, [R1+0x4100] ;  /* 0x0041000001907983 */ /* 0x000ea40000300800 */
[----:B------:R-:W-:Y:S01]  /*97120*/  ISETP.LT.AND P2, PT, R157, UR28, !P0 ;  /* 0x0000001c9d007c0c */ /* 0x000fe2000c741270 */
[----:B------:R-:W-:Y:S01]  /*97130*/  ULDC UR28, c[0x0][0x248] ;  /* 0x00009200001c7ab9 */ /* 0x000fe20000000800 */
[----:B------:R-:W-:Y:S01]  /*97140*/  ISETP.LT.AND P1, PT, R160, UR30, !P0 ;  /* 0x0000001ea0007c0c */ /* 0x000fe2000c721270 */
[----:B------:R-:W-:-:S10]  /*97150*/  ULDC UR30, c[0x0][0x228] ;  /* 0x00008a00001e7ab9 */ /* 0x000fd40000000800 */
[----:B------:R-:W-:Y:S02]  /*97160*/  @P2 LOP3.LUT R7, R7, 0x1000000, RZ, 0xfc, !PT ;  /* 0x0100000007072812 */ /* 0x000fe400078efcff */
[----:B------:R-:W-:Y:S02]  /*97170*/  ISETP.LT.AND P2, PT, R159, UR57, !P0 ;  /* 0x000000399f007c0c */ /* 0x000fe4000c741270 */
[----:B------:R-:W-:Y:S01]  /*97180*/  ISETP.LT.AND P3, PT, R156, UR59, !P0 ;  /* 0x0000003b9c007c0c */ /* 0x000fe2000c761270 */
[----:B-1----:R-:W-:Y:S01]  /*97190*/  VIADD R0, R0, UR28 ;  /* 0x0000001c00007c36 */ /* 0x002fe20008000000 */
[----:B------:R-:W-:Y:S01]  /*971a0*/  LOP3.LUT R7, R7, 0xf7ffffff, RZ, 0xc0, !PT ;  /* 0xf7ffffff07077812 */ /* 0x000fe200078ec0ff */
[----:B------:R-:W-:Y:S01]  /*971b0*/  ULDC UR57, c[0x0][0x228] ;  /* 0x00008a0000397ab9 */ /* 0x000fe20000000800 */
[----:B------:R-:W-:Y:S01]  /*971c0*/  ULDC UR59, c[0x0][0x228] ;  /* 0x00008a00003b7ab9 */ /* 0x000fe20000000800 */
[----:B------:R-:W-:Y:S01]  /*971d0*/  ULDC UR28, c[0x0][0x228] ;  /* 0x00008a00001c7ab9 */ /* 0x000fe20000000800 */
[----:B------:R-:W-:-:S02]  /*971e0*/  @P1 LOP3.LUT R7, R7, 0x8000000, RZ, 0xfc, !PT ;  /* 0x0800000007071812 */ /* 0x000fc400078efcff */
[----:B------:R-:W-:Y:S01]  /*971f0*/  ISETP.LT.AND P1, PT, R158, UR58, !P0 ;  /* 0x0000003a9e007c0c */ /* 0x000fe2000c721270 */
[----:B------:R1:W-:Y:S01]  /*97200*/  STL [R1+0x2c5c], R0 ;  /* 0x002c5c0001007387 */ /* 0x0003e20000100800 */
[----:B------:R-:W-:Y:S01]  /*97210*/  LOP3.LUT R7, R7, 0xfbffffff, RZ, 0xc0, !PT ;  /* 0xfbffffff07077812 */ /* 0x000fe200078ec0ff */
[----:B------:R-:W-:-:S03]  /*97220*/  ULDC UR58, c[0x0][0x228] ;  /* 0x00008a00003a7ab9 */ /* 0x000fc60000000800 */
[----:B------:R-:W-:-:S04]  /*97230*/  @P2 LOP3.LUT R7, R7, 0x4000000, RZ, 0xfc, !PT ;  /* 0x0400000007072812 */ /* 0x000fc800078efcff */
        /* <DEDUP_REMOVED lines=16> */
[----:B---3--:R-:W-:Y:S01]  /*97340*/  ISETP.GE.AND P0, PT, R145, UR39, PT ;  /* 0x0000002791007c0c */ /* 0x008fe2000bf06270 */
[----:B------:R-:W-:-:S03]  /*97350*/  ULDC UR39, c[0x0][0x228] ;  /* 0x00008a0000277ab9 */ /* 0x000fc60000000800 */
[----:B------:R-:W-:Y:S01]  /*97360*/  ISETP.LT.AND P1, PT, R157, UR30, !P0 ;  /* 0x0000001e9d007c0c */ /* 0x000fe2000c721270 */
[----:B------:R-:W-:Y:S01]  /*97370*/  ULDC UR30, c[0x0][0x228] ;  /* 0x00008a00001e7ab9 */ /* 0x000fe20000000800 */
        /* <DEDUP_REMOVED lines=8> */
[----:B------:R-:W-:Y:S01]  /*97400*/  ULDC.64 UR24, c[0x0][0x228] ;  /* 0x00008a0000187ab9 */ /* 0x000fe20000000a00 */
[----:B------:R-:W-:-:S04]  /*97410*/  LOP3.LUT R7, R7, 0xfffbffff, RZ, 0xc0, !PT ;  /* 0xfffbffff07077812 */ /* 0x000fc800078ec0ff */
[----:B------:R-:W-:-:S04]  /*97420*/  @P2 LOP3.LUT R7, R7, 0x40000, RZ, 0xfc, !PT ;  /* 0x0004000007072812 */ /* 0x000fc800078efcff */
[----:B------:R-:W-:Y:S02]  /*97430*/  LOP3.LUT R7, R7, 0xfffdffff, RZ, 0xc0, !PT ;  /* 0xfffdffff07077812 */ /* 0x000fe400078ec0ff */
[----:B------:R-:W-:Y:S01]  /*97440*/  ISETP.LT.AND P3, PT, R156, UR23, !P0 ;  /* 0x000000179c007c0c */ /* 0x000fe2000c761270 */
[----:B------:R-:W-:Y:S01]  /*97450*/  ULDC UR23, c[0x0][0x228] ;  /* 0x00008a0000177ab9 */ /* 0x000fe20000000800 */
[----:B------:R-:W-:Y:S02]  /*97460*/  @P1 LOP3.LUT R7, R7, 0x20000, RZ, 0xfc, !PT ;  /* 0x0002000007071812 */ /* 0x000fe400078efcff */
[----:B------:R-:W-:Y:S01]  /*97470*/  ISETP.LT.AND P2, PT, R142, UR22, !P0 ;  /* 0x000000168e007c0c */ /* 0x000fe2000c741270 */
[----:B------:R-:W-:Y:S01]  /*97480*/  ULDC UR22, c[0x0][0x228] ;  /* 0x00008a0000167ab9 */ /* 0x000fe20000000800 */
[----:B------:R-:W-:Y:S02]  /*97490*/  ISETP.LT.AND P1, PT, R162, UR21, !P0 ;  /* 0x00000015a2007c0c */ /* 0x000fe4000c721270 */
[----:B------:R-:W-:Y:S01]  /*974a0*/  ISETP.LT.AND P0, PT, R161, UR20, !P0 ;  /* 0x00000014a1007c0c */ /* 0x000fe2000c701270 */
[----:B------:R-:W-:-:S02]  /*974b0*/  ULDC UR20, c[0x0][0x248] ;  /* 0x0000920000147ab9 */ /* 0x000fc40000000800 */
[----:B-1----:R-:W-:Y:S01]  /*974c0*/  VIADD R0, R0, UR20 ;  /* 0x0000001400007c36 */ /* 0x002fe20008000000 */
[----:B------:R-:W-:Y:S01]  /*974d0*/  LOP3.LUT R7, R7, 0xffff7fff, RZ, 0xc0, !PT ;  /* 0xffff7fff07077812 */ /* 0x000fe200078ec0ff */
[----:B------:R-:W-:-:S03]  /*974e0*/  ULDC.64 UR20, c[0x0][0x228] ;  /* 0x00008a0000147ab9 */ /* 0x000fc60000000a00 */
[----:B------:R1:W-:Y:S04]  /*974f0*/  STL [R1+0x2c54], R0 ;  /* 0x002c540001007387 */ /* 0x0003e80000100800 */
[----:B------:R-:W3:Y:S01]  /*97500*/  LDL.LU R145, [R1+0x4104] ;  /* 0x0041040001917983 */ /* 0x000ee20000300800 */
[----:B------:R-:W-:-:S04]  /*97510*/  @P3 LOP3.LUT R7, R7, 0x8000, RZ, 0xfc, !PT ;  /* 0x0000800007073812 */ /* 0x000fc800078efcff */
[----:B------:R-:W-:-:S04]  /*97520*/  LOP3.LUT R7, R7, 0xffffbfff, RZ, 0xc0, !PT ;  /* 0xffffbfff07077812 */ /* 0x000fc800078ec0ff */
[----:B------:R-:W-:-:S04]  /*97530*/  @P2 LOP3.LUT R7, R7, 0x4000, RZ, 0xfc, !PT ;  /* 0x0000400007072812 */ /* 0x000fc800078efcff */
        /* <DEDUP_REMOVED lines=12> */
[----:B------:R-:W-:-:S06]  /*97600*/  ULDC.64 UR18, c[0x0][0x228] ;  /* 0x00008a0000127ab9 */ /* 0x000fcc0000000a00 */
        /* <DEDUP_REMOVED lines=11> */
[----:B------:R-:W-:Y:S02]  /*976c0*/  ISETP.LT.AND P2, PT, R142, UR15, !P0 ;  /* 0x0000000f8e007c0c */ /* 0x000fe4000c741270 */
        /* <DEDUP_REMOVED lines=12> */
[----:B------:R-:W-:Y:S01]  /*97790*/  LOP3.LUT R7, R7, 0xfffffffe, RZ, 0xc0, !PT ;  /* 0xfffffffe07077812 */ /* 0x000fe200078ec0ff */
[----:B-1----:R-:W-:Y:S01]  /*977a0*/  VIADD R0, R0, UR13 ;  /* 0x0000000d00007c36 */ /* 0x002fe20008000000 */
[----:B------:R-:W-:Y:S01]  /*977b0*/  LOP3.LUT R4, R4, 0x7fffffff, RZ, 0xc0, !PT ;  /* 0x7fffffff04047812 */ /* 0x000fe200078ec0ff */
[----:B------:R-:W-:Y:S01]  /*977c0*/  ULDC UR13, c[0x0][0x228] ;  /* 0x00008a00000d7ab9 */ /* 0x000fe20000000800 */
[----:B---3--:R-:W-:Y:S02]  /*977d0*/  ISETP.GE.AND P0, PT, R145, UR31, PT ;  /* 0x0000001f91007c0c */ /* 0x008fe4000bf06270 */
[----:B------:R1:W-:Y:S01]  /*977e0*/  STL [R1+0x2c50], R0 ;  /* 0x002c500001007387 */ /* 0x0003e20000100800 */
[----:B------:R-:W-:Y:S01]  /*977f0*/  ULDC UR31, c[0x0][0x228] ;  /* 0x00008a00001f7ab9 */ /* 0x000fe20000000800 */
[----:B------:R-:W-:Y:S01]  /*97800*/  ISETP.LT.AND P1, PT, R157, UR14, !P0 ;  /* 0x0000000e9d007c0c */ /* 0x000fe2000c721270 */
[----:B------:R-:W-:Y:S01]  /*97810*/  ULDC UR14, c[0x0][0x228] ;  /* 0x00008a00000e7ab9 */ /* 0x000fe20000000800 */
[----:B------:R-:W-:Y:S01]  /*97820*/  ISETP.LT.AND P3, PT, R160, UR56, !P0 ;  /* 0x00000038a0007c0c */ /* 0x000fe2000c761270 */
[----:B------:R-:W-:Y:S01]  /*97830*/  ULDC UR56, c[0x0][0x228] ;  /* 0x00008a0000387ab9 */ /* 0x000fe20000000800 */
[----:B------:R-:W-:Y:S01]  /*97840*/  ISETP.LT.AND P2, PT, R159, UR8, !P0 ;  /* 0x000000089f007c0c */ /* 0x000fe2000c741270 */
[----:B------:R-:W-:-:S08]  /*97850*/  ULDC UR8, c[0x0][0x228] ;  /* 0x00008a0000087ab9 */ /* 0x000fd00000000800 */
[----:B------:R-:W-:-:S04]  /*97860*/  @P1 LOP3.LUT R7, R7, 0x1, RZ, 0xfc, !PT ;  /* 0x0000000107071812 */ /* 0x000fc800078efcff */
[----:B------:R-:W-:-:S04]  /*97870*/  LOP3.LUT R7, R7, 0xfffffff7, RZ, 0xc0, !PT ;  /* 0xfffffff707077812 */ /* 0x000fc800078ec0ff */
[----:B------:R-:W-:Y:S02]  /*97880*/  @P3 LOP3.LUT R7, R7, 0x8, RZ, 0xfc, !PT ;  /* 0x0000000807073812 */ /* 0x000fe400078efcff */
[----:B------:R-:W-:Y:S02]  /*97890*/  ISETP.LT.AND P3, PT, R156, UR10, !P0 ;  /* 0x0000000a9c007c0c */ /* 0x000fe4000c761270 */
[----:B------:R-:W-:Y:S02]  /*978a0*/  ISETP.LT.AND P1, PT, R158, UR6, !P0 ;  /* 0x000000069e007c0c */ /* 0x000fe4000c721270 */
        /* <DEDUP_REMOVED lines=14> */
[----:B------:R-:W-:Y:S01]  /*97990*/  @P1 LOP3.LUT R6, R6, 0x20000000, RZ, 0xfc, !PT ;  /* 0x2000000006061812 */ /* 0x000fe200078efcff */
[----:B-1----:R-:W-:Y:S01]  /*979a0*/  VIADD R0, R0, UR5 ;  /* 0x0000000500007c36 */ /* 0x002fe20008000000 */
[----:B------:R-:W-:Y:S02]  /*979b0*/  ULDC UR5, c[0x0][0x248] ;  /* 0x0000920000057ab9 */ /* 0x000fe40000000800 */
[----:B------:R-:W-:Y:S02]  /*979c0*/  LOP3.LUT R6, R6, 0xefffffff, RZ, 0xc0, !PT ;  /* 0xefffffff06067812 */ /* 0x000fe400078ec0ff */
[----:B------:R1:W-:Y:S02]  /*979d0*/  STL [R1+0x2c4c], R0 ;  /* 0x002c4c0001007387 */ /* 0x0003e40000100800 */
[----:B------:R-:W-:Y:S02]  /*979e0*/  @P0 LOP3.LUT R6, R6, 0x10000000, RZ, 0xfc, !PT ;  /* 0x1000000006060812 */ /* 0x000fe400078efcff */
[----:B--2---:R-:W-:Y:S01]  /*979f0*/  ISETP.GE.AND P0, PT, R144, UR21, PT ;  /* 0x0000001590007c0c */ /* 0x004fe2000bf06270 */
[----:B-1----:R-:W-:Y:S01]  /*97a00*/  VIADD R0, R0, UR5 ;  /* 0x0000000500007c36 */ /* 0x002fe20008000000 */
[----:B------:R-:W2:Y:S01]  /*97a10*/  LDL.LU R144, [R1+0x410c] ;  /* 0x00410c0001907983 */ /* 0x000ea20000300800 */
[----:B------:R-:W-:Y:S01]  /*97a20*/  LOP3.LUT R6, R6, 0xfeffffff, RZ, 0xc0, !PT ;  /* 0xfeffffff06067812 */ /* 0x000fe200078ec0ff */
[----:B------:R-:W-:Y:S01]  /*97a30*/  ULDC UR5, c[0x0][0x228] ;  /* 0x00008a0000057ab9 */ /* 0x000fe20000000800 */
[----:B------:R-:W-:Y:S01]  /*97a40*/  ISETP.LT.AND P1, PT, R157, UR6, !P0 ;  /* 0x000000069d007c0c */ /* 0x000fe2000c721270 */
[----:B------:R-:W-:Y:S01]  /*97a50*/  ULDC UR21, c[0x0][0x228] ;  /* 0x00008a0000157ab9 */ /* 0x000fe20000000800 */
[----:B------:R-:W-:-:S02]  /*97a60*/  ISETP.LT.AND P3, PT, R160, UR41, !P0 ;  /* 0x00000029a0007c0c */ /* 0x000fc4000c761270 */
[----:B------:R-:W-:Y:S01]  /*97a70*/  ISETP.LT.AND P2, PT, R159, UR27, !P0 ;  /* 0x0000001b9f007c0c */ /* 0x000fe2000c741270 */
[----:B------:R1:W-:Y:S01]  /*97a80*/  STL [R1+0x2c48], R0 ;  /* 0x002c480001007387 */ /* 0x0003e20000100800 */
[----:B------:R-:W-:Y:S01]  /*97a90*/  ULDC UR41, c[0x0][0x228] ;  /* 0x00008a0000297ab9 */ /* 0x000fe20000000800 */
[----:B------:R-:W-:-:S06]  /*97aa0*/  ULDC UR6, c[0x0][0x228] ;  /* 0x00008a0000067ab9 */ /* 0x000fcc0000000800 */
[----:B------:R-:W-:-:S04]  /*97ab0*/  @P1 LOP3.LUT R6, R6, 0x1000000, RZ, 0xfc, !PT ;  /* 0x0100000006061812 */ /* 0x000fc800078efcff */
        /* <DEDUP_REMOVED lines=71> */
[----:B------:R-:W-:Y:S01]  /*97f30*/  ULDC UR7, c[0x0][0x228] ;  /* 0x00008a0000077ab9 */ /* 0x000fe20000000800 */
[----:B------:R-:W-:Y:S01]  /*97f40*/  LOP3.LUT R2, R2, 0x7fffffff, RZ, 0xc0, !PT ;  /* 0x7fffffff02027812 */ /* 0x000fe200078ec0ff */
[----:B------:R-:W-:Y:S01]  /*97f50*/  ULDC UR50, c[0x0][0x228] ;  /* 0x00008a0000327ab9 */ /* 0x000fe20000000800 */
[----:B------:R-:W-:Y:S01]  /*97f60*/  ULDC UR49, c[0x0][0x228] ;  /* 0x00008a0000317ab9 */ /* 0x000fe20000000800 */
        /* <DEDUP_REMOVED lines=33> */
[----:B------:R-:W-:Y:S01]  /*98180*/  ISETP.LT.AND P2, PT, R159, UR26, !P0 ;  /* 0x0000001a9f007c0c */ /* 0x000fe2000c741270 */
[----:B------:R-:W-:Y:S01]  /*98190*/  ULDC UR26, c[0x0][0x228] ;  /* 0x00008a00001a7ab9 */ /* 0x000fe20000000800 */
[----:B-1----:R-:W-:Y:S01]  /*981a0*/  VIADD R0, R0, UR11 ;  /* 0x0000000b00007c36 */ /* 0x002fe20008000000 */
        /* <DEDUP_REMOVED lines=49> */
[----:B------:R-:W-:Y:S01]  /*984c0*/  ULDC UR41, c[0x0][0x228] ;  /* 0x00008a0000297ab9 */ /* 0x000fe20000000800 */
[----:B------:R-:W-:Y:S01]  /*984d0*/  ISETP.LT.AND P2, PT, R142, UR31, !P0 ;  /* 0x0000001f8e007c0c */ /* 0x000fe2000c741270 */
[----:B------:R-:W-:-:S06]  /*984e0*/  ULDC UR31, c[0x0][0x228] ;  /* 0x00008a00001f7ab9 */ /* 0x000fcc0000000800 */
[----:B------:R-:W-:-:S04]  /*984f0*/  @P1 LOP3.LUT R5, R5, 0x2000000, RZ, 0xfc, !PT ;  /* 0x0200000005051812 */ /* 0x000fc800078efcff */
        /* <DEDUP_REMOVED lines=20> */
[----:B------:R-:W-:Y:S01]  /*98640*/  ULDC UR31, c[0x0][0x228] ;  /* 0x00008a00001f7ab9 */ /* 0x000fe20000000800 */
[----:B------:R-:W-:-:S05]  /*98650*/  ULDC UR38, c[0x0][0x228] ;  /* 0x00008a0000267ab9 */ /* 0x000fca0000000800 */
        /* <DEDUP_REMOVED lines=36> */
[----:B------:R-:W-:-:S03]  /*988a0*/  ULDC UR41, c[0x0][0x228] ;  /* 0x00008a0000297ab9 */ /* 0x000fc60000000800 */
[----:B------:R-:W3:Y:S02]  /*988b0*/  LDL.LU R149, [R1+0x4128] ;  /* 0x0041280001957983 */ /* 0x000ee40000300800 */
        /* <DEDUP_REMOVED lines=17> */
[----:B------:R-:W-:Y:S02]  /*989d0*/  ISETP.LT.AND P1, PT, R162, UR29, !P0 ;  /* 0x0000001da2007c0c */ /* 0x000fe4000c721270 */
[----:B------:R-:W-:-:S04]  /*989e0*/  LOP3.LUT R5, R5, 0xffffffbf, RZ, 0xc0, !PT ;  /* 0xffffffbf05057812 */ /* 0x000fc800078ec0ff */
[----:B------:R-:W-:Y:S02]  /*989f0*/  @P2 LOP3.LUT R5, R5, 0x40, RZ, 0xfc, !PT ;  /* 0x0000004005052812 */ /* 0x000fe400078efcff */
[----:B------:R-:W-:Y:S01]  /*98a00*/  ISETP.LT.AND P0, PT, R161, UR28, !P0 ;  /* 0x0000001ca1007c0c */ /* 0x000fe2000c701270 */
[----:B-1----:R-:W-:Y:S01]  /*98a10*/  VIADD R0, R0, UR42 ;  /* 0x0000002a00007c36 */ /* 0x002fe20008000000 */
[----:B------:R-:W-:Y:S01]  /*98a20*/  LOP3.LUT R5, R5, 0xffffffdf, RZ, 0xc0, !PT ;  /* 0xffffffdf05057812 */ /* 0x000fe200078ec0ff */
[----:B------:R-:W-:-:S03]  /*98a30*/  ULDC.64 UR28, c[0x0][0x228] ;  /* 0x00008a00001c7ab9 */ /* 0x000fc60000000a00 */
[----:B------:R-:W-:-:S04]  /*98a40*/  @P1 LOP3.LUT R5, R5, 0x20, RZ, 0xfc, !PT ;  /* 0x0000002005051812 */ /* 0x000fc800078efcff */
[----:B------:R-:W-:-:S04]  /*98a50*/  LOP3.LUT R5, R5, 0xffffffef, RZ, 0xc0, !PT ;  /* 0xffffffef05057812 */ /* 0x000fc800078ec0ff */
[----:B------:R-:W-:-:S04]  /*98a60*/  @P0 LOP3.LUT R5, R5, 0x10, RZ, 0xfc, !PT ;  /* 0x0000001005050812 */ /* 0x000fc800078efcff */
[----:B------:R-:W-:Y:S02]  /*98a70*/  LOP3.LUT R5, R5, 0xfffffffe, RZ, 0xc0, !PT ;  /* 0xfffffffe05057812 */ /* 0x000fe400078ec0ff */
[----:B--2---:R-:W-:Y:S01]  /*98a80*/  ISETP.GE.AND P0, PT, R144, UR39, PT ;  /* 0x0000002790007c0c */ /* 0x004fe2000bf06270 */
[----:B------:R-:W-:Y:S01]  /*98a90*/  ULDC UR39, c[0x0][0x228] ;  /* 0x00008a0000277ab9 */ /* 0x000fe20000000800 */
[----:B------:R-:W2:Y:S04]  /*98aa0*/  LDL.LU R144, [R1+0x1150] ;  /* 0x0011500001907983 */ /* 0x000ea80000300800 */
[----:B------:R-:W2:Y:S04]  /*98ab0*/  LDL.LU R145, [R1+0x1158] ;  /* 0x0011580001917983 */ /* 0x000ea80000300800 */
[----:B------:R-:W2:Y:S04]  /*98ac0*/  LDL.LU R146, [R1+0x1140] ;  /* 0x0011400001927983 */ /* 0x000ea80000300800 */
[----:B------:R-:W2:Y:S04]  /*98ad0*/  LDL.LU R147, [R1+0x1148] ;  /* 0x0011480001937983 */ /* 0x000ea80000300800 */
[----:B------:R-:W4:Y:S01]  /*98ae0*/  LDL.LU R148, [R1+0x412c] ;  /* 0x00412c0001947983 */ /* 0x000f220000300800 */
        /* <DEDUP_REMOVED lines=10> */
[----:B------:R-:W-:Y:S01]  /*98b90*/  ISETP.LT.AND P1, PT, R158, UR41, !P0 ;  /* 0x000000299e007c0c */ /* 0x000fe2000c721270 */
[----:B------:R-:W-:Y:S01]  /*98ba0*/  ULDC UR41, c[0x0][0x228] ;  /* 0x00008a0000297ab9 */ /* 0x000fe20000000800 */
[----:B------:R-:W-:-:S04]  /*98bb0*/  LOP3.LUT R5, R5, 0xfffffffb, RZ, 0xc0, !PT ;  /* 0xfffffffb05057812 */ /* 0x000fc800078ec0ff */
[----:B------:R-:W-:Y:S02]  /*98bc0*/  @P2 LOP3.LUT R5, R5, 0x4, RZ, 0xfc, !PT ;  /* 0x0000000405052812 */ /* 0x000fe400078efcff */
[----:B------:R-:W-:Y:S01]  /*98bd0*/  ISETP.LT.AND P2, PT, R142, UR38, !P0 ;  /* 0x000000268e007c0c */ /* 0x000fe2000c741270 */
[----:B------:R1:W-:Y:S01]  /*98be0*/  STL [R1+0x2c18], R0 ;  /* 0x002c180001007387 */ /* 0x0003e20000100800 */
[----:B------:R-:W-:Y:S01]  /*98bf0*/  LOP3.LUT R5, R5, 0xfffffffd, RZ, 0xc0, !PT ;  /* 0xfffffffd05057812 */ /* 0x000fe200078ec0ff */
[----:B------:R-:W-:Y:S01]  /*98c00*/  ULDC.64 UR38, c[0x0][0x228] ;  /* 0x00008a0000267ab9 */ /* 0x000fe20000000a00 */
[----:B------:R-:W-:Y:S02]  /*98c10*/  @P3 LOP3.LUT R4, R4, 0x80000000, RZ, 0xfc, !PT ;  /* 0x8000000004043812 */ /* 0x000fe400078efcff */
        /* <DEDUP_REMOVED lines=11> */
[----:B------:R-:W-:Y:S02]  /*98cd0*/  @P0 LOP3.LUT R4, R4, 0x10000000, RZ, 0xfc, !PT ;  /* 0x1000000004040812 */ /* 0x000fe400078efcff */
[----:B---3--:R-:W-:Y:S01]  /*98ce0*/  ISETP.GE.AND P0, PT, R149, UR25, PT ;  /* 0x0000001995007c0c */ /* 0x008fe2000bf06270 */
[----:B------:R-:W-:Y:S01]  /*98cf0*/  ULDC UR25, c[0x0][0x228] ;  /* 0x00008a0000197ab9 */ /* 0x000fe20000000800 */
[----:B------:R-:W3:Y:S02]  /*98d00*/  LDL.LU R149, [R1+0x4130] ;  /* 0x0041300001957983 */ /* 0x000ee40000300800 */
[----:B------:R-:W-:Y:S02]  /*98d10*/  ISETP.LT.AND P2, PT, R157, UR28, !P0 ;  /* 0x0000001c9d007c0c */ /* 0x000fe4000c741270 */
[----:B------:R-:W-:Y:S02]  /*98d20*/  ISETP.LT.AND P1, PT, R160, UR25, !P0 ;  /* 0x00000019a0007c0c */ /* 0x000fe4000c721270 */
[----:B------:R-:W-:-:S02]  /*98d30*/  LOP3.LUT R4, R4, 0xfeffffff, RZ, 0xc0, !PT ;  /* 0xfeffffff04047812 */ /* 0x000fc400078ec0ff */
[----:B------:R-:W-:-:S07]  /*98d40*/  ISETP.LT.AND P3, PT, R159, UR26, !P0 ;  /* 0x0000001a9f007c0c */ /* 0x000fce000c761270 */
[----:B------:R-:W-:-:S04]  /*98d50*/  @P2 LOP3.LUT R4, R4, 0x1000000, RZ, 0xfc, !PT ;  /* 0x0100000004042812 */ /* 0x000fc800078efcff */
[----:B------:R-:W-:-:S04]  /*98d60*/  LOP3.LUT R4, R4, 0xf7ffffff, RZ, 0xc0, !PT ;  /* 0xf7ffffff04047812 */ /* 0x000fc800078ec0ff */
[----:B------:R-:W-:Y:S02]  /*98d70*/  @P1 LOP3.LUT R4, R4, 0x8000000, RZ, 0xfc, !PT ;  /* 0x0800000004041812 */ /* 0x000fe400078efcff */
[----:B------:R-:W-:Y:S02]  /*98d80*/  ISETP.LT.AND P2, PT, R158, UR61, !P0 ;  /* 0x0000003d9e007c0c */ /* 0x000fe4000c741270 */
[----:B------:R-:W-:-:S04]  /*98d90*/  LOP3.LUT R4, R4, 0xfbffffff, RZ, 0xc0, !PT ;  /* 0xfbffffff04047812 */ /* 0x000fc800078ec0ff */
[----:B------:R-:W-:Y:S02]  /*98da0*/  @P3 LOP3.LUT R4, R4, 0x4000000, RZ, 0xfc, !PT ;  /* 0x0400000004043812 */ /* 0x000fe400078efcff */
[----:B------:R-:W-:Y:S02]  /*98db0*/  ISETP.LT.AND P1, PT, R156, UR60, !P0 ;  /* 0x0000003c9c007c0c */ /* 0x000fe4000c721270 */
[----:B------:R-:W-:-:S04]  /*98dc0*/  LOP3.LUT R4, R4, 0xfdffffff, RZ, 0xc0, !PT ;  /* 0xfdffffff04047812 */ /* 0x000fc800078ec0ff */
[----:B------:R-:W-:-:S04]  /*98dd0*/  @P2 LOP3.LUT R4, R4, 0x2000000, RZ, 0xfc, !PT ;  /* 0x0200000004042812 */ /* 0x000fc800078efcff */
[----:B------:R-:W-:Y:S01]  /*98de0*/  LOP3.LUT R4, R4, 0xff7fffff, RZ, 0xc0, !PT ;  /* 0xff7fffff04047812 */ /* 0x000fe200078ec0ff */
[----:B------:R1:W-:Y:S01]  /*98df0*/  STL [R1+0x2c14], R0 ;  /* 0x002c140001007387 */ /* 0x0003e20000100800 */
[----:B------:R-:W-:Y:S02]  /*98e00*/  ISETP.LT.AND P3, PT, R142, UR8, !P0 ;  /* 0x000000088e007c0c */ /* 0x000fe4000c761270 */
[----:B------:R-:W-:Y:S02]  /*98e10*/  @P1 LOP3.LUT R4, R4, 0x800000, RZ, 0xfc, !PT ;  /* 0x0080000004041812 */ /* 0x000fe400078efcff */
[----:B------:R-:W-:Y:S02]  /*98e20*/  ISETP.LT.AND P2, PT, R162, UR6, !P0 ;  /* 0x00000006a2007c0c */ /* 0x000fe4000c741270 */
[----:B------:R-:W-:Y:S02]  /*98e30*/  ISETP.LT.AND P1, PT, R161, UR5, !P0 ;  /* 0x00000005a1007c0c */ /* 0x000fe4000c721270 */
[----:B------:R-:W-:-:S02]  /*98e40*/  LOP3.LUT R4, R4, 0xffbfffff, RZ, 0xc0, !PT ;  /* 0xffbfffff04047812 */ /* 0x000fc400078ec0ff */
[----:B----4-:R-:W-:Y:S02]  /*98e50*/  ISETP.GE.AND P0, PT, R148, UR27, PT ;  /* 0x0000001b94007c0c */ /* 0x010fe4000bf06270 */
[----:B------:R-:W4:Y:S01]  /*98e60*/  LDL.LU R148, [R1+0x4134] ;  /* 0x0041340001947983 */ /* 0x000f220000300800 */
        /* <DEDUP_REMOVED lines=18> */
[----:B------:R-:W-:Y:S01]  /*98f90*/  ISETP.LT.AND P3, PT, R142, UR12, !P0 ;  /* 0x0000000c8e007c0c */ /* 0x000fe2000c761270 */
[----:B-1----:R-:W-:Y:S01]  /*98fa0*/  VIADD R0, R0, UR56 ;  /* 0x0000003800007c36 */ /* 0x002fe20008000000 */
[----:B------:R-:W-:-:S04]  /*98fb0*/  LOP3.LUT R4, R4, 0xffff7fff, RZ, 0xc0, !PT ;  /* 0xffff7fff04047812 */ /* 0x000fc800078ec0ff */
[----:B------:R-:W-:Y:S01]  /*98fc0*/  @P1 LOP3.LUT R4, R4, 0x8000, RZ, 0xfc, !PT ;  /* 0x0000800004041812 */ /* 0x000fe200078efcff */
[----:B------:R1:W-:Y:S01]  /*98fd0*/  STL [R1+0x2c10], R0 ;  /* 0x002c100001007387 */ /* 0x0003e20000100800 */
[----:B------:R-:W-:Y:S02]  /*98fe0*/  ISETP.LT.AND P2, PT, R162, UR10, !P0 ;  /* 0x0000000aa2007c0c */ /* 0x000fe4000c741270 */
[----:B------:R-:W-:Y:S01]  /*98ff0*/  LOP3.LUT R4, R4, 0xffffbfff, RZ, 0xc0, !PT ;  /* 0xffffbfff04047812 */ /* 0x000fe200078ec0ff */
[----:B------:R-:W2:Y:S03]  /*99000*/  LDL.LU R151, [R1+0x4138] ;  /* 0x0041380001977983 */ /* 0x000ea60000300800 */
[----:B------:R-:W-:Y:S02]  /*99010*/  @P3 LOP3.LUT R4, R4, 0x4000, RZ, 0xfc, !PT ;  /* 0x0000400004043812 */ /* 0x000fe400078efcff */
[----:B------:R-:W-:-:S02]  /*99020*/  ISETP.LT.AND P1, PT, R161, UR9, !P0 ;  /* 0x00000009a1007c0c */ /* 0x000fc4000c721270 */
[----:B------:R-:W-:Y:S02]  /*99030*/  LOP3.LUT R4, R4, 0xffffdfff, RZ, 0xc0, !PT ;  /* 0xffffdfff04047812 */ /* 0x000fe400078ec0ff */
[----:B---3--:R-:W-:Y:S02]  /*99040*/  ISETP.GE.AND P0, PT, R149, UR29, PT ;  /* 0x0000001d95007c0c */ /* 0x008fe4000bf06270 */
        /* <DEDUP_REMOVED lines=15> */
[----:B------:R-:W-:Y:S01]  /*99140*/  @P2 LOP3.LUT R4, R4, 0x200, RZ, 0xfc, !PT ;  /* 0x0000020004042812 */ /* 0x000fe200078efcff */
[----:B-1----:R-:W-:-:S03]  /*99150*/  VIADD R0, R0, UR55 ;  /* 0x0000003700007c36 */ /* 0x002fc60008000000 */
[----:B------:R-:W-:Y:S02]  /*99160*/  LOP3.LUT R4, R4, 0xfffffeff, RZ, 0xc0, !PT ;  /* 0xfffffeff04047812 */ /* 0x000fe400078ec0ff */
[----:B------:R-:W-:Y:S01]  /*99170*/  ISETP.LT.AND P3, PT, R142, UR18, !P0 ;  /* 0x000000128e007c0c */ /* 0x000fe2000c761270 */
[----:B------:R1:W-:Y:S01]  /*99180*/  STL [R1+0x2c08], R0 ;  /* 0x002c080001007387 */ /* 0x0003e20000100800 */
[----:B------:R-:W-:Y:S02]  /*99190*/  @P1 LOP3.LUT R4, R4, 0x100, RZ, 0xfc, !PT ;  /* 0x0000010004041812 */ /* 0x000fe400078efcff */
[----:B------:R-:W-:Y:S01]  /*991a0*/  ISETP.LT.AND P2, PT, R162, UR17, !P0 ;  /* 0x00000011a2007c0c */ /* 0x000fe2000c741270 */
[----:B------:R-:W3:Y:S01]  /*991b0*/  LDL.LU R149, [R1+0x3f0c] ;  /* 0x003f0c0001957983 */ /* 0x000ee20000300800 */
[----:B------:R-:W-:Y:S01]  /*991c0*/  ISETP.LT.AND P1, PT, R161, UR7, !P0 ;  /* 0x00000007a1007c0c */ /* 0x000fe2000c721270 */
[----:B------:R-:W-:Y:S01]  /*991d0*/  VIADD R150, R0, UR54 ;  /* 0x0000003600967c36 */ /* 0x000fe20008000000 */
[----:B------:R-:W-:-:S02]  /*991e0*/  LOP3.LUT R4, R4, 0xffffffbf, RZ, 0xc0, !PT ;  /* 0xffffffbf04047812 */ /* 0x000fc400078ec0ff */
[----:B----4-:R-:W-:Y:S02]  /*991f0*/  ISETP.GE.AND P0, PT, R148, UR31, PT ;  /* 0x0000001f94007c0c */ /* 0x010fe4000bf06270 */
[----:B------:R-:W3:Y:S04]  /*99200*/  LDL.LU R148, [R1+0x4058] ;  /* 0x0040580001947983 */ /* 0x000ee80000300800 */
[----:B-1----:R-:W4:Y:S01]  /*99210*/  LDL.LU R0, [R1+0x413c] ;  /* 0x00413c0001007983 */ /* 0x002f220000300800 */
        /* <DEDUP_REMOVED lines=13> */
[----:B------:R-:W-:Y:S02]  /*992f0*/  ISETP.LT.AND P2, PT, R158, UR45, !P0 ;  /* 0x0000002d9e007c0c */ /* 0x000fe4000c741270 */
[----:B------:R-:W-:-:S04]  /*99300*/  LOP3.LUT R4, R4, 0xfffffffb, RZ, 0xc0, !PT ;  /* 0xfffffffb04047812 */ /* 0x000fc800078ec0ff */
[----:B------:R-:W-:Y:S02]  /*99310*/  @P3 LOP3.LUT R4, R4, 0x4, RZ, 0xfc, !PT ;  /* 0x0000000404043812 */ /* 0x000fe400078efcff */
[----:B------:R-:W-:Y:S02]  /*99320*/  ISETP.LT.AND P3, PT, R142, UR37, !P0 ;  /* 0x000000258e007c0c */ /* 0x000fe4000c761270 */
[----:B------:R-:W-:Y:S02]  /*99330*/  LOP3.LUT R4, R4, 0xfffffffd, RZ, 0xc0, !PT ;  /* 0xfffffffd04047812 */ /* 0x000fe400078ec0ff */
[----:B------:R-:W-:Y:S02]  /*99340*/  @P1 LOP3.LUT R2, R2, 0x80000000, RZ, 0xfc, !PT ;  /* 0x8000000002021812 */ /* 0x000fe400078efcff */
[----:B------:R-:W-:Y:S02]  /*99350*/  @P2 LOP3.LUT R4, R4, 0x2, RZ, 0xfc, !PT ;  /* 0x0000000204042812 */ /* 0x000fe400078efcff */
[----:B------:R-:W-:-:S02]  /*99360*/  ISETP.LT.AND P2, PT, R162, UR35, !P0 ;  /* 0x00000023a2007c0c */ /* 0x000fc4000c741270 */
[----:B------:R-:W-:-:S04]  /*99370*/  LOP3.LUT R2, R2, 0xbfffffff, RZ, 0xc0, !PT ;  /* 0xbfffffff02027812 */ /* 0x000fc800078ec0ff */
[----:B------:R-:W-:Y:S02]  /*99380*/  @P3 LOP3.LUT R2, R2, 0x40000000, RZ, 0xfc, !PT ;  /* 0x4000000002023812 */ /* 0x000fe400078efcff */
[----:B------:R-:W-:Y:S02]  /*99390*/  ISETP.LT.AND P1, PT, R161, UR11, !P0 ;  /* 0x0000000ba1007c0c */ /* 0x000fe4000c721270 */
[----:B------:R-:W-:Y:S02]  /*993a0*/  LOP3.LUT R2, R2, 0xdfffffff, RZ, 0xc0, !PT ;  /* 0xdfffffff02027812 */ /* 0x000fe400078ec0ff */
[----:B--2---:R-:W-:Y:S02]  /*993b0*/  ISETP.GE.AND P0, PT, R151, UR39, PT ;  /* 0x0000002797007c0c */ /* 0x004fe4000bf06270 */
[----:B------:R-:W-:Y:S02]  /*993c0*/  @P2 LOP3.LUT R2, R2, 0x20000000, RZ, 0xfc, !PT ;  /* 0x2000000002022812 */ /* 0x000fe400078efcff */
[----:B------:R-:W-:-:S02]  /*993d0*/  ISETP.LT.AND P2, PT, R160, UR53, !P0 ;  /* 0x00000035a0007c0c */ /* 0x000fc4000c741270 */
        /* <DEDUP_REMOVED lines=23> */
[----:B------:R1:W-:Y:S03]  /*99550*/  STL [R1+0x2c04], R150 ;  /* 0x002c049601007387 */ /* 0x0003e60000100800 */
[----:B------:R-:W-:-:S04]  /*99560*/  LOP3.LUT R2, R2, 0xfffbffff, RZ, 0xc0, !PT ;  /* 0xfffbffff02027812 */ /* 0x000fc800078ec0ff */
[----:B------:R-:W-:Y:S01]  /*99570*/  @P1 LOP3.LUT R2, R2, 0x40000, RZ, 0xfc, !PT ;  /* 0x0004000002021812 */ /* 0x000fe200078efcff */
[----:B-1----:R-:W-:-:S03]  /*99580*/  VIADD R150, R150, UR24 ;  /* 0x0000001896967c36 */ /* 0x002fc60008000000 */
[----:B------:R-:W-:Y:S02]  /*99590*/  LOP3.LUT R2, R2, 0xfbffffff, RZ, 0xc0, !PT ;  /* 0xfbffffff02027812 */ /* 0x000fe400078ec0ff */
[----:B------:R-:W-:Y:S01]  /*995a0*/  STL [R1+0x2c6c], R150 ;  /* 0x002c6c9601007387 */ /* 0x000fe20000100800 */
[----:B------:R-:W-:Y:S02]  /*995b0*/  ISETP.GE.AND P6, PT, R161, UR36, PT ;  /* 0x00000024a1007c0c */ /* 0x000fe4000bfc6270 */
[----:B---3--:R-:W-:-:S04]  /*995c0*/  ISETP.GE.AND P0, PT, R148, R149, PT ;  /* 0x000000959400720c */ /* 0x008fc80003f06270 */
[----:B------:R-:W-:Y:S02]  /*995d0*/  ISETP.LT.AND P4, PT, R162, UR34, !P0 ;  /* 0x00000022a2007c0c */ /* 0x000fe4000c781270 */
[----:B----4-:R-:W-:Y:S02]  /*995e0*/  ISETP.GE.AND P1, PT, R0, UR41, PT ;  /* 0x0000002900007c0c */ /* 0x010fe4000bf26270 */
[----:B------:R-:W-:Y:S02]  /*995f0*/  ISETP.LT.AND P3, PT, R161, UR58, !P0 ;  /* 0x0000003aa1007c0c */ /* 0x000fe4000c761270 */
[----:B------:R-:W-:-:S07]  /*99600*/  ISETP.LT.AND P2, PT, R160, UR59, !P1 ;  /* 0x0000003ba0007c0c */ /* 0x000fce000cf41270 */
[----:B------:R-:W-:-:S04]  /*99610*/  @P4 LOP3.LUT R2, R2, 0x4000000, RZ, 0xfc, !PT ;  /* 0x0400000002024812 */ /* 0x000fc800078efcff */
[----:B------:R-:W-:-:S04]  /*99620*/  LOP3.LUT R2, R2, 0xfffdffff, RZ, 0xc0, !PT ;  /* 0xfffdffff02027812 */ /* 0x000fc800078ec0ff */
[----:B------:R-:W-:-:S04]  /*99630*/  LOP3.LUT R2, R2, 0xfdffffff, RZ, 0xc0, !PT ;  /* 0xfdffffff02027812 */ /* 0x000fc800078ec0ff */
[----:B------:R-:W-:-:S04]  /*99640*/  @P3 LOP3.LUT R2, R2, 0x2000000, RZ, 0xfc, !PT ;  /* 0x0200000002023812 */ /* 0x000fc800078efcff */
[----:B------:R-:W-:Y:S01]  /*99650*/  @P2 LOP3.LUT R2, R2, 0x20000, RZ, 0xfc, !PT ;  /* 0x0002000002022812 */ /* 0x000fe200078efcff */
[----:B------:R-:W2:Y:S01]  /*99660*/  LDL.LU R152, [R1+0x1120] ;  /* 0x0011200001987983 */ /* 0x000ea20000300800 */
[----:B------:R-:W-:Y:S01]  /*99670*/  ULDC.64 UR6, c[0x0][0x228] ;  /* 0x00008a0000067ab9 */ /* 0x000fe20000000a00 */
[----:B------:R-:W-:Y:S01]  /*99680*/  ULDC UR5, c[0x0][0x228] ;  /* 0x00008a0000057ab9 */ /* 0x000fe20000000800 */
[----:B------:R-:W-:Y:S01]  /*99690*/  ULDC UR59, c[0x0][0x228] ;  /* 0x00008a00003b7ab9 */ /* 0x000fe20000000800 */
[----:B------:R-:W2:Y:S01]  /*996a0*/  LDL.LU R153, [R1+0x1128] ;  /* 0x0011280001997983 */ /* 0x000ea20000300800 */
[----:B------:R-:W-:Y:S01]  /*996b0*/  ULDC UR60, c[0x0][0x228] ;  /* 0x00008a00003c7ab9 */ /* 0x000fe20000000800 */
[----:B------:R-:W-:Y:S01]  /*996c0*/  ULDC UR58, c[0x0][0x228] ;  /* 0x00008a00003a7ab9 */ /* 0x000fe20000000800 */
[----:B------:R-:W-:Y:S01]  /*996d0*/  ULDC UR61, c[0x0][0x228] ;  /* 0x00008a00003d7ab9 */ /* 0x000fe20000000800 */
[----:B------:R-:W2:Y:S01]  /*996e0*/  LDL.LU R154, [R1+0x1110] ;  /* 0x00111000019a7983 */ /* 0x000ea20000300800 */
[----:B------:R-:W-:Y:S01]  /*996f0*/  ULDC UR8, c[0x0][0x228] ;  /* 0x00008a0000087ab9 */ /* 0x000fe20000000800 */
[----:B------:R-:W-:Y:S01]  /*99700*/  ULDC UR9, c[0x0][0x228] ;  /* 0x00008a0000097ab9 */ /* 0x000fe20000000800 */
[----:B------:R-:W-:Y:S01]  /*99710*/  ULDC UR27, c[0x0][0x228] ;  /* 0x00008a00001b7ab9 */ /* 0x000fe20000000800 */
[----:B------:R-:W2:Y:S01]  /*99720*/  LDL.LU R155, [R1+0x1118] ;  /* 0x00111800019b7983 */ /* 0x000ea20000300800 */
[----:B------:R-:W1:Y:S01]  /*99730*/  S2R R148, SR_TID.X ;  /* 0x0000000000947919 */ /* 0x000e620000002100 */
        /* <DEDUP_REMOVED lines=31> */
[----:B-1----:R-:W-:Y:S01]  /*99930*/  LOP3.LUT R148, R148, 0x1f, RZ, 0xc0, !PT ;  /* 0x0000001f94947812 */ /* 0x002fe200078ec0ff */
[----:B------:R-:W-:Y:S01]  /*99940*/  ULDC UR24, c[0x0][0x228] ;  /* 0x00008a0000187ab9 */ /* 0x000fe20000000800 */
[----:B------:R-:W-:Y:S01]  /*99950*/  ULDC UR42, c[0x0][0x228] ;  /* 0x00008a00002a7ab9 */ /* 0x000fe20000000800 */
[----:B------:R-:W-:Y:S01]  /*99960*/  ULDC UR40, c[0x0][0x228] ;  /* 0x00008a0000287ab9 */ /* 0x000fe20000000800 */
[----:B------:R-:W-:Y:S01]  /*99970*/  LEA R0, R148, UR4, 0x4 ;  /* 0x0000000494007c11 */ /* 0x000fe2000f8e20ff */
[----:B------:R-:W-:Y:S01]  /*99980*/  ULDC UR4, c[0x0][0x228] ;  /* 0x00008a0000047ab9 */ /* 0x000fe20000000800 */
[----:B------:R-:W3:Y:S01]  /*99990*/  LDL.LU R148, [R1+0xeb0] ;  /* 0x000eb00001947983 */ /* 0x000ee20000300800 */
[----:B------:R-:W-:Y:S01]  /*999a0*/  ULDC UR41, c[0x0][0x228] ;  /* 0x00008a0000297ab9 */ /* 0x000fe20000000800 */
[----:B------:R-:W-:Y:S01]  /*999b0*/  ULDC UR39, c[0x0][0x228] ;  /* 0x00008a0000277ab9 */ /* 0x000fe20000000800 */
[----:B------:R-:W-:Y:S01]  /*999c0*/  ULDC UR54, c[0x0][0x228] ;  /* 0x00008a0000367ab9 */ /* 0x000fe20000000800 */
[----:B------:R-:W-:Y:S01]  /*999d0*/  STSM.16.M88.4 [R0], R144 ;  /* 0x0000009000007844 */ /* 0x000fe20000000200 */
[----:B------:R-:W-:-:S03]  /*999e0*/  NOP ;  /* 0x0000000000007918 */ /* 0x000fc60000000000 */
[----:B------:R-:W1:Y:S01]  /*999f0*/  LDS.128 R144, [R0] ;  /* 0x0000000000907984 */ /* 0x000e620000000c00 */
[----:B------:R-:W-:-:S03]  /*99a00*/  NOP ;  /* 0x0000000000007918 */ /* 0x000fc60000000000 */
[----:B------:R-:W3:Y:S01]  /*99a10*/  LDL.LU R149, [R1+0xeb8] ;  /* 0x000eb80001957983 */ /* 0x000ee20000300800 */
[----:B------:R-:W-:Y:S01]  /*99a20*/  ULDC UR45, c[0x0][0x228] ;  /* 0x00008a00002d7ab9 */ /* 0x000fe20000000800 */
[----:B------:R-:W-:Y:S01]  /*99a30*/  ULDC UR44, c[0x0][0x228] ;  /* 0x00008a00002c7ab9 */ /* 0x000fe20000000800 */
[----:B------:R-:W-:Y:S01]  /*99a40*/  ULDC UR46, c[0x0][0x228] ;  /* 0x00008a00002e7ab9 */ /* 0x000fe20000000800 */
[----:B------:R-:W-:Y:S01]  /*99a50*/  ULDC UR47, c[0x0][0x228] ;  /* 0x00008a00002f7ab9 */ /* 0x000fe20000000800 */
[----:B------:R-:W-:Y:S01]  /*99a60*/  ULDC UR48, c[0x0][0x228] ;  /* 0x00008a0000307ab9 */ /* 0x000fe20000000800 */
[----:B------:R-:W-:Y:S01]  /*99a70*/  ULDC UR49, c[0x0][0x228] ;  /* 0x00008a0000317ab9 */ /* 0x000fe20000000800 */
[----:B------:R-:W-:Y:S01]  /*99a80*/  ULDC UR50, c[0x0][0x228] ;  /* 0x00008a0000327ab9 */ /* 0x000fe20000000800 */
[----:B-1----:R-:W-:Y:S04]  /*99a90*/  STL.64 [R1+0x2e0], R144 ;  /* 0x0002e09001007387 */ /* 0x002fe80000100a00 */
[----:B------:R-:W-:Y:S04]  /*99aa0*/  STL.64 [R1+0x2e8], R146 ;  /* 0x0002e89201007387 */ /* 0x000fe80000100a00 */
[----:B------:R-:W3:Y:S04]  /*99ab0*/  LDL.LU R150, [R1+0xea0] ;  /* 0x000ea00001967983 */ /* 0x000ee80000300800 */
[----:B------:R-:W3:Y:S04]  /*99ac0*/  LDL.LU R151, [R1+0xea8] ;  /* 0x000ea80001977983 */ /* 0x000ee80000300800 */
[----:B--2---:R1:W-:Y:S01]  /*99ad0*/  STSM.16.M88.4 [R0], R152 ;  /* 0x0000009800007844 */ /* 0x0043e20000000200 */
[----:B------:R-:W-:-:S03]  /*99ae0*/  NOP ;  /* 0x0000000000007918 */ /* 0x000fc60000000000 */
[----:B------:R-:W2:Y:S01]  /*99af0*/  LDS.128 R144, [R0] ;  /* 0x0000000000907984 */ /* 0x000ea20000000c00 */
[----:B------:R-:W-:-:S03]  /*99b00*/  NOP ;  /* 0x0000000000007918 */ /* 0x000fc60000000000 */
[----:B-1----:R-:W4:Y:S04]  /*99b10*/  LDL.LU R152, [R1+0xca0] ;  /* 0x000ca00001987983 */ /* 0x002f280000300800 */
[----:B------:R-:W4:Y:S04]  /*99b20*/  LDL.LU R153, [R1+0xca8] ;  /* 0x000ca80001997983 */ /* 0x000f280000300800 */
[----:B--2---:R1:W-:Y:S04]  /*99b30*/  STL.64 [R1+0x2d0], R144 ;  /* 0x0002d09001007387 */ /* 0x0043e80000100a00 */
[----:B------:R-:W-:Y:S04]  /*99b40*/  STL.64 [R1+0x2d8], R146 ;  /* 0x0002d89201007387 */ /* 0x000fe80000100a00 */
[----:B------:R-:W4:Y:S04]  /*99b50*/  LDL.LU R154, [R1+0xc60] ;  /* 0x000c6000019a7983 */ /* 0x000f280000300800 */
[----:B------:R-:W4:Y:S04]  /*99b60*/  LDL.LU R155, [R1+0xc68] ;  /* 0x000c6800019b7983 */ /* 0x000f280000300800 */
[----:B-1----:R-:W2:Y:S04]  /*99b70*/  LDL.LU R144, [R1+0xbb0] ;  /* 0x000bb00001907983 */ /* 0x002ea80000300800 */
[----:B------:R-:W2:Y:S04]  /*99b80*/  LDL.LU R145, [R1+0xbb8] ;  /* 0x000bb80001917983 */ /* 0x000ea80000300800 */
[----:B---3--:R-:W-:Y:S01]  /*99b90*/  STSM.16.M88.4 [R0], R148 ;  /* 0x0000009400007844 */ /* 0x008fe20000000200 */
[----:B------:R-:W-:-:S03]  /*99ba0*/  NOP ;  /* 0x0000000000007918 */ /* 0x000fc60000000000 */
[----:B------:R-:W1:Y:S01]  /*99bb0*/  LDS.128 R148, [R0] ;  /* 0x0000000000947984 */ /* 0x000e620000000c00 */
[----:B------:R-:W-:-:S03]  /*99bc0*/  NOP ;  /* 0x0000000000007918 */ /* 0x000fc60000000000 */
[----:B-1----:R1:W-:Y:S04]  /*99bd0*/  STL.64 [R1+0x2c0], R148 ;  /* 0x0002c09401007387 */ /* 0x0023e80000100a00 */
[----:B------:R-:W-:Y:S04]  /*99be0*/  STL.64 [R1+0x2c8], R150 ;  /* 0x0002c89601007387 */ /* 0x000fe80000100a00 */
[----:B------:R-:W2:Y:S04]  /*99bf0*/  LDL.LU R146, [R1+0xb80] ;  /* 0x000b800001927983 */ /* 0x000ea80000300800 */
[----:B------:R-:W2:Y:S04]  /*99c00*/  LDL.LU R147, [R1+0xb88] ;  /* 0x000b880001937983 */ /* 0x000ea80000300800 */
[----:B-1----:R-:W3:Y:S04]  /*99c10*/  LDL.LU R148, [R1+0x170] ;  /* 0x0001700001947983 */ /* 0x002ee80000300800 */
[----:B------:R-:W3:Y:S04]  /*99c20*/  LDL.LU R149, [R1+0x178] ;  /* 0x0001780001957983 */ /* 0x000ee80000300800 */
[----:B----4-:R-:W-:Y:S01]  /*99c30*/  STSM.16.M88.4 [R0], R152 ;  /* 0x0000009800007844 */ /* 0x010fe20000000200 */
[----:B------:R-:W-:-:S03]  /*99c40*/  NOP ;  /* 0x0000000000007918 */ /* 0x000fc60000000000 */
[----:B------:R-:W1:Y:S01]  /*99c50*/  LDS.128 R152, [R0] ;  /* 0x0000000000987984 */ /* 0x000e620000000c00 */
[----:B------:R-:W-:-:S03]  /*99c60*/  NOP ;  /* 0x0000000000007918 */ /* 0x000fc60000000000 */
[----:B-1----:R-:W-:Y:S04]  /*99c70*/  STL.64 [R1+0x2b0], R152 ;  /* 0x0002b09801007387 */ /* 0x002fe80000100a00 */
[----:B------:R-:W-:Y:S04]  /*99c80*/  STL.64 [R1+0x2b8], R154 ;  /* 0x0002b89a01007387 */ /* 0x000fe80000100a00 */
[----:B------:R-:W3:Y:S04]  /*99c90*/  LDL.LU R150, [R1+0x120] ;  /* 0x0001200001967983 */ /* 0x000ee80000300800 */
[----:B------:R-:W3:Y:S04]  /*99ca0*/  LDL.LU R151, [R1+0x128] ;  /* 0x0001280001977983 */ /* 0x000ee80000300800 */
[----:B--2---:R1:W-:Y:S01]  /*99cb0*/  STSM.16.M88.4 [R0], R144 ;  /* 0x0000009000007844 */ /* 0x0043e20000000200 */
[----:B------:R-:W-:-:S03]  /*99cc0*/  NOP ;  /* 0x0000000000007918 */ /* 0x000fc60000000000 */
[----:B------:R-:W2:Y:S01]  /*99cd0*/  LDS.128 R152, [R0] ;  /* 0x0000000000987984 */ /* 0x000ea20000000c00 */
[----:B------:R-:W-:Y:S01]  /*99ce0*/  NOP ;  /* 0x0000000000007918 */ /* 0x000fe20000000000 */
[----:B-1----:R-:W-:Y:S02]  /*99cf0*/  IMAD.MOV.U32 R144, RZ, RZ, R88 ;  /* 0x000000ffff907224 */ /* 0x002fe400078e0058 */
[----:B------:R-:W-:Y:S02]  /*99d00*/  IMAD.MOV.U32 R145, RZ, RZ, R90 ;  /* 0x000000ffff917224 */ /* 0x000fe400078e005a */
[----:B------:R-:W-:Y:S02]  /*99d10*/  IMAD.MOV.U32 R146, RZ, RZ, R84 ;  /* 0x000000ffff927224 */ /* 0x000fe400078e0054 */
[----:B------:R-:W-:Y:S01]  /*99d20*/  IMAD.MOV.U32 R147, RZ, RZ, R86 ;  /* 0x000000ffff937224 */ /* 0x000fe200078e0056 */
[----:B--2---:R1:W-:Y:S04]  /*99d30*/  STL.64 [R1+0x2a0], R152 ;  /* 0x0002a09801007387 */ /* 0x0043e80000100a00 */
[----:B------:R2:W-:Y:S01]  /*99d40*/  STL.64 [R1+0x2a8], R154 ;  /* 0x0002a89a01007387 */ /* 0x0005e20000100a00 */
[----:B-1----:R-:W-:-:S02]  /*99d50*/  IMAD.MOV.U32 R152, RZ, RZ, R80 ;  /* 0x000000ffff987224 */ /* 0x002fc400078e0050 */
[----:B------:R-:W-:Y:S02]  /*99d60*/  IMAD.MOV.U32 R153, RZ, RZ, R82 ;  /* 0x000000ffff997224 */ /* 0x000fe400078e0052 */
[----:B--2---:R-:W-:Y:S02]  /*99d70*/  IMAD.MOV.U32 R154, RZ, RZ, R92 ;  /* 0x000000ffff9a7224 */ /* 0x004fe400078e005c */
[----:B------:R-:W-:Y:S01]  /*99d80*/  IMAD.MOV.U32 R155, RZ, RZ, R94 ;  /* 0x000000ffff9b7224 */ /* 0x000fe200078e005e */
[----:B---3--:R-:W-:Y:S01]  /*99d90*/  STSM.16.M88.4 [R0], R148 ;  /* 0x0000009400007844 */ /* 0x008fe20000000200 */
[----:B------:R-:W-:-:S03]  /*99da0*/  NOP ;  /* 0x0000000000007918 */ /* 0x000fc60000000000 */
[----:B------:R-:W1:Y:S01]  /*99db0*/  LDS.128 R148, [R0] ;  /* 0x0000000000947984 */ /* 0x000e620000000c00 */
[----:B------:R-:W-:-:S03]  /*99dc0*/  NOP ;  /* 0x0000000000007918 */ /* 0x000fc60000000000 */
[----:B------:R-:W-:Y:S01]  /*99dd0*/  STSM.16.M88.4 [R0], R144 ;  /* 0x0000009000007844 */ /* 0x000fe20000000200 */
[----:B------:R-:W-:-:S03]  /*99de0*/  NOP ;  /* 0x0000000000007918 */ /* 0x000fc60000000000 */
[----:B------:R-:W2:Y:S01]  /*99df0*/  LDS.128 R144, [R0] ;  /* 0x0000000000907984 */ /* 0x000ea20000000c00 */
[----:B------:R-:W-:-:S03]  /*99e00*/  NOP ;  /* 0x0000000000007918 */ /* 0x000fc60000000000 */
[----:B------:R-:W-:Y:S01]  /*99e10*/  STSM.16.M88.4 [R0], R152 ;  /* 0x0000009800007844 */ /* 0x000fe20000000200 */
[----:B------:R-:W-:-:S03]  /*99e20*/  NOP ;  /* 0x0000000000007918 */ /* 0x000fc60000000000 */
[----:B------:R-:W3:Y:S04]  /*99e30*/  LDS.128 R152, [R0] ;  /* 0x0000000000987984 */ /* 0x000ee80000000c00 */
[----:B-1----:R1:W-:Y:S04]  /*99e40*/  STL.64 [R1+0x290], R148 ;  /* 0x0002909401007387 */ /* 0x0023e80000100a00 */
[----:B------:R4:W-:Y:S04]  /*99e50*/  STL.64 [R1+0x298], R150 ;  /* 0x0002989601007387 */ /* 0x0009e80000100a00 */
[----:B-1----:R-:W3:Y:S04]  /*99e60*/  LDL.LU R148, [R1+0x1154] ;  /* 0x0011540001947983 */ /* 0x002ee80000300800 */
[----:B------:R-:W3:Y:S04]  /*99e70*/  LDL.LU R149, [R1+0x115c] ;  /* 0x00115c0001957983 */ /* 0x000ee80000300800 */
[----:B--2---:R1:W-:Y:S04]  /*99e80*/  STL.64 [R1+0x250], R144 ;  /* 0x0002509001007387 */ /* 0x0043e80000100a00 */
[----:B------:R2:W-:Y:S04]  /*99e90*/  STL.64 [R1+0x258], R146 ;  /* 0x0002589201007387 */ /* 0x0005e80000100a00 */
[----:B----4-:R-:W4:Y:S04]  /*99ea0*/  LDL.LU R150, [R1+0x1144] ;  /* 0x0011440001967983 */ /* 0x010f280000300800 */
[----:B------:R-:W4:Y:S01]  /*99eb0*/  LDL.LU R151, [R1+0x114c] ;  /* 0x00114c0001977983 */ /* 0x000f220000300800 */
[----:B------:R-:W-:-:S03]  /*99ec0*/  NOP ;  /* 0x0000000000007918 */ /* 0x000fc60000000000 */
[----:B-1----:R-:W4:Y:S04]  /*99ed0*/  LDL.LU R144, [R1+0x1124] ;  /* 0x0011240001907983 */ /* 0x002f280000300800 */
[----:B------:R-:W4:Y:S04]  /*99ee0*/  LDL.LU R145, [R1+0x112c] ;  /* 0x00112c0001917983 */ /* 0x000f280000300800 */
[----:B---3--:R-:W-:Y:S04]  /*99ef0*/  STL.64 [R1+0x240], R152 ;  /* 0x0002409801007387 */ /* 0x008fe80000100a00 */
[----:B------:R-:W-:Y:S04]  /*99f00*/  STL.64 [R1+0x248], R154 ;  /* 0x0002489a01007387 */ /* 0x000fe80000100a00 */
[----:B--2---:R-:W2:Y:S04]  /*99f10*/  LDL.LU R146, [R1+0x1114] ;  /* 0x0011140001927983 */ /* 0x004ea80000300800 */
[----:B------:R-:W2:Y:S04]  /*99f20*/  LDL.LU R147, [R1+0x111c] ;  /* 0x00111c0001937983 */ /* 0x000ea80000300800 */
[----:B----4-:R1:W-:Y:S01]  /*99f30*/  STSM.16.M88.4 [R0], R148 ;  /* 0x0000009400007844 */ /* 0x0103e20000000200 */
[----:B------:R-:W-:-:S03]  /*99f40*/  NOP ;  /* 0x0000000000007918 */ /* 0x000fc60000000000 */
[----:B------:R-:W3:Y:S01]  /*99f50*/  LDS.128 R152, [R0] ;  /* 0x0000000000987984 */ /* 0x000ee20000000c00 */
[----:B------:R-:W-:-:S03]  /*99f60*/  NOP ;  /* 0x0000000000007918 */ /* 0x000fc60000000000 */
[----:B-1----:R-:W4:Y:S04]  /*99f70*/  LDL.LU R148, [R1+0xeb4] ;  /* 0x000eb40001947983 */ /* 0x002f280000300800 */
[----:B------:R-:W4:Y:S04]  /*99f80*/  LDL.LU R149, [R1+0xebc] ;  /* 0x000ebc0001957983 */ /* 0x000f280000300800 */
[----:B--2---:R1:W-:Y:S04]  /*99f90*/  STSM.16.M88.4 [R0], R144 ;  /* 0x0000009000007844 */ /* 0x0043e80000000200 */
[----:B---3--:R-:W-:Y:S04]  /*99fa0*/  STL.64 [R1+0x230], R152 ;  /* 0x0002309801007387 */ /* 0x008fe80000100a00 */
[----:B------:R-:W-:Y:S01]  /*99fb0*/  STL.64 [R1+0x238], R154 ;  /* 0x0002389a01007387 */ /* 0x000fe20000100a00 */
[----:B------:R-:W-:-:S03]  /*99fc0*/  NOP ;  /* 0x0000000000007918 */ /* 0x000fc60000000000 */
[----:B------:R-:W4:Y:S04]  /*99fd0*/  LDL.LU R150, [R1+0xea4] ;  /* 0x000ea40001967983 */ /* 0x000f280000300800 */
[----:B------:R-:W2:Y:S04]  /*99fe0*/  LDS.128 R152, [R0] ;  /* 0x0000000000987984 */ /* 0x000ea80000000c00 */
[----:B------:R-:W4:Y:S01]  /*99ff0*/  LDL.LU R151, [R1+0xeac] ;  /* 0x000eac0001977983 */ /* 0x000f220000300800 */
[----:B------:R-:W-:-:S03]  /*9a000*/  NOP ;  /* 0x0000000000007918 */ /* 0x000fc60000000000 */
[----:B-1----:R-:W3:Y:S04]  /*9a010*/  LDL.LU R144, [R1+0xca4] ;  /* 0x000ca40001907983 */ /* 0x002ee80000300800 */
[----:B------:R-:W3:Y:S04]  /*9a020*/  LDL.LU R145, [R1+0xcac] ;  /* 0x000cac0001917983 */ /* 0x000ee80000300800 */
[----:B--2---:R-:W-:Y:S04]  /*9a030*/  STL.64 [R1+0x220], R152 ;  /* 0x0002209801007387 */ /* 0x004fe80000100a00 */
[----:B------:R-:W-:Y:S04]  /*9a040*/  STL.64 [R1+0x228], R154 ;  /* 0x0002289a01007387 */ /* 0x000fe80000100a00 */
[----:B------:R-:W3:Y:S04]  /*9a050*/  LDL.LU R146, [R1+0xc64] ;  /* 0x000c640001927983 */ /* 0x000ee80000300800 */
[----:B------:R-:W3:Y:S04]  /*9a060*/  LDL.LU R147, [R1+0xc6c] ;  /* 0x000c6c0001937983 */ /* 0x000ee80000300800 */
[----:B----4-:R1:W-:Y:S01]  /*9a070*/  STSM.16.M88.4 [R0], R148 ;  /* 0x0000009400007844 */ /* 0x0103e20000000200 */
[----:B------:R-:W-:-:S03]  /*9a080*/  NOP ;  /* 0x0000000000007918 */ /* 0x000fc60000000000 */
[----:B------:R-:W2:Y:S01]  /*9a090*/  LDS.128 R152, [R0] ;  /* 0x0000000000987984 */ /* 0x000ea20000000c00 */
[----:B------:R-:W-:-:S03]  /*9a0a0*/  NOP ;  /* 0x0000000000007918 */ /* 0x000fc60000000000 */
[----:B-1----:R-:W4:Y:S04]  /*9a0b0*/  LDL.LU R148, [R1+0xbb4] ;  /* 0x000bb40001947983 */ /* 0x002f280000300800 */
[----:B------:R-:W4:Y:S04]  /*9a0c0*/  LDL.LU R149, [R1+0xbbc] ;  /* 0x000bbc0001957983 */ /* 0x000f280000300800 */
[----:B--2---:R-:W-:Y:S04]  /*9a0d0*/  STL.64 [R1+0x210], R152 ;  /* 0x0002109801007387 */ /* 0x004fe80000100a00 */
[----:B---3--:R1:W-:Y:S04]  /*9a0e0*/  STSM.16.M88.4 [R0], R144 ;  /* 0x0000009000007844 */ /* 0x0083e80000000200 */
[----:B------:R-:W-:Y:S01]  /*9a0f0*/  STL.64 [R1+0x218], R154 ;  /* 0x0002189a01007387 */ /* 0x000fe20000100a00 */
[----:B------:R-:W-:-:S03]  /*9a100*/  NOP ;  /* 0x0000000000007918 */ /* 0x000fc60000000000 */
[----:B------:R-:W2:Y:S04]  /*9a110*/  LDS.128 R152, [R0] ;  /* 0x0000000000987984 */ /* 0x000ea80000000c00 */
[----:B------:R-:W4:Y:S04]  /*9a120*/  LDL.LU R150, [R1+0xb84] ;  /* 0x000b840001967983 */ /* 0x000f280000300800 */
[----:B------:R-:W4:Y:S01]  /*9a130*/  LDL.LU R151, [R1+0xb8c] ;  /* 0x000b8c0001977983 */ /* 0x000f220000300800 */
[----:B------:R-:W-:-:S03]  /*9a140*/  NOP ;  /* 0x0000000000007918 */ /* 0x000fc60000000000 */
[----:B-1----:R-:W3:Y:S04]  /*9a150*/  LDL.LU R144, [R1+0x174] ;  /* 0x0001740001907983 */ /* 0x002ee80000300800 */
[----:B------:R-:W3:Y:S04]  /*9a160*/  LDL.LU R145, [R1+0x17c] ;  /* 0x00017c0001917983 */ /* 0x000ee80000300800 */
[----:B--2---:R-:W-:Y:S04]  /*9a170*/  STL.64 [R1+0x200], R152 ;  /* 0x0002009801007387 */ /* 0x004fe80000100a00 */
[----:B------:R-:W-:Y:S04]  /*9a180*/  STL.64 [R1+0x208], R154 ;  /* 0x0002089a01007387 */ /* 0x000fe80000100a00 */
        /* <DEDUP_REMOVED lines=9> */
[----:B------:R-:W-:Y:S01]  /*9a220*/  IMAD.MOV.U32 R87, RZ, RZ, R95 ;  /* 0x000000ffff577224 */ /* 0x000fe200078e005f */
[----:B----4-:R-:W-:Y:S01]  /*9a230*/  STSM.16.M88.4 [R0], R148 ;  /* 0x0000009400007844 */ /* 0x010fe20000000200 */
[----:B------:R-:W-:-:S03]  /*9a240*/  NOP ;  /* 0x0000000000007918 */ /* 0x000fc60000000000 */
[----:B------:R-:W1:Y:S01]  /*9a250*/  LDS.128 R148, [R0] ;  /* 0x0000000000947984 */ /* 0x000e620000000c00 */
[----:B------:R-:W-:-:S03]  /*9a260*/  NOP ;  /* 0x0000000000007918 */ /* 0x000fc60000000000 */
[----:B---3--:R-:W-:Y:S01]  /*9a270*/  STSM.16.M88.4 [R0], R144 ;  /* 0x0000009000007844 */ /* 0x008fe20000000200 */
[----:B------:R-:W-:-:S03]  /*9a280*/  NOP ;  /* 0x0000000000007918 */ /* 0x000fc60000000000 */
[----:B------:R-:W2:Y:S01]  /*9a290*/  LDS.128 R80, [R0] ;  /* 0x0000000000507984 */ /* 0x000ea20000000c00 */
[----:B------:R-:W-:-:S03]  /*9a2a0*/  NOP ;  /* 0x0000000000007918 */ /* 0x000fc60000000000 */
[----:B------:R-:W-:Y:S01]  /*9a2b0*/  STSM.16.M88.4 [R0], R88 ;  /* 0x0000005800007844 */ /* 0x000fe20000000200 */
[----:B------:R-:W-:-:S03]  /*9a2c0*/  NOP ;  /* 0x0000000000007918 */ /* 0x000fc60000000000 */
[----:B------:R-:W3:Y:S01]  /*9a2d0*/  LDS.128 R88, [R0] ;  /* 0x0000000000587984 */ /* 0x000ee20000000c00 */
[----:B------:R-:W-:-:S03]  /*9a2e0*/  NOP ;  /* 0x0000000000007918 */ /* 0x000fc60000000000 */
[----:B-1----:R-:W-:Y:S04]  /*9a2f0*/  STL.64 [R1+0x1f0], R148 ;  /* 0x0001f09401007387 */ /* 0x002fe80000100a00 */
[----:B------:R-:W-:Y:S04]  /*9a300*/  STL.64 [R1+0x1f8], R150 ;  /* 0x0001f89601007387 */ /* 0x000fe80000100a00 */
[----:B------:R-:W-:Y:S04]  /*9a310*/  STSM.16.M88.4 [R0], R84 ;  /* 0x0000005400007844 */ /* 0x000fe80000000200 */
[----:B--2---:R1:W-:Y:S04]  /*9a320*/  STL.64 [R1+0x1e0], R80 ;  /* 0x0001e05001007387 */ /* 0x0043e80000100a00 */
[----:B------:R2:W-:Y:S04]  /*9a330*/  STL.64 [R1+0x1e8], R82 ;  /* 0x0001e85201007387 */ /* 0x0005e80000100a00 */
[----:B-1----:R-:W4:Y:S04]  /*9a340*/  LDL.LU R80, [R1+0x11d0] ;  /* 0x0011d00001507983 */ /* 0x002f280000300800 */
[----:B------:R-:W4:Y:S04]  /*9a350*/  LDL.LU R81, [R1+0x11d8] ;  /* 0x0011d80001517983 */ /* 0x000f280000300800 */
[----:B---3--:R-:W-:Y:S04]  /*9a360*/  STL.64 [R1+0x170], R88 ;  /* 0x0001705801007387 */ /* 0x008fe80000100a00 */
[----:B------:R-:W-:Y:S01]  /*9a370*/  STL.64 [R1+0x178], R90 ;  /* 0x0001785a01007387 */ /* 0x000fe20000100a00 */
[----:B------:R-:W-:-:S03]  /*9a380*/  NOP ;  /* 0x0000000000007918 */ /* 0x000fc60000000000 */
[----:B--2---:R-:W4:Y:S04]  /*9a390*/  LDL.LU R82, [R1+0x11c0] ;  /* 0x0011c00001527983 */ /* 0x004f280000300800 */
[----:B------:R-:W1:Y:S04]  /*9a3a0*/  LDS.128 R88, [R0] ;  /* 0x0000000000587984 */ /* 0x000e680000000c00 */
[----:B------:R-:W4:Y:S01]  /*9a3b0*/  LDL.LU R83, [R1+0x11c8] ;  /* 0x0011c80001537983 */ /* 0x000f220000300800 */
[----:B------:R-:W-:-:S03]  /*9a3c0*/  NOP ;  /* 0x0000000000007918 */ /* 0x000fc60000000000 */
[----:B------:R-:W2:Y:S04]  /*9a3d0*/  LDL.LU R84, [R1+0x11b0] ;  /* 0x0011b00001547983 */ /* 0x000ea80000300800 */
[----:B------:R-:W2:Y:S04]  /*9a3e0*/  LDL.LU R85, [R1+0x11b8] ;  /* 0x0011b80001557983 */ /* 0x000ea80000300800 */
[----:B-1----:R-:W-:Y:S04]  /*9a3f0*/  STL.64 [R1+0x120], R88 ;  /* 0x0001205801007387 */ /* 0x002fe80000100a00 */
[----:B------:R-:W-:Y:S04]  /*9a400*/  STL.64 [R1+0x128], R90 ;  /* 0x0001285a01007387 */ /* 0x000fe80000100a00 */
[----:B------:R-:W2:Y:S04]  /*9a410*/  LDL.LU R86, [R1+0x1180] ;  /* 0x0011800001567983 */ /* 0x000ea80000300800 */
[----:B------:R-:W2:Y:S04]  /*9a420*/  LDL.LU R87, [R1+0x1188] ;  /* 0x0011880001577983 */ /* 0x000ea80000300800 */
[----:B----4-:R1:W-:Y:S01]  /*9a430*/  STSM.16.M88.4 [R0], R80 ;  /* 0x0000005000007844 */ /* 0x0103e20000000200 */
[----:B------:R-:W-:-:S03]  /*9a440*/  NOP ;  /* 0x0000000000007918 */ /* 0x000fc60000000000 */
[----:B------:R-:W3:Y:S01]  /*9a450*/  LDS.128 R88, [R0] ;  /* 0x0000000000587984 */ /* 0x000ee20000000c00 */
[----:B------:R-:W-:-:S03]  /*9a460*/  NOP ;  /* 0x0000000000007918 */ /* 0x000fc60000000000 */
[----:B-1----:R-:W4:Y:S04]  /*9a470*/  LDL.LU R80, [R1+0xef0] ;  /* 0x000ef00001507983 */ /* 0x002f280000300800 */
[----:B------:R-:W4:Y:S04]  /*9a480*/  LDL.LU R81, [R1+0xef8] ;  /* 0x000ef80001517983 */ /* 0x000f280000300800 */
[----:B---3--:R-:W-:Y:S04]  /*9a490*/  STL.64 [R1+0x3d0], R88 ;  /* 0x0003d05801007387 */ /* 0x008fe80000100a00 */
[----:B--2---:R1:W-:Y:S04]  /*9a4a0*/  STSM.16.M88.4 [R0], R84 ;  /* 0x0000005400007844 */ /* 0x0043e80000000200 */
        /* <DEDUP_REMOVED lines=35> */
[----:B------:R-:W-:Y:S01]  /*9a6e0*/  NOP ;  /* 0x0000000000007918 */ /* 0x000fe20000000000 */
[----:B-1----:R-:W-:Y:S02]  /*9a6f0*/  IMAD.MOV.U32 R80, RZ, RZ, R68 ;  /* 0x000000ffff507224 */ /* 0x002fe400078e0044 */
[----:B------:R-:W-:Y:S02]  /*9a700*/  IMAD.MOV.U32 R81, RZ, RZ, R70 ;  /* 0x000000ffff517224 */ /* 0x000fe400078e0046 */
[----:B------:R-:W-:Y:S02]  /*9a710*/  IMAD.MOV.U32 R82, RZ, RZ, R60 ;  /* 0x000000ffff527224 */ /* 0x000fe400078e003c */
[----:B------:R-:W-:Y:S01]  /*9a720*/  IMAD.MOV.U32 R83, RZ, RZ, R62 ;  /* 0x000000ffff537224 */ /* 0x000fe200078e003e */
[----:B---3--:R-:W-:Y:S01]  /*9a730*/  STSM.16.M88.4 [R0], R84 ;  /* 0x0000005400007844 */ /* 0x008fe20000000200 */
[----:B------:R-:W-:-:S03]  /*9a740*/  NOP ;  /* 0x0000000000007918 */ /* 0x000fc60000000000 */
[----:B------:R-:W1:Y:S01]  /*9a750*/  LDS.128 R84, [R0] ;  /* 0x0000000000547984 */ /* 0x000e620000000c00 */
[----:B------:R-:W-:-:S03]  /*9a760*/  NOP ;  /* 0x0000000000007918 */ /* 0x000fc60000000000 */
[----:B------:R-:W-:Y:S01]  /*9a770*/  STSM.16.M88.4 [R0], R80 ;  /* 0x0000005000007844 */ /* 0x000fe20000000200 */
[----:B------:R-:W-:-:S03]  /*9a780*/  NOP ;  /* 0x0000000000007918 */ /* 0x000fc60000000000 */
[----:B------:R-:W3:Y:S04]  /*9a790*/  LDS.128 R80, [R0] ;  /* 0x0000000000507984 */ /* 0x000ee80000000c00 */
[----:B--2---:R2:W-:Y:S04]  /*9a7a0*/  STL.64 [R1+0x390], R88 ;  /* 0x0003905801007387 */ /* 0x0045e80000100a00 */
[----:B------:R4:W-:Y:S01]  /*9a7b0*/  STL.64 [R1+0x398], R90 ;  /* 0x0003985a01007387 */ /* 0x0009e20000100a00 */
[----:B--2---:R-:W-:Y:S02]  /*9a7c0*/  IMAD.MOV.U32 R88, RZ, RZ, R52 ;  /* 0x000000ffff587224 */ /* 0x004fe400078e0034 */
[----:B------:R-:W-:-:S02]  /*9a7d0*/  IMAD.MOV.U32 R89, RZ, RZ, R54 ;  /* 0x000000ffff597224 */ /* 0x000fc400078e0036 */
[----:B----4-:R-:W-:Y:S02]  /*9a7e0*/  IMAD.MOV.U32 R90, RZ, RZ, R72 ;  /* 0x000000ffff5a7224 */ /* 0x010fe400078e0048 */
[----:B------:R-:W-:Y:S01]  /*9a7f0*/  IMAD.MOV.U32 R91, RZ, RZ, R74 ;  /* 0x000000ffff5b7224 */ /* 0x000fe200078e004a */
[----:B------:R-:W-:Y:S01]  /*9a800*/  NOP ;  /* 0x0000000000007918 */ /* 0x000fe20000000000 */
[----:B-1----:R1:W-:Y:S04]  /*9a810*/  STL.64 [R1+0x380], R84 ;  /* 0x0003805401007387 */ /* 0x0023e80000100a00 */
[----:B------:R2:W-:Y:S04]  /*9a820*/  STL.64 [R1+0x388], R86 ;  /* 0x0003885601007387 */ /* 0x0005e80000100a00 */
[----:B------:R-:W-:Y:S01]  /*9a830*/  STSM.16.M88.4 [R0], R88 ;  /* 0x0000005800007844 */ /* 0x000fe20000000200 */
[----:B------:R-:W-:-:S03]  /*9a840*/  NOP ;  /* 0x0000000000007918 */ /* 0x000fc60000000000 */
[----:B-1----:R-:W4:Y:S04]  /*9a850*/  LDL.LU R84, [R1+0x11d4] ;  /* 0x0011d40001547983 */ /* 0x002f280000300800 */
[----:B------:R-:W4:Y:S04]  /*9a860*/  LDL.LU R85, [R1+0x11dc] ;  /* 0x0011dc0001557983 */ /* 0x000f280000300800 */
[----:B---3--:R1:W-:Y:S04]  /*9a870*/  STL.64 [R1+0x370], R80 ;  /* 0x0003705001007387 */ /* 0x0083e80000100a00 */
[----:B------:R-:W-:Y:S04]  /*9a880*/  STL.64 [R1+0x378], R82 ;  /* 0x0003785201007387 */ /* 0x000fe80000100a00 */
[----:B--2---:R-:W4:Y:S04]  /*9a890*/  LDL.LU R86, [R1+0x11c4] ;  /* 0x0011c40001567983 */ /* 0x004f280000300800 */
        /* <DEDUP_REMOVED lines=209> */
[----:B----4-:R1:W-:Y:S02]  /*9b5b0*/  STSM.16.M88.4 [R0], R60 ;  /* 0x0000003c00007844 */ /* 0x0103e40000000200 */
[----:B-1----:R-:W-:-:S02]  /*9b5c0*/  IMAD.MOV.U32 R60, RZ, RZ, R65 ;  /* 0x000000ffff3c7224 */ /* 0x002fc400078e0041 */
[----:B------:R-:W-:Y:S01]  /*9b5d0*/  IMAD.MOV.U32 R61, RZ, RZ, R67 ;  /* 0x000000ffff3d7224 */ /* 0x000fe200078e0043 */
[----:B------:R-:W-:Y:S01]  /*9b5e0*/  NOP ;  /* 0x0000000000007918 */ /* 0x000fe20000000000 */
[----:B------:R-:W1:Y:S01]  /*9b5f0*/  LDS.128 R64, [R0] ;  /* 0x0000000000407984 */ /* 0x000e620000000c00 */
[----:B------:R-:W-:Y:S01]  /*9b600*/  NOP ;  /* 0x0000000000007918 */ /* 0x000fe20000000000 */
[----:B------:R-:W-:Y:S02]  /*9b610*/  IMAD.MOV.U32 R62, RZ, RZ, R57 ;  /* 0x000000ffff3e7224 */ /* 0x000fe400078e0039 */
[----:B------:R-:W-:Y:S01]  /*9b620*/  IMAD.MOV.U32 R63, RZ, RZ, R59 ;  /* 0x000000ffff3f7224 */ /* 0x000fe200078e003b */
[----:B---3--:R2:W-:Y:S02]  /*9b630*/  STSM.16.M88.4 [R0], R52 ;  /* 0x0000003400007844 */ /* 0x0085e40000000200 */
[----:B--2---:R-:W-:Y:S02]  /*9b640*/  IMAD.MOV.U32 R52, RZ, RZ, R49 ;  /* 0x000000ffff347224 */ /* 0x004fe400078e0031 */
[----:B------:R-:W-:Y:S01]  /*9b650*/  IMAD.MOV.U32 R53, RZ, RZ, R51 ;  /* 0x000000ffff357224 */ /* 0x000fe200078e0033 */
[----:B------:R-:W-:Y:S01]  /*9b660*/  NOP ;  /* 0x0000000000007918 */ /* 0x000fe20000000000 */
[----:B------:R-:W2:Y:S01]  /*9b670*/  LDS.128 R48, [R0] ;  /* 0x0000000000307984 */ /* 0x000ea20000000c00 */
[----:B------:R-:W-:-:S03]  /*9b680*/  NOP ;  /* 0x0000000000007918 */ /* 0x000fc60000000000 */
[----:B------:R-:W-:Y:S01]  /*9b690*/  STSM.16.M88.4 [R0], R60 ;  /* 0x0000003c00007844 */ /* 0x000fe20000000200 */
[----:B------:R-:W-:-:S03]  /*9b6a0*/  NOP ;  /* 0x0000000000007918 */ /* 0x000fc60000000000 */
[----:B------:R-:W3:Y:S01]  /*9b6b0*/  LDS.128 R56, [R0] ;  /* 0x0000000000387984 */ /* 0x000ee20000000c00 */
[----:B------:R-:W-:Y:S02]  /*9b6c0*/  IMAD.MOV.U32 R54, RZ, RZ, R77 ;  /* 0x000000ffff367224 */ /* 0x000fe400078e004d */
[----:B------:R-:W-:Y:S01]  /*9b6d0*/  IMAD.MOV.U32 R55, RZ, RZ, R79 ;  /* 0x000000ffff377224 */ /* 0x000fe200078e004f */
[----:B-1----:R-:W-:Y:S01]  /*9b6e0*/  STL.64 [R1+0x3f0], R64 ;  /* 0x0003f04001007387 */ /* 0x002fe20000100a00 */
[----:B------:R-:W-:-:S03]  /*9b6f0*/  NOP ;  /* 0x0000000000007918 */ /* 0x000fc60000000000 */
        /* <DEDUP_REMOVED lines=147> */
[----:B--2---:R-:W-:Y:S04]  /*9c030*/  STL.64 [R1+0x4d0], R56 ;  /* 0x0004d03801007387 */ /* 0x004fe80000100a00 */
[----:B---3--:R1:W-:Y:S04]  /*9c040*/  STSM.16.M88.4 [R0], R48 ;  /* 0x0000003000007844 */ /* 0x0083e80000000200 */
[----:B------:R-:W-:Y:S01]  /*9c050*/  STL.64 [R1+0x4d8], R58 ;  /* 0x0004d83a01007387 */ /* 0x000fe20000100a00 */
[----:B------:R-:W-:-:S03]  /*9c060*/  NOP ;  /* 0x0000000000007918 */ /* 0x000fc60000000000 */
[----:B------:R-:W2:Y:S01]  /*9c070*/  LDS.128 R56, [R0] ;  /* 0x0000000000387984 */ /* 0x000ea20000000c00 */
[----:B------:R-:W-:-:S03]  /*9c080*/  NOP ;  /* 0x0000000000007918 */ /* 0x000fc60000000000 */
[----:B------:R-:W-:Y:S01]  /*9c090*/  STSM.16.M88.4 [R0], R52 ;  /* 0x0000003400007844 */ /* 0x000fe20000000200 */
[----:B------:R-:W-:-:S03]  /*9c0a0*/  NOP ;  /* 0x0000000000007918 */ /* 0x000fc60000000000 */
[----:B------:R-:W3:Y:S01]  /*9c0b0*/  LDS.128 R52, [R0] ;  /* 0x0000000000347984 */ /* 0x000ee20000000c00 */
[----:B-1----:R-:W-:Y:S02]  /*9c0c0*/  IMAD.MOV.U32 R48, RZ, RZ, R205 ;  /* 0x000000ffff307224 */ /* 0x002fe400078e00cd */
[----:B------:R-:W-:Y:S02]  /*9c0d0*/  IMAD.MOV.U32 R49, RZ, RZ, R207 ;  /* 0x000000ffff317224 */ /* 0x000fe400078e00cf */
[----:B------:R-:W-:Y:S02]  /*9c0e0*/  IMAD.MOV.U32 R50, RZ, RZ, R45 ;  /* 0x000000ffff327224 */ /* 0x000fe400078e002d */
[----:B------:R-:W-:Y:S01]  /*9c0f0*/  IMAD.MOV.U32 R51, RZ, RZ, R47 ;  /* 0x000000ffff337224 */ /* 0x000fe200078e002f */
[----:B------:R-:W-:-:S04]  /*9c100*/  NOP ;  /* 0x0000000000007918 */ /* 0x000fc80000000000 */
[----:B------:R1:W-:Y:S04]  /*9c110*/  STSM.16.M88.4 [R0], R48 ;  /* 0x0000003000007844 */ /* 0x0003e80000000200 */
[----:B--2---:R-:W-:Y:S04]  /*9c120*/  STL.64 [R1+0x4c0], R56 ;  /* 0x0004c03801007387 */ /* 0x004fe80000100a00 */
[----:B------:R-:W-:Y:S04]  /*9c130*/  STL.64 [R1+0x4c8], R58 ;  /* 0x0004c83a01007387 */ /* 0x000fe80000100a00 */
[----:B------:R-:W2:Y:S04]  /*9c140*/  LDL.LU R44, [R1+0x1cb0] ;  /* 0x001cb000012c7983 */ /* 0x000ea80000300800 */
[----:B------:R-:W2:Y:S04]  /*9c150*/  LDL.LU R45, [R1+0x1cb8] ;  /* 0x001cb800012d7983 */ /* 0x000ea80000300800 */
[----:B---3--:R-:W-:Y:S04]  /*9c160*/  STL.64 [R1+0x1b0], R52 ;  /* 0x0001b03401007387 */ /* 0x008fe80000100a00 */
[----:B------:R-:W-:Y:S01]  /*9c170*/  STL.64 [R1+0x1b8], R54 ;  /* 0x0001b83601007387 */ /* 0x000fe20000100a00 */
[----:B------:R-:W-:-:S03]  /*9c180*/  NOP ;  /* 0x0000000000007918 */ /* 0x000fc60000000000 */
[----:B------:R-:W2:Y:S04]  /*9c190*/  LDL.LU R46, [R1+0x1390] ;  /* 0x00139000012e7983 */ /* 0x000ea80000300800 */
[----:B------:R-:W3:Y:S04]  /*9c1a0*/  LDS.128 R52, [R0] ;  /* 0x0000000000347984 */ /* 0x000ee80000000c00 */
[----:B------:R-:W2:Y:S01]  /*9c1b0*/  LDL.LU R47, [R1+0x1398] ;  /* 0x00139800012f7983 */ /* 0x000ea20000300800 */
[----:B------:R-:W-:-:S03]  /*9c1c0*/  NOP ;  /* 0x0000000000007918 */ /* 0x000fc60000000000 */
[----:B-1----:R-:W4:Y:S04]  /*9c1d0*/  LDL.LU R48, [R1+0x1350] ;  /* 0x0013500001307983 */ /* 0x002f280000300800 */
[----:B------:R-:W4:Y:S04]  /*9c1e0*/  LDL.LU R49, [R1+0x1358] ;  /* 0x0013580001317983 */ /* 0x000f280000300800 */
[----:B---3--:R-:W-:Y:S04]  /*9c1f0*/  STL.64 [R1+0x150], R52 ;  /* 0x0001503401007387 */ /* 0x008fe80000100a00 */
[----:B------:R-:W-:Y:S04]  /*9c200*/  STL.64 [R1+0x158], R54 ;  /* 0x0001583601007387 */ /* 0x000fe80000100a00 */
[----:B------:R-:W4:Y:S04]  /*9c210*/  LDL.LU R50, [R1+0x12f0] ;  /* 0x0012f00001327983 */ /* 0x000f280000300800 */
[----:B------:R-:W4:Y:S04]  /*9c220*/  LDL.LU R51, [R1+0x12f8] ;  /* 0x0012f80001337983 */ /* 0x000f280000300800 */
[----:B--2---:R1:W-:Y:S01]  /*9c230*/  STSM.16.M88.4 [R0], R44 ;  /* 0x0000002c00007844 */ /* 0x0043e20000000200 */
[----:B------:R-:W-:-:S03]  /*9c240*/  NOP ;  /* 0x0000000000007918 */ /* 0x000fc60000000000 */
[----:B------:R-:W2:Y:S01]  /*9c250*/  LDS.128 R52, [R0] ;  /* 0x0000000000347984 */ /* 0x000ea20000000c00 */
[----:B------:R-:W-:-:S03]  /*9c260*/  NOP ;  /* 0x0000000000007918 */ /* 0x000fc60000000000 */
[----:B-1----:R-:W3:Y:S04]  /*9c270*/  LDL.LU R44, [R1+0x1060] ;  /* 0x00106000012c7983 */ /* 0x002ee80000300800 */
[----:B------:R-:W3:Y:S04]  /*9c280*/  LDL.LU R45, [R1+0x1068] ;  /* 0x00106800012d7983 */ /* 0x000ee80000300800 */
[----:B--2---:R-:W-:Y:S04]  /*9c290*/  STL.64 [R1+0x670], R52 ;  /* 0x0006703401007387 */ /* 0x004fe80000100a00 */
[----:B----4-:R1:W-:Y:S04]  /*9c2a0*/  STSM.16.M88.4 [R0], R48 ;  /* 0x0000003000007844 */ /* 0x0103e80000000200 */
[----:B------:R-:W-:Y:S01]  /*9c2b0*/  STL.64 [R1+0x678], R54 ;  /* 0x0006783601007387 */ /* 0x000fe20000100a00 */
[----:B------:R-:W-:-:S03]  /*9c2c0*/  NOP ;  /* 0x0000000000007918 */ /* 0x000fc60000000000 */
[----:B------:R-:W3:Y:S04]  /*9c2d0*/  LDL.LU R46, [R1+0x1010] ;  /* 0x00101000012e7983 */ /* 0x000ee80000300800 */
[----:B------:R-:W2:Y:S04]  /*9c2e0*/  LDS.128 R52, [R0] ;  /* 0x0000000000347984 */ /* 0x000ea80000000c00 */
[----:B------:R-:W3:Y:S01]  /*9c2f0*/  LDL.LU R47, [R1+0x1018] ;  /* 0x00101800012f7983 */ /* 0x000ee20000300800 */
[----:B------:R-:W-:-:S03]  /*9c300*/  NOP ;  /* 0x0000000000007918 */ /* 0x000fc60000000000 */
[----:B-1----:R-:W4:Y:S04]  /*9c310*/  LDL.LU R48, [R1+0xd50] ;  /* 0x000d500001307983 */ /* 0x002f280000300800 */
[----:B------:R-:W4:Y:S04]  /*9c320*/  LDL.LU R49, [R1+0xd58] ;  /* 0x000d580001317983 */ /* 0x000f280000300800 */
[----:B--2---:R-:W-:Y:S04]  /*9c330*/  STL.64 [R1+0x660], R52 ;  /* 0x0006603401007387 */ /* 0x004fe80000100a00 */
[----:B------:R-:W-:Y:S04]  /*9c340*/  STL.64 [R1+0x668], R54 ;  /* 0x0006683601007387 */ /* 0x000fe80000100a00 */
[----:B------:R-:W4:Y:S04]  /*9c350*/  LDL.LU R50, [R1+0xd20] ;  /* 0x000d200001327983 */ /* 0x000f280000300800 */
[----:B------:R-:W4:Y:S04]  /*9c360*/  LDL.LU R51, [R1+0xd28] ;  /* 0x000d280001337983 */ /* 0x000f280000300800 */
[----:B---3--:R1:W-:Y:S01]  /*9c370*/  STSM.16.M88.4 [R0], R44 ;  /* 0x0000002c00007844 */ /* 0x0083e20000000200 */
        /* <DEDUP_REMOVED lines=9> */
[----:B------:R-:W2:Y:S04]  /*9c410*/  LDS.128 R52, [R0] ;  /* 0x0000000000347984 */ /* 0x000ea80000000c00 */
[----:B------:R-:W3:Y:S04]  /*9c420*/  LDL.LU R46, [R1+0xbe0] ;  /* 0x000be000012e7983 */ /* 0x000ee80000300800 */
        /* <DEDUP_REMOVED lines=11> */
[----:B------:R-:W-:Y:S01]  /*9c4e0*/  NOP ;  /* 0x0000000000007918 */ /* 0x000fe20000000000 */
[----:B-1----:R-:W-:Y:S02]  /*9c4f0*/  IMAD.MOV.U32 R44, RZ, RZ, R216 ;  /* 0x000000ffff2c7224 */ /* 0x002fe400078e00d8 */
[----:B------:R-:W-:Y:S02]  /*9c500*/  IMAD.MOV.U32 R45, RZ, RZ, R218 ;  /* 0x000000ffff2d7224 */ /* 0x000fe400078e00da */
[----:B------:R-:W-:Y:S02]  /*9c510*/  IMAD.MOV.U32 R46, RZ, RZ, R208 ;  /* 0x000000ffff2e7224 */ /* 0x000fe400078e00d0 */
[----:B------:R-:W-:Y:S01]  /*9c520*/  IMAD.MOV.U32 R47, RZ, RZ, R210 ;  /* 0x000000ffff2f7224 */ /* 0x000fe200078e00d2 */
[----:B----4-:R-:W-:Y:S01]  /*9c530*/  STSM.16.M88.4 [R0], R48 ;  /* 0x0000003000007844 */ /* 0x010fe20000000200 */
        /* <DEDUP_REMOVED lines=79> */
[----:B---3--:R1:W-:Y:S02]  /*9ca30*/  STSM.16.M88.4 [R0], R44 ;  /* 0x0000002c00007844 */ /* 0x0083e40000000200 */
[----:B-1----:R-:W-:-:S02]  /*9ca40*/  IMAD.MOV.U32 R44, RZ, RZ, R37 ;  /* 0x000000ffff2c7224 */ /* 0x002fc400078e0025 */
[----:B------:R-:W-:Y:S01]  /*9ca50*/  IMAD.MOV.U32 R45, RZ, RZ, R39 ;  /* 0x000000ffff2d7224 */ /* 0x000fe200078e0027 */
[----:B------:R-:W-:Y:S01]  /*9ca60*/  NOP ;  /* 0x0000000000007918 */ /* 0x000fe20000000000 */
[----:B------:R-:W1:Y:S01]  /*9ca70*/  LDS.128 R36, [R0] ;  /* 0x0000000000247984 */ /* 0x000e620000000c00 */
[----:B------:R-:W-:-:S03]  /*9ca80*/  NOP ;  /* 0x0000000000007918 */ /* 0x000fc60000000000 */
[----:B------:R-:W-:Y:S01]  /*9ca90*/  STSM.16.M88.4 [R0], R48 ;  /* 0x0000003000007844 */ /* 0x000fe20000000200 */
[----:B------:R-:W-:Y:S02]  /*9caa0*/  IMAD.MOV.U32 R46, RZ, RZ, R41 ;  /* 0x000000ffff2e7224 */ /* 0x000fe400078e0029 */
[----:B------:R-:W-:Y:S01]  /*9cab0*/  IMAD.MOV.U32 R47, RZ, RZ, R43 ;  /* 0x000000ffff2f7224 */ /* 0x000fe200078e002b */
[----:B------:R-:W-:Y:S01]  /*9cac0*/  NOP ;  /* 0x0000000000007918 */ /* 0x000fe20000000000 */
[----:B------:R-:W3:Y:S01]  /*9cad0*/  LDS.128 R40, [R0] ;  /* 0x0000000000287984 */ /* 0x000ee20000000c00 */
[----:B------:R-:W-:-:S03]  /*9cae0*/  NOP ;  /* 0x0000000000007918 */ /* 0x000fc60000000000 */
[----:B--2---:R-:W-:Y:S04]  /*9caf0*/  STL.64 [R1+0x5b0], R52 ;  /* 0x0005b03401007387 */ /* 0x004fe80000100a00 */
[----:B------:R-:W-:Y:S04]  /*9cb00*/  STL.64 [R1+0x5b8], R54 ;  /* 0x0005b83601007387 */ /* 0x000fe80000100a00 */
[----:B-1----:R1:W-:Y:S04]  /*9cb10*/  STL.64 [R1+0x5a0], R36 ;  /* 0x0005a02401007387 */ /* 0x0023e80000100a00 */
[----:B------:R2:W-:Y:S04]  /*9cb20*/  STL.64 [R1+0x5a8], R38 ;  /* 0x0005a82601007387 */ /* 0x0005e80000100a00 */
[----:B-1----:R-:W4:Y:S04]  /*9cb30*/  LDL.LU R36, [R1+0x1f00] ;  /* 0x001f000001247983 */ /* 0x002f280000300800 */
[----:B------:R-:W4:Y:S04]  /*9cb40*/  LDL.LU R37, [R1+0x1f08] ;  /* 0x001f080001257983 */ /* 0x000f280000300800 */
[----:B---3--:R1:W-:Y:S04]  /*9cb50*/  STL.64 [R1+0x1a0], R40 ;  /* 0x0001a02801007387 */ /* 0x0083e80000100a00 */
[----:B------:R-:W-:Y:S04]  /*9cb60*/  STL.64 [R1+0x1a8], R42 ;  /* 0x0001a82a01007387 */ /* 0x000fe80000100a00 */
[----:B--2---:R-:W4:Y:S04]  /*9cb70*/  LDL.LU R38, [R1+0x1da0] ;  /* 0x001da00001267983 */ /* 0x004f280000300800 */
[----:B------:R-:W4:Y:S04]  /*9cb80*/  LDL.LU R39, [R1+0x1da8] ;  /* 0x001da80001277983 */ /* 0x000f280000300800 */
[----:B------:R-:W-:Y:S01]  /*9cb90*/  STSM.16.M88.4 [R0], R44 ;  /* 0x0000002c00007844 */ /* 0x000fe20000000200 */
[----:B------:R-:W-:-:S03]  /*9cba0*/  NOP ;  /* 0x0000000000007918 */ /* 0x000fc60000000000 */
[----:B------:R-:W2:Y:S01]  /*9cbb0*/  LDS.128 R44, [R0] ;  /* 0x00000000002c7984 */ /* 0x000ea20000000c00 */
        /* <DEDUP_REMOVED lines=51> */
[----:B-1----:R-:W4:Y:S04]  /*9cef0*/  LDL.LU R36, [R1] ;  /* 0x0000000001247983 */ /* 0x002f280000300800 */
[----:B------:R-:W4:Y:S01]  /*9cf00*/  LDL.LU R37, [R1+0x8] ;  /* 0x0000080001257983 */ /* 0x000f220000300800 */
[----:B------:R-:W-:Y:S02]  /*9cf10*/  IMAD.MOV.U32 R38, RZ, RZ, R244 ;  /* 0x000000ffff267224 */ /* 0x000fe400078e00f4 */
[----:B------:R-:W-:Y:S01]  /*9cf20*/  IMAD.MOV.U32 R39, RZ, RZ, R246 ;  /* 0x000000ffff277224 */ /* 0x000fe200078e00f6 */
[----:B---3--:R-:W-:Y:S01]  /*9cf30*/  STSM.16.M88.4 [R0], R40 ;  /* 0x0000002800007844 */ /* 0x008fe20000000200 */
[----:B------:R-:W-:-:S03]  /*9cf40*/  NOP ;  /* 0x0000000000007918 */ /* 0x000fc60000000000 */
[----:B------:R-:W1:Y:S01]  /*9cf50*/  LDS.128 R40, [R0] ;  /* 0x0000000000287984 */ /* 0x000e620000000c00 */
[----:B------:R-:W-:-:S03]  /*9cf60*/  NOP ;  /* 0x0000000000007918 */ /* 0x000fc60000000000 */
[----:B--2---:R-:W-:Y:S04]  /*9cf70*/  STL.64 [R1+0x710], R44 ;  /* 0x0007102c01007387 */ /* 0x004fe80000100a00 */
[----:B------:R-:W-:Y:S04]  /*9cf80*/  STL.64 [R1+0x718], R46 ;  /* 0x0007182e01007387 */ /* 0x000fe80000100a00 */
[----:B-1----:R1:W-:Y:S04]  /*9cf90*/  STL.64 [R1+0x700], R40 ;  /* 0x0007002801007387 */ /* 0x0023e80000100a00 */
[----:B------:R-:W-:Y:S04]  /*9cfa0*/  STL.64 [R1+0x708], R42 ;  /* 0x0007082a01007387 */ /* 0x000fe80000100a00 */
[----:B-1----:R-:W2:Y:S04]  /*9cfb0*/  LDL.LU R40, [R1+0x1f04] ;  /* 0x001f040001287983 */ /* 0x002ea80000300800 */
[----:B------:R-:W2:Y:S04]  /*9cfc0*/  LDL.LU R41, [R1+0x1f0c] ;  /* 0x001f0c0001297983 */ /* 0x000ea80000300800 */
[----:B----4-:R-:W-:Y:S01]  /*9cfd0*/  STSM.16.M88.4 [R0], R36 ;  /* 0x0000002400007844 */ /* 0x010fe20000000200 */
[----:B------:R-:W-:-:S03]  /*9cfe0*/  NOP ;  /* 0x0000000000007918 */ /* 0x000fc60000000000 */
[----:B------:R-:W1:Y:S04]  /*9cff0*/  LDS.128 R36, [R0] ;  /* 0x0000000000247984 */ /* 0x000e680000000c00 */
[----:B-1----:R1:W-:Y:S04]  /*9d000*/  STL.64 [R1+0x6f0], R36 ;  /* 0x0006f02401007387 */ /* 0x0023e80000100a00 */
[----:B------:R-:W-:Y:S04]  /*9d010*/  STL.64 [R1+0x6f8], R38 ;  /* 0x0006f82601007387 */ /* 0x000fe80000100a00 */
[----:B------:R-:W2:Y:S04]  /*9d020*/  LDL.LU R42, [R1+0x1da4] ;  /* 0x001da400012a7983 */ /* 0x000ea80000300800 */
[----:B------:R-:W2:Y:S01]  /*9d030*/  LDL.LU R43, [R1+0x1dac] ;  /* 0x001dac00012b7983 */ /* 0x000ea20000300800 */
[----:B------:R-:W-:Y:S01]  /*9d040*/  IMAD.MOV.U32 R44, RZ, RZ, R236 ;  /* 0x000000ffff2c7224 */ /* 0x000fe200078e00ec */
[----:B------:R-:W-:Y:S01]  /*9d050*/  NOP ;  /* 0x0000000000007918 */ /* 0x000fe20000000000 */
[----:B------:R-:W-:Y:S01]  /*9d060*/  IMAD.MOV.U32 R45, RZ, RZ, R238 ;  /* 0x000000ffff2d7224 */ /* 0x000fe200078e00ee */
[----:B-1----:R-:W3:Y:S01]  /*9d070*/  LDL.LU R36, [R1+0x1b24] ;  /* 0x001b240001247983 */ /* 0x002ee20000300800 */
[----:B------:R-:W-:-:S02]  /*9d080*/  IMAD.MOV.U32 R46, RZ, RZ, R32 ;  /* 0x000000ffff2e7224 */ /* 0x000fc400078e0020 */
[----:B------:R-:W-:Y:S01]  /*9d090*/  IMAD.MOV.U32 R47, RZ, RZ, R34 ;  /* 0x000000ffff2f7224 */ /* 0x000fe200078e0022 */
[----:B------:R-:W3:Y:S04]  /*9d0a0*/  LDL.LU R37, [R1+0x1b2c] ;  /* 0x001b2c0001257983 */ /* 0x000ee80000300800 */
[----:B------:R-:W-:Y:S01]  /*9d0b0*/  STSM.16.M88.4 [R0], R44 ;  /* 0x0000002c00007844 */ /* 0x000fe20000000200 */
        /* <DEDUP_REMOVED lines=52> */
[----:B------:R-:W4:Y:S01]  /*9d400*/  LDL.LU R41, [R1+0xc] ;  /* 0x00000c0001297983 */ /* 0x000f220000300800 */
[----:B------:R-:W-:Y:S02]  /*9d410*/  IMAD.MOV.U32 R42, RZ, RZ, R245 ;  /* 0x000000ffff2a7224 */ /* 0x000fe400078e00f5 */
[----:B------:R-:W-:Y:S01]  /*9d420*/  IMAD.MOV.U32 R43, RZ, RZ, R247 ;  /* 0x000000ffff2b7224 */ /* 0x000fe200078e00f7 */
[----:B--2---:R-:W-:Y:S04]  /*9d430*/  STL.64 [R1+0x690], R44 ;  /* 0x0006902c01007387 */ /* 0x004fe80000100a00 */
[----:B------:R-:W-:Y:S04]  /*9d440*/  STL.64 [R1+0x698], R46 ;  /* 0x0006982e01007387 */ /* 0x000fe80000100a00 */
        /* <DEDUP_REMOVED lines=9> */
[----:B------:R-:W-:Y:S04]  /*9d4e0*/  STL.64 [R1+0x688], R46 ;  /* 0x0006882e01007387 */ /* 0x000fe80000100a00 */
[----:B------:R-:W2:Y:S04]  /*9d4f0*/  LDL.LU R32, [R1+0x1ff0] ;  /* 0x001ff00001207983 */ /* 0x000ea80000300800 */
[----:B------:R-:W2:Y:S04]  /*9d500*/  LDL.LU R33, [R1+0x1ff8] ;  /* 0x001ff80001217983 */ /* 0x000ea80000300800 */
[----:B----4-:R-:W-:Y:S01]  /*9d510*/  STSM.16.M88.4 [R0], R40 ;  /* 0x0000002800007844 */ /* 0x010fe20000000200 */
[----:B------:R-:W-:-:S03]  /*9d520*/  NOP ;  /* 0x0000000000007918 */ /* 0x000fc60000000000 */
[----:B------:R-:W1:Y:S01]  /*9d530*/  LDS.128 R40, [R0] ;  /* 0x0000000000287984 */ /* 0x000e620000000c00 */
[----:B------:R-:W-:-:S03]  /*9d540*/  NOP ;  /* 0x0000000000007918 */ /* 0x000fc60000000000 */
[----:B------:R3:W-:Y:S04]  /*9d550*/  STSM.16.M88.4 [R0], R36 ;  /* 0x0000002400007844 */ /* 0x0007e80000000200 */
[----:B-1----:R-:W-:Y:S04]  /*9d560*/  STL.64 [R1+0x140], R40 ;  /* 0x0001402801007387 */ /* 0x002fe80000100a00 */
[----:B------:R-:W-:Y:S01]  /*9d570*/  STL.64 [R1+0x148], R42 ;  /* 0x0001482a01007387 */ /* 0x000fe20000100a00 */
[----:B------:R-:W-:-:S03]  /*9d580*/  NOP ;  /* 0x0000000000007918 */ /* 0x000fc60000000000 */
[----:B------:R-:W2:Y:S04]  /*9d590*/  LDL.LU R34, [R1+0x1e60] ;  /* 0x001e600001227983 */ /* 0x000ea80000300800 */
[----:B------:R-:W1:Y:S04]  /*9d5a0*/  LDS.128 R40, [R0] ;  /* 0x0000000000287984 */ /* 0x000e680000000c00 */
[----:B------:R-:W2:Y:S01]  /*9d5b0*/  LDL.LU R35, [R1+0x1e68] ;  /* 0x001e680001237983 */ /* 0x000ea20000300800 */
[----:B------:R-:W-:-:S03]  /*9d5c0*/  NOP ;  /* 0x0000000000007918 */ /* 0x000fc60000000000 */
[----:B---3--:R-:W3:Y:S04]  /*9d5d0*/  LDL.LU R36, [R1+0x1b40] ;  /* 0x001b400001247983 */ /* 0x008ee80000300800 */
[----:B------:R-:W3:Y:S04]  /*9d5e0*/  LDL.LU R37, [R1+0x1b48] ;  /* 0x001b480001257983 */ /* 0x000ee80000300800 */
[----:B-1----:R-:W-:Y:S04]  /*9d5f0*/  STL.64 [R1], R40 ;  /* 0x0000002801007387 */ /* 0x002fe80000100a00 */
        /* <DEDUP_REMOVED lines=141> */
[----:B------:R-:W-:Y:S01]  /*9ded0*/  IMAD.MOV.U32 R35, RZ, RZ, R31 ;  /* 0x000000ffff237224 */ /* 0x000fe200078e001f */
[----:B--2---:R-:W-:Y:S04]  /*9dee0*/  STL.64 [R1+0x1c0], R40 ;  /* 0x0001c02801007387 */ /* 0x004fe80000100a00 */
[----:B------:R-:W-:Y:S04]  /*9def0*/  STL.64 [R1+0x1c8], R42 ;  /* 0x0001c82a01007387 */ /* 0x000fe80000100a00 */
[----:B------:R-:W2:Y:S04]  /*9df00*/  LDL.LU R28, [R1+0x2170] ;  /* 0x00217000011c7983 */ /* 0x000ea80000300800 */
[----:B------:R-:W2:Y:S04]  /*9df10*/  LDL.LU R29, [R1+0x2178] ;  /* 0x00217800011d7983 */ /* 0x000ea80000300800 */
[----:B---3--:R-:W-:Y:S04]  /*9df20*/  STL.64 [R1+0x10], R36 ;  /* 0x0000102401007387 */ /* 0x008fe80000100a00 */
[----:B------:R-:W-:Y:S01]  /*9df30*/  STL.64 [R1+0x18], R38 ;  /* 0x0000182601007387 */ /* 0x000fe20000100a00 */
[----:B------:R-:W-:Y:S01]  /*9df40*/  IMAD.MOV.U32 R32, RZ, RZ, R233 ;  /* 0x000000ffff207224 */ /* 0x000fe200078e00e9 */
[----:B------:R-:W-:-:S02]  /*9df50*/  NOP ;  /* 0x0000000000007918 */ /* 0x000fc40000000000 */
[----:B------:R-:W2:Y:S04]  /*9df60*/  LDL.LU R30, [R1+0x1ef0] ;  /* 0x001ef000011e7983 */ /* 0x000ea80000300800 */
[----:B------:R-:W2:Y:S01]  /*9df70*/  LDL.LU R31, [R1+0x1ef8] ;  /* 0x001ef800011f7983 */ /* 0x000ea20000300800 */
[----:B------:R-:W-:-:S05]  /*9df80*/  IMAD.MOV.U32 R33, RZ, RZ, R235 ;  /* 0x000000ffff217224 */ /* 0x000fca00078e00eb */
[----:B------:R1:W-:Y:S01]  /*9df90*/  STSM.16.M88.4 [R0], R32 ;  /* 0x0000002000007844 */ /* 0x0003e20000000200 */
[----:B------:R-:W-:-:S03]  /*9dfa0*/  NOP ;  /* 0x0000000000007918 */ /* 0x000fc60000000000 */
[----:B------:R-:W-:Y:S01]  /*9dfb0*/  LDS.128 R248, [R0] ;  /* 0x0000000000f87984 */ /* 0x000fe20000000c00 */
[----:B------:R-:W-:-:S03]  /*9dfc0*/  NOP ;  /* 0x0000000000007918 */ /* 0x000fc60000000000 */
[----:B-1----:R-:W3:Y:S04]  /*9dfd0*/  LDL.LU R32, [R1+0x1cc0] ;  /* 0x001cc00001207983 */ /* 0x002ee80000300800 */
[----:B------:R-:W3:Y:S04]  /*9dfe0*/  LDL.LU R33, [R1+0x1cc8] ;  /* 0x001cc80001217983 */ /* 0x000ee80000300800 */
        /* <DEDUP_REMOVED lines=52> */
[----:B---3--:R-:W-:Y:S01]  /*9e330*/  STSM.16.M88.4 [R0], R32 ;  /* 0x0000002000007844 */ /* 0x008fe20000000200 */
[----:B------:R-:W-:-:S03]  /*9e340*/  NOP ;  /* 0x0000000000007918 */ /* 0x000fc60000000000 */
[----:B------:R-:W2:Y:S01]  /*9e350*/  LDS.128 R32, [R0] ;  /* 0x0000000000207984 */ /* 0x000ea20000000c00 */
[----:B------:R-:W-:-:S03]  /*9e360*/  NOP ;  /* 0x0000000000007918 */ /* 0x000fc60000000000 */
[----:B-1----:R-:W3:Y:S04]  /*9e370*/  LDL.LU R36, [R1+0x40] ;  /* 0x0000400001247983 */ /* 0x002ee80000300800 */
[----:B------:R-:W3:Y:S04]  /*9e380*/  LDL.LU R37, [R1+0x48] ;  /* 0x0000480001257983 */ /* 0x000ee80000300800 */
[----:B--2---:R1:W-:Y:S04]  /*9e390*/  STL.64 [R1+0x890], R32 ;  /* 0x0008902001007387 */ /* 0x0043e80000100a00 */
        /* <DEDUP_REMOVED lines=13> */
[----:B-1----:R-:W4:Y:S04]  /*9e470*/  LDL.LU R28, [R1+0x1cc4] ;  /* 0x001cc400011c7983 */ /* 0x002f280000300800 */
[----:B---3--:R-:W-:Y:S01]  /*9e480*/  STSM.16.M88.4 [R0], R36 ;  /* 0x0000002400007844 */ /* 0x008fe20000000200 */
[----:B------:R-:W-:-:S03]  /*9e490*/  NOP ;  /* 0x0000000000007918 */ /* 0x000fc60000000000 */
[----:B------:R-:W1:Y:S01]  /*9e4a0*/  LDS.128 R36, [R0] ;  /* 0x0000000000247984 */ /* 0x000e620000000c00 */
[----:B------:R-:W-:-:S03]  /*9e4b0*/  NOP ;  /* 0x0000000000007918 */ /* 0x000fc60000000000 */
[----:B------:R-:W4:Y:S04]  /*9e4c0*/  LDL.LU R29, [R1+0x1ccc] ;  /* 0x001ccc00011d7983 */ /* 0x000f280000300800 */
[----:B-1----:R-:W-:Y:S04]  /*9e4d0*/  STL.64 [R1+0x870], R36 ;  /* 0x0008702401007387 */ /* 0x002fe80000100a00 */
        /* <DEDUP_REMOVED lines=63> */
[----:B------:R-:W2:Y:S04]  /*9e8d0*/  LDL.LU R24, [R1+0x2180] ;  /* 0x0021800001187983 */ /* 0x000ea80000300800 */
[----:B------:R-:W2:Y:S04]  /*9e8e0*/  LDL.LU R25, [R1+0x2188] ;  /* 0x0021880001197983 */ /* 0x000ea80000300800 */
[----:B---3--:R-:W-:Y:S01]  /*9e8f0*/  STSM.16.M88.4 [R0], R32 ;  /* 0x0000002000007844 */ /* 0x008fe20000000200 */
[----:B------:R-:W-:-:S03]  /*9e900*/  NOP ;  /* 0x0000000000007918 */ /* 0x000fc60000000000 */
[----:B------:R-:W1:Y:S01]  /*9e910*/  LDS.128 R32, [R0] ;  /* 0x0000000000207984 */ /* 0x000e620000000c00 */
[----:B------:R-:W-:-:S03]  /*9e920*/  NOP ;  /* 0x0000000000007918 */ /* 0x000fc60000000000 */
        /* <DEDUP_REMOVED lines=72> */
[----:B---3--:R1:W-:Y:S01]  /*9edb0*/  STSM.16.M88.4 [R0], R24 ;  /* 0x0000001800007844 */ /* 0x0083e20000000200 */
[----:B------:R-:W-:-:S03]  /*9edc0*/  NOP ;  /* 0x0000000000007918 */ /* 0x000fc60000000000 */
[----:B------:R-:W2:Y:S04]  /*9edd0*/  LDS.128 R32, [R0] ;  /* 0x0000000000207984 */ /* 0x000ea80000000c00 */
[----:B-1----:R-:W3:Y:S04]  /*9ede0*/  LDL.LU R24, [R1+0x2184] ;  /* 0x0021840001187983 */ /* 0x002ee80000300800 */
[----:B------:R-:W3:Y:S04]  /*9edf0*/  LDL.LU R25, [R1+0x218c] ;  /* 0x00218c0001197983 */ /* 0x000ee80000300800 */
[----:B--2---:R-:W-:Y:S04]  /*9ee00*/  STL.64 [R1+0x960], R32 ;  /* 0x0009602001007387 */ /* 0x004fe80000100a00 */
[----:B------:R-:W-:Y:S01]  /*9ee10*/  STL.64 [R1+0x968], R34 ;  /* 0x0009682201007387 */ /* 0x000fe20000100a00 */
[----:B------:R-:W-:Y:S01]  /*9ee20*/  IMAD.MOV.U32 R30, RZ, RZ, R20 ;  /* 0x000000ffff1e7224 */ /* 0x000fe200078e0014 */
[----:B------:R-:W-:-:S02]  /*9ee30*/  NOP ;  /* 0x0000000000007918 */ /* 0x000fc40000000000 */
[----:B------:R-:W3:Y:S04]  /*9ee40*/  LDL.LU R26, [R1+0x1fe4] ;  /* 0x001fe400011a7983 */ /* 0x000ee80000300800 */
[----:B------:R-:W3:Y:S01]  /*9ee50*/  LDL.LU R27, [R1+0x1fec] ;  /* 0x001fec00011b7983 */ /* 0x000ee20000300800 */
[----:B------:R-:W-:-:S05]  /*9ee60*/  IMAD.MOV.U32 R31, RZ, RZ, R22 ;  /* 0x000000ffff1f7224 */ /* 0x000fca00078e0016 */
        /* <DEDUP_REMOVED lines=227> */
[----:B------:R-:W-:Y:S01]  /*9fca0*/  STL.64 [R1+0x108], R34 ;  /* 0x0001082201007387 */ /* 0x000fe20000100a00 */
[----:B------:R-:W-:-:S02]  /*9fcb0*/  IMAD.MOV.U32 R30, RZ, RZ, R17 ;  /* 0x000000ffff1e7224 */ /* 0x000fc400078e0011 */
[----:B------:R-:W-:Y:S01]  /*9fcc0*/  IMAD.MOV.U32 R31, RZ, RZ, R19 ;  /* 0x000000ffff1f7224 */ /* 0x000fe200078e0013 */
        /* <DEDUP_REMOVED lines=326> */
[----:B----4-:R1:W-:Y:S04]  /*a1130*/  STSM.16.M88.4 [R0], R28 ;  /* 0x0000001c00007844 */ /* 0x0103e80000000200 */
[----:B--2---:R-:W-:Y:S04]  /*a1140*/  STL.64 [R1+0x340], R32 ;  /* 0x0003402001007387 */ /* 0x004fe80000100a00 */
[----:B------:R-:W-:Y:S01]  /*a1150*/  STL.64 [R1+0x348], R34 ;  /* 0x0003482201007387 */ /* 0x000fe20000100a00 */
[----:B------:R-:W-:-:S03]  /*a1160*/  NOP ;  /* 0x0000000000007918 */ /* 0x000fc60000000000 */
[----:B------:R-:W3:Y:S04]  /*a1170*/  LDL.LU R26, [R1+0x28c0] ;  /* 0x0028c000011a7983 */ /* 0x000ee80000300800 */
[----:B------:R-:W3:Y:S04]  /*a1180*/  LDL.LU R27, [R1+0x28c8] ;  /* 0x0028c800011b7983 */ /* 0x000ee80000300800 */
        /* <DEDUP_REMOVED lines=17> */
[----:B----4-:R1:W-:Y:S01]  /*a12a0*/  STSM.16.M88.4 [R0], R28 ;  /* 0x0000001c00007844 */ /* 0x0103e20000000200 */
[----:B------:R-:W-:-:S03]  /*a12b0*/  NOP ;  /* 0x0000000000007918 */ /* 0x000fc60000000000 */
        /* <DEDUP_REMOVED lines=1999> */
[----:B------:R-:W-:Y:S01]  /*a8fb0*/  ISETP.LT.AND P4, PT, R157, UR6, !P1 ;  /* 0x000000069d007c0c */ /* 0x000fe2000cf81270 */
[----:B------:R-:W-:Y:S01]  /*a8fc0*/  ULDC UR6, c[0x0][0x228] ;  /* 0x00008a0000067ab9 */ /* 0x000fe20000000800 */
[----:B------:R-:W-:Y:S01]  /*a8fd0*/  ISETP.LT.AND P3, PT, R159, UR5, !P1 ;  /* 0x000000059f007c0c */ /* 0x000fe2000cf61270 */
[----:B------:R-:W3:Y:S01]  /*a8fe0*/  LDL.LU R27, [R1+0x20bc] ;  /* 0x0020bc00011b7983 */ /* 0x000ee20000300800 */
[----:B------:R-:W-:Y:S01]  /*a8ff0*/  LOP3.LUT R2, R2, 0xffffbfff, RZ, 0xc0, !PT ;  /* 0xffffbfff02027812 */ /* 0x000fe200078ec0ff */
[----:B------:R-:W-:Y:S01]  /*a9000*/  NOP ;  /* 0x0000000000007918 */ /* 0x000fe20000000000 */
[----:B------:R-:W-:Y:S01]  /*a9010*/  ISETP.LT.AND P2, PT, R158, UR59, !P1 ;  /* 0x0000003b9e007c0c */ /* 0x000fe2000cf41270 */
[----:B------:R-:W-:Y:S01]  /*a9020*/  ULDC UR59, c[0x0][0x228] ;  /* 0x00008a00003b7ab9 */ /* 0x000fe20000000800 */
[----:B-1----:R-:W2:Y:S04]  /*a9030*/  LDL.LU R28, [R1+0x2084] ;  /* 0x00208400011c7983 */ /* 0x002ea80000300800 */
[----:B------:R-:W4:Y:S04]  /*a9040*/  LDL.LU R30, [R1+0x4140] ;  /* 0x00414000011e7983 */ /* 0x000f280000300800 */
[----:B------:R-:W3:Y:S01]  /*a9050*/  LDL.LU R29, [R1+0x4144] ;  /* 0x00414400011d7983 */ /* 0x000ee20000300800 */
[----:B------:R-:W-:-:S02]  /*a9060*/  @P4 LOP3.LUT R2, R2, 0x4000, RZ, 0xfc, !PT ;  /* 0x0000400002024812 */ /* 0x000fc400078efcff */
[----:B------:R-:W-:Y:S01]  /*a9070*/  LOP3.LUT R20, R20, 0xbfffffff, RZ, 0xc0, !PT ;  /* 0xbfffffff14147812 */ /* 0x000fe200078ec0ff */
[----:B------:R-:W1:Y:S01]  /*a9080*/  LDS.128 R32, [R0] ;  /* 0x0000000000207984 */ /* 0x000e620000000c00 */
        /* <DEDUP_REMOVED lines=32> */
[----:B------:R-:W-:Y:S01]  /*a9290*/  LOP3.LUT R8, R8, 0xbfffffff, RZ, 0xc0, !PT ;  /* 0xbfffffff08087812 */ /* 0x000fe200078ec0ff */
[----:B------:R-:W-:Y:S01]  /*a92a0*/  NOP ;  /* 0x0000000000007918 */ /* 0x000fe20000000000 */
[----:B----4-:R-:W-:Y:S01]  /*a92b0*/  ISETP.GE.AND P1, PT, R30, UR43, PT ;  /* 0x0000002b1e007c0c */ /* 0x010fe2000bf26270 */
[----:B------:R-:W-:-:S03]  /*a92c0*/  ULDC UR43, c[0x0][0x228] ;  /* 0x00008a00002b7ab9 */ /* 0x000fc60000000800 */
[----:B------:R-:W-:Y:S01]  /*a92d0*/  ISETP.LT.AND P2, PT, R157, UR4, !P1 ;  /* 0x000000049d007c0c */ /* 0x000fe2000cf41270 */
[----:B------:R-:W-:Y:S01]  /*a92e0*/  ULDC UR4, c[0x0][0x228] ;  /* 0x00008a0000047ab9 */ /* 0x000fe20000000800 */
[----:B------:R-:W-:Y:S02]  /*a92f0*/  ISETP.LT.AND P4, PT, R160, UR8, !P1 ;  /* 0x00000008a0007c0c */ /* 0x000fe4000cf81270 */
[----:B------:R-:W-:Y:S01]  /*a9300*/  ISETP.LT.AND P3, PT, R159, UR9, !P1 ;  /* 0x000000099f007c0c */ /* 0x000fe2000cf61270 */
[----:B------:R-:W-:-:S08]  /*a9310*/  ULDC.64 UR8, c[0x0][0x228] ;  /* 0x00008a0000087ab9 */ /* 0x000fd00000000a00 */
        /* <DEDUP_REMOVED lines=26> */
[----:B------:R-:W-:Y:S01]  /*a94c0*/  ULDC UR7, c[0x0][0x228] ;  /* 0x00008a0000077ab9 */ /* 0x000fe20000000800 */
[----:B------:R-:W3:Y:S02]  /*a94d0*/  LDL.LU R29, [R1+0x4148] ;  /* 0x00414800011d7983 */ /* 0x000ee40000300800 */
        /* <DEDUP_REMOVED lines=8> */
[----:B------:R-:W-:Y:S01]  /*a9560*/  ISETP.LT.AND P2, PT, R158, UR16, !P1 ;  /* 0x000000109e007c0c */ /* 0x000fe2000cf41270 */
[----:B------:R-:W-:Y:S01]  /*a9570*/  ULDC UR16, c[0x0][0x228] ;  /* 0x00008a0000107ab9 */ /* 0x000fe20000000800 */
[----:B------:R-:W-:Y:S02]  /*a9580*/  @P4 LOP3.LUT R2, R2, 0x2, RZ, 0xfc, !PT ;  /* 0x0000000202024812 */ /* 0x000fe400078efcff */
[----:B------:R-:W-:Y:S01]  /*a9590*/  ISETP.LT.AND P4, PT, R156, UR17, !P1 ;  /* 0x000000119c007c0c */ /* 0x000fe2000cf81270 */
[----:B------:R-:W-:Y:S01]  /*a95a0*/  ULDC UR17, c[0x0][0x228] ;  /* 0x00008a0000117ab9 */ /* 0x000fe20000000800 */
[----:B------:R-:W-:Y:S02]  /*a95b0*/  LOP3.LUT R20, R20, 0x7fffffff, RZ, 0xc0, !PT ;  /* 0x7fffffff14147812 */ /* 0x000fe400078ec0ff */
[----:B------:R-:W-:-:S05]  /*a95c0*/  LOP3.LUT R2, R2, 0xfffffffe, RZ, 0xc0, !PT ;  /* 0xfffffffe02027812 */ /* 0x000fca00078ec0ff */
[----:B------:R-:W-:Y:S02]  /*a95d0*/  @P2 LOP3.LUT R20, R20, 0x80000000, RZ, 0xfc, !PT ;  /* 0x8000000014142812 */ /* 0x000fe400078efcff */
        /* <DEDUP_REMOVED lines=51> */
[----:B------:R-:W-:Y:S02]  /*a9910*/  ISETP.LT.AND P2, PT, R157, UR34, !P1 ;  /* 0x000000229d007c0c */ /* 0x000fe4000cf41270 */
        /* <DEDUP_REMOVED lines=63> */
[----:B------:R-:W-:Y:S01]  /*a9d10*/  ULDC.64 UR34, c[0x0][0x228] ;  /* 0x00008a0000227ab9 */ /* 0x000fe20000000a00 */
        /* <DEDUP_REMOVED lines=67> */
[----:B---3--:R-:W-:Y:S02]  /*aa150*/  ISETP.GE.AND P1, PT, R29, UR31, PT ;  /* 0x0000001f1d007c0c */ /* 0x008fe4000bf26270 */
        /* <DEDUP_REMOVED lines=34> */
[----:B------:R-:W3:Y:S04]  /*aa380*/  LDL.LU R29, [R1+0x4164] ;  /* 0x00416400011d7983 */ /* 0x000ee80000300800 */
[----:B------:R-:W4:Y:S01]  /*aa390*/  LDL.LU R30, [R1+0x4168] ;  /* 0x00416800011e7983 */ /* 0x000f220000300800 */
        /* <DEDUP_REMOVED lines=33> */
[----:B---3--:R-:W-:Y:S02]  /*aa5b0*/  ISETP.GE.AND P1, PT, R29, UR37, PT ;  /* 0x000000251d007c0c */ /* 0x008fe4000bf26270 */
[----:B------:R-:W3:Y:S02]  /*aa5c0*/  LDL.LU R29, [R1+0x416c] ;  /* 0x00416c00011d7983 */ /* 0x000ee40000300800 */
[----:B------:R-:W-:Y:S01]  /*aa5d0*/  ISETP.LT.AND P2, PT, R157, UR34, !P1 ;  /* 0x000000229d007c0c */ /* 0x000fe2000cf41270 */
[----:B------:R-:W-:Y:S01]  /*aa5e0*/  ULDC UR34, c[0x0][0x228] ;  /* 0x00008a0000227ab9 */ /* 0x000fe20000000800 */
[----:B------:R-:W-:Y:S01]  /*aa5f0*/  ISETP.LT.AND P4, PT, R160, UR52, !P1 ;  /* 0x00000034a0007c0c */ /* 0x000fe2000cf81270 */
[----:B------:R-:W-:Y:S01]  /*aa600*/  ULDC UR52, c[0x0][0x228] ;  /* 0x00008a0000347ab9 */ /* 0x000fe20000000800 */
[----:B------:R-:W-:Y:S01]  /*aa610*/  ISETP.LT.AND P3, PT, R159, UR53, !P1 ;  /* 0x000000359f007c0c */ /* 0x000fe2000cf61270 */
[----:B------:R-:W-:-:S08]  /*aa620*/  ULDC UR53, c[0x0][0x228] ;  /* 0x00008a0000357ab9 */ /* 0x000fd00000000800 */
[----:B------:R-:W-:Y:S02]  /*aa630*/  @P2 LOP3.LUT R18, R18, 0x40000000, RZ, 0xfc, !PT ;  /* 0x4000000012122812 */ /* 0x000fe400078efcff */
[----:B------:R-:W-:Y:S02]  /*aa640*/  ISETP.LT.AND P2, PT, R158, UR30, !P1 ;  /* 0x0000001e9e007c0c */ /* 0x000fe4000cf41270 */
        /* <DEDUP_REMOVED lines=20> */
[----:B----4-:R-:W-:Y:S01]  /*aa790*/  ISETP.GE.AND P1, PT, R30, UR31, PT ;  /* 0x0000001f1e007c0c */ /* 0x010fe2000bf26270 */
[----:B------:R-:W-:-:S03]  /*aa7a0*/  ULDC.64 UR30, c[0x0][0x228] ;  /* 0x00008a00001e7ab9 */ /* 0x000fc60000000a00 */
[----:B------:R-:W-:Y:S01]  /*aa7b0*/  ISETP.LT.AND P2, PT, R157, UR26, !P1 ;  /* 0x0000001a9d007c0c */ /* 0x000fe2000cf41270 */
[----:B------:R-:W-:Y:S01]  /*aa7c0*/  ULDC UR26, c[0x0][0x228] ;  /* 0x00008a00001a7ab9 */ /* 0x000fe20000000800 */
[----:B------:R-:W-:Y:S02]  /*aa7d0*/  ISETP.LT.AND P4, PT, R160, UR14, !P1 ;  /* 0x0000000ea0007c0c */ /* 0x000fe4000cf81270 */
[----:B------:R-:W-:Y:S02]  /*aa7e0*/  LOP3.LUT R18, R18, 0xffbfffff, RZ, 0xc0, !PT ;  /* 0xffbfffff12127812 */ /* 0x000fe400078ec0ff */
        /* <DEDUP_REMOVED lines=243> */
[----:B------:R-:W-:Y:S01]  /*ab720*/  ULDC.64 UR30, c[0x0][0x228] ;  /* 0x00008a00001e7ab9 */ /* 0x000fe20000000a00 */
        /* <DEDUP_REMOVED lines=130> */
[----:B------:R-:W-:-:S02]  /*abf50*/  ISETP.LT.AND P3, PT, R159, UR13, !P1 ;  /* 0x0000000d9f007c0c */ /* 0x000fc4000cf61270 */
        /* <DEDUP_REMOVED lines=141> */
[----:B------:R-:W-:Y:S01]  /*ac830*/  ULDC.64 UR24, c[0x0][0x228] ;  /* 0x00008a0000187ab9 */ /* 0x000fe20000000a00 */
        /* <DEDUP_REMOVED lines=89> */
[----:B------:R-:W-:Y:S01]  /*acdd0*/  ISETP.LT.AND P4, PT, R160, UR57, !P1 ;  /* 0x00000039a0007c0c */ /* 0x000fe2000cf81270 */
[----:B------:R-:W-:Y:S01]  /*acde0*/  ULDC UR57, c[0x0][0x228] ;  /* 0x00008a0000397ab9 */ /* 0x000fe20000000800 */
[----:B------:R-:W-:Y:S02]  /*acdf0*/  LOP3.LUT R14, R14, 0xffffffbf, RZ, 0xc0, !PT ;  /* 0xffffffbf0e0e7812 */ /* 0x000fe400078ec0ff */
        /* <DEDUP_REMOVED lines=32> */
[----:B------:R-:W-:Y:S01]  /*ad000*/  ISETP.LT.AND P3, PT, R159, UR9, !P1 ;  /* 0x000000099f007c0c */ /* 0x000fe2000cf61270 */
[----:B------:R-:W-:Y:S01]  /*ad010*/  ULDC.64 UR8, c[0x0][0x228] ;  /* 0x00008a0000087ab9 */ /* 0x000fe20000000a00 */
        /* <DEDUP_REMOVED lines=207> */
[----:B------:R-:W-:-:S04]  /*add10*/  @P3 LOP3.LUT R12, R12, 0x20000, RZ, 0xfc, !PT ;  /* 0x000200000c0c3812 */ /* 0x000fc800078efcff */
[----:B------:R-:W-:-:S04]  /*add20*/  LOP3.LUT R12, R12, 0xfffeffff, RZ, 0xc0, !PT ;  /* 0xfffeffff0c0c7812 */ /* 0x000fc800078ec0ff */
[----:B------:R-:W-:Y:S02]  /*add30*/  @P2 LOP3.LUT R12, R12, 0x10000, RZ, 0xfc, !PT ;  /* 0x000100000c0c2812 */ /* 0x000fe400078efcff */
        /* <DEDUP_REMOVED lines=56> */
[----:B------:R-:W3:Y:S04]  /*ae0c0*/  LDL.LU R29, [R1+0x41d8] ;  /* 0x0041d800011d7983 */ /* 0x000ee80000300800 */
[----:B------:R-:W4:Y:S01]  /*ae0d0*/  LDL.LU R30, [R1+0x41dc] ;  /* 0x0041dc00011e7983 */ /* 0x000f220000300800 */
[----:B------:R-:W-:Y:S02]  /*ae0e0*/  ISETP.LT.AND P2, PT, R157, UR30, !P1 ;  /* 0x0000001e9d007c0c */ /* 0x000fe4000cf41270 */
[----:B------:R-:W-:Y:S01]  /*ae0f0*/  ISETP.LT.AND P4, PT, R160, UR59, !P1 ;  /* 0x0000003ba0007c0c */ /* 0x000fe2000cf81270 */
[----:B------:R-:W-:Y:S01]  /*ae100*/  ULDC UR59, c[0x0][0x228] ;  /* 0x00008a00003b7ab9 */ /* 0x000fe20000000800 */
[----:B------:R-:W-:Y:S01]  /*ae110*/  ISETP.LT.AND P3, PT, R159, UR60, !P1 ;  /* 0x0000003c9f007c0c */ /* 0x000fe2000cf61270 */
[----:B------:R-:W-:Y:S01]  /*ae120*/  ULDC UR60, c[0x0][0x228] ;  /* 0x00008a00003c7ab9 */ /* 0x000fe20000000800 */
[----:B------:R-:W-:-:S07]  /*ae130*/  LOP3.LUT R12, R12, 0xfffffffd, RZ, 0xc0, !PT ;  /* 0xfffffffd0c0c7812 */ /* 0x000fce00078ec0ff */
        /* <DEDUP_REMOVED lines=21> */
[----:B------:R-:W-:-:S04]  /*ae290*/  @P1 LOP3.LUT R11, R11, 0x4000000, RZ, 0xfc, !PT ;  /* 0x040000000b0b1812 */ /* 0x000fc800078efcff */
[----:B------:R-:W-:Y:S02]  /*ae2a0*/  LOP3.LUT R11, R11, 0xffbfffff, RZ, 0xc0, !PT ;  /* 0xffbfffff0b0b7812 */ /* 0x000fe400078ec0ff */
[----:B---3--:R-:W-:Y:S01]  /*ae2b0*/  ISETP.GE.AND P1, PT, R29, UR25, PT ;  /* 0x000000191d007c0c */ /* 0x008fe2000bf26270 */
[----:B------:R-:W-:Y:S01]  /*ae2c0*/  ULDC.64 UR24, c[0x0][0x228] ;  /* 0x00008a0000187ab9 */ /* 0x000fe20000000a00 */
[----:B------:R-:W3:Y:S02]  /*ae2d0*/  LDL.LU R29, [R1+0x41e0] ;  /* 0x0041e000011d7983 */ /* 0x000ee40000300800 */
[----:B------:R-:W-:Y:S02]  /*ae2e0*/  ISETP.LT.AND P2, PT, R157, UR16, !P1 ;  /* 0x000000109d007c0c */ /* 0x000fe4000cf41270 */
        /* <DEDUP_REMOVED lines=32> */
[----:B------:R-:W-:Y:S01]  /*ae4f0*/  ULDC.64 UR20, c[0x0][0x228] ;  /* 0x00008a0000147ab9 */ /* 0x000fe20000000a00 */
        /* <DEDUP_REMOVED lines=76> */
[----:B------:R-:W-:Y:S02]  /*ae9c0*/  ISETP.LT.AND P4, PT, R156, UR34, !P1 ;  /* 0x000000229c007c0c */ /* 0x000fe4000cf81270 */
        /* <DEDUP_REMOVED lines=122> */
[----:B------:R-:W3:Y:S04]  /*af170*/  LDL.LU R29, [R1+0x41f8] ;  /* 0x0041f800011d7983 */ /* 0x000ee80000300800 */
[----:B------:R-:W4:Y:S01]  /*af180*/  LDL.LU R30, [R1+0x41fc] ;  /* 0x0041fc00011e7983 */ /* 0x000f220000300800 */
        /* <DEDUP_REMOVED lines=64> */
[----:B------:R-:W-:Y:S01]  /*af590*/  ULDC UR35, c[0x0][0x228] ;  /* 0x00008a0000237ab9 */ /* 0x000fe20000000800 */
[----:B------:R-:W4:Y:S02]  /*af5a0*/  LDL.LU R30, [R1+0x4204] ;  /* 0x00420400011e7983 */ /* 0x000f240000300800 */
        /* <DEDUP_REMOVED lines=14> */
[----:B------:R-:W-:Y:S02]  /*af690*/  ISETP.LT.AND P3, PT, R156, UR38, !P1 ;  /* 0x000000269c007c0c */ /* 0x000fe4000cf61270 */
[----:B------:R-:W-:-:S09]  /*af6a0*/  LOP3.LUT R9, R9, 0xffff7fff, RZ, 0xc0, !PT ;  /* 0xffff7fff09097812 */ /* 0x000fd200078ec0ff */
[----:B------:R-:W-:-:S04]  /*af6b0*/  @P2 LOP3.LUT R9, R9, 0x8000, RZ, 0xfc, !PT ;  /* 0x0000800009092812 */ /* 0x000fc800078efcff */
[----:B------:R-:W-:Y:S02]  /*af6c0*/  LOP3.LUT R9, R9, 0xffffdfff, RZ, 0xc0, !PT ;  /* 0xffffdfff09097812 */ /* 0x000fe400078ec0ff */
[----:B------:R-:W-:Y:S02]  /*af6d0*/  ISETP.LT.AND P4, PT, R142, UR35, !P1 ;  /* 0x000000238e007c0c */ /* 0x000fe4000cf81270 */
[----:B------:R-:W-:Y:S02]  /*af6e0*/  @P3 LOP3.LUT R9, R9, 0x2000, RZ, 0xfc, !PT ;  /* 0x0000200009093812 */ /* 0x000fe400078efcff */
[----:B------:R-:W-:Y:S02]  /*af6f0*/  ISETP.LT.AND P2, PT, R162, UR26, !P1 ;  /* 0x0000001aa2007c0c */ /* 0x000fe4000cf41270 */
[----:B------:R-:W-:Y:S02]  /*af700*/  ISETP.LT.AND P3, PT, R161, UR61, !P1 ;  /* 0x0000003da1007c0c */ /* 0x000fe4000cf61270 */
[----:B---3--:R-:W-:-:S02]  /*af710*/  ISETP.GE.AND P1, PT, R29, UR27, PT ;  /* 0x0000001b1d007c0c */ /* 0x008fc4000bf26270 */
[----:B------:R-:W3:Y:S01]  /*af720*/  LDL.LU R29, [R1+0x4208] ;  /* 0x00420800011d7983 */ /* 0x000ee20000300800 */
[----:B------:R-:W-:-:S04]  /*af730*/  LOP3.LUT R9, R9, 0xffffefff, RZ, 0xc0, !PT ;  /* 0xffffefff09097812 */ /* 0x000fc800078ec0ff */
        /* <DEDUP_REMOVED lines=18> */
[----:B------:R-:W-:Y:S02]  /*af860*/  LOP3.LUT R9, R9, 0xffffffdf, RZ, 0xc0, !PT ;  /* 0xffffffdf09097812 */ /* 0x000fe400078ec0ff */
[----:B------:R-:W-:Y:S02]  /*af870*/  ISETP.LT.AND P4, PT, R142, UR24, !P1 ;  /* 0x000000188e007c0c */ /* 0x000fe4000cf81270 */
[----:B------:R-:W-:Y:S02]  /*af880*/  @P3 LOP3.LUT R9, R9, 0x20, RZ, 0xfc, !PT ;  /* 0x0000002009093812 */ /* 0x000fe400078efcff */
[----:B------:R-:W-:Y:S02]  /*af890*/  ISETP.LT.AND P2, PT, R162, UR23, !P1 ;  /* 0x00000017a2007c0c */ /* 0x000fe4000cf41270 */
[----:B------:R-:W-:Y:S02]  /*af8a0*/  ISETP.LT.AND P3, PT, R161, UR22, !P1 ;  /* 0x00000016a1007c0c */ /* 0x000fe4000cf61270 */
[----:B----4-:R-:W-:-:S02]  /*af8b0*/  ISETP.GE.AND P1, PT, R30, UR39, PT ;  /* 0x000000271e007c0c */ /* 0x010fc4000bf26270 */
[----:B------:R-:W4:Y:S01]  /*af8c0*/  LDL.LU R30, [R1+0x420c] ;  /* 0x00420c00011e7983 */ /* 0x000f220000300800 */
[----:B------:R-:W-:-:S04]  /*af8d0*/  LOP3.LUT R9, R9, 0xffffffef, RZ, 0xc0, !PT ;  /* 0xffffffef09097812 */ /* 0x000fc800078ec0ff */
[----:B------:R-:W-:-:S04]  /*af8e0*/  @P4 LOP3.LUT R9, R9, 0x10, RZ, 0xfc, !PT ;  /* 0x0000001009094812 */ /* 0x000fc800078efcff */
[----:B------:R-:W-:-:S04]  /*af8f0*/  LOP3.LUT R9, R9, 0xfffffff7, RZ, 0xc0, !PT ;  /* 0xfffffff709097812 */ /* 0x000fc800078ec0ff */
[----:B------:R-:W-:Y:S02]  /*af900*/  @P2 LOP3.LUT R9, R9, 0x8, RZ, 0xfc, !PT ;  /* 0x0000000809092812 */ /* 0x000fe400078efcff */
[----:B------:R-:W-:Y:S02]  /*af910*/  ISETP.LT.AND P2, PT, R157, UR30, !P1 ;  /* 0x0000001e9d007c0c */ /* 0x000fe4000cf41270 */
[----:B------:R-:W-:-:S04]  /*af920*/  LOP3.LUT R9, R9, 0xfffffffb, RZ, 0xc0, !PT ;  /* 0xfffffffb09097812 */ /* 0x000fc800078ec0ff */
[----:B------:R-:W-:Y:S02]  /*af930*/  @P3 LOP3.LUT R9, R9, 0x4, RZ, 0xfc, !PT ;  /* 0x0000000409093812 */ /* 0x000fe400078efcff */
[----:B------:R-:W-:-:S05]  /*af940*/  ISETP.LT.AND P3, PT, R160, UR19, !P1 ;  /* 0x00000013a0007c0c */ /* 0x000fca000cf61270 */
[----:B------:R-:W-:Y:S02]  /*af950*/  @P2 LOP3.LUT R8, R8, 0x40000000, RZ, 0xfc, !PT ;  /* 0x4000000008082812 */ /* 0x000fe400078efcff */
[----:B------:R-:W-:Y:S02]  /*af960*/  ISETP.LT.AND P2, PT, R158, UR14, !P1 ;  /* 0x0000000e9e007c0c */ /* 0x000fe4000cf41270 */
[----:B------:R-:W-:Y:S02]  /*af970*/  LOP3.LUT R9, R9, 0xfffffffd, RZ, 0xc0, !PT ;  /* 0xfffffffd09097812 */ /* 0x000fe400078ec0ff */
[----:B------:R-:W-:Y:S02]  /*af980*/  ISETP.LT.AND P4, PT, R159, UR18, !P1 ;  /* 0x000000129f007c0c */ /* 0x000fe4000cf81270 */
[----:B------:R-:W-:Y:S02]  /*af990*/  @P3 LOP3.LUT R9, R9, 0x2, RZ, 0xfc, !PT ;  /* 0x0000000209093812 */ /* 0x000fe400078efcff */
[----:B------:R-:W-:-:S02]  /*af9a0*/  ISETP.LT.AND P3, PT, R156, UR4, !P1 ;  /* 0x000000049c007c0c */ /* 0x000fc4000cf61270 */
[----:B------:R-:W-:-:S04]  /*af9b0*/  LOP3.LUT R8, R8, 0x7fffffff, RZ, 0xc0, !PT ;  /* 0x7fffffff08087812 */ /* 0x000fc800078ec0ff */
[----:B------:R-:W-:Y:S02]  /*af9c0*/  @P2 LOP3.LUT R8, R8, 0x80000000, RZ, 0xfc, !PT ;  /* 0x8000000008082812 */ /* 0x000fe400078efcff */
[----:B------:R-:W-:Y:S02]  /*af9d0*/  LOP3.LUT R9, R9, 0xfffffffe, RZ, 0xc0, !PT ;  /* 0xfffffffe09097812 */ /* 0x000fe400078ec0ff */
[----:B------:R-:W-:Y:S02]  /*af9e0*/  LOP3.LUT R8, R8, 0xdfffffff, RZ, 0xc0, !PT ;  /* 0xdfffffff08087812 */ /* 0x000fe400078ec0ff */
[----:B------:R-:W-:Y:S02]  /*af9f0*/  @P4 LOP3.LUT R9, R9, 0x1, RZ, 0xfc, !PT ;  /* 0x0000000109094812 */ /* 0x000fe400078efcff */
[----:B------:R-:W-:Y:S02]  /*afa00*/  @P3 LOP3.LUT R8, R8, 0x20000000, RZ, 0xfc, !PT ;  /* 0x2000000008083812 */ /* 0x000fe400078efcff */
[----:B------:R-:W-:-:S02]  /*afa10*/  ISETP.LT.AND P4, PT, R142, UR29, !P1 ;  /* 0x0000001d8e007c0c */ /* 0x000fc4000cf81270 */
[----:B------:R-:W-:Y:S02]  /*afa20*/  ISETP.LT.AND P2, PT, R162, UR28, !P1 ;  /* 0x0000001ca2007c0c */ /* 0x000fe4000cf41270 */
[----:B------:R-:W-:Y:S02]  /*afa30*/  ISETP.LT.AND P3, PT, R161, UR25, !P1 ;  /* 0x00000019a1007c0c */ /* 0x000fe4000cf61270 */
[----:B------:R-:W-:Y:S02]  /*afa40*/  LOP3.LUT R8, R8, 0xefffffff, RZ, 0xc0, !PT ;  /* 0xefffffff08087812 */ /* 0x000fe400078ec0ff */
[----:B---3--:R-:W-:Y:S02]  /*afa50*/  ISETP.GE.AND P1, PT, R29, UR37, PT ;  /* 0x000000251d007c0c */ /* 0x008fe4000bf26270 */
[----:B------:R-:W3:Y:S03]  /*afa60*/  LDL.LU R29, [R1+0x4210] ;  /* 0x00421000011d7983 */ /* 0x000ee60000300800 */
        /* <DEDUP_REMOVED lines=25> */
[----:B------:R-:W-:Y:S02]  /*afc00*/  LOP3.LUT R8, R8, 0xfff7ffff, RZ, 0xc0, !PT ;  /* 0xfff7ffff08087812 */ /* 0x000fe400078ec0ff */
[----:B----4-:R-:W-:Y:S02]  /*afc10*/  ISETP.GE.AND P1, PT, R30, UR31, PT ;  /* 0x0000001f1e007c0c */ /* 0x010fe4000bf26270 */
        /* <DEDUP_REMOVED lines=25> */
[----:B------:R-:W-:-:S04]  /*afdb0*/  LOP3.LUT R8, R8, 0xfffffbff, RZ, 0xc0, !PT ;  /* 0xfffffbff08087812 */ /* 0x000fc800078ec0ff */
[----:B------:R-:W-:-:S04]  /*afdc0*/  @P3 LOP3.LUT R8, R8, 0x400, RZ, 0xfc, !PT ;  /* 0x0000040008083812 */ /* 0x000fc800078efcff */
[----:B------:R-:W-:Y:S02]  /*afdd0*/  LOP3.LUT R8, R8, 0xfffffdff, RZ, 0xc0, !PT ;  /* 0xfffffdff08087812 */ /* 0x000fe400078ec0ff */
[----:B------:R-:W-:Y:S01]  /*afde0*/  ISETP.GE.AND P5, PT, R143, UR43, PT ;  /* 0x0000002b8f007c0c */ /* 0x000fe2000bfa6270 */
[----:B-1----:R-:W-:Y:S04]  /*afdf0*/  STL.64 [R1+0x1a60], R32 ;  /* 0x001a602001007387 */ /* 0x002fe80000100a00 */
[----:B------:R-:W-:Y:S01]  /*afe00*/  STL.64 [R1+0x1a68], R34 ;  /* 0x001a682201007387 */ /* 0x000fe20000100a00 */
[----:B---3--:R-:W-:-:S04]  /*afe10*/  ISETP.GE.AND P1, PT, R29, UR41, PT ;  /* 0x000000291d007c0c */ /* 0x008fc8000bf26270 */
[----:B------:R-:W-:Y:S02]  /*afe20*/  ISETP.LT.AND P2, PT, R160, UR47, !P1 ;  /* 0x0000002fa0007c0c */ /* 0x000fe4000cf41270 */
[----:B------:R-:W-:Y:S02]  /*afe30*/  ISETP.LT.AND P4, PT, R159, UR46, !P1 ;  /* 0x0000002e9f007c0c */ /* 0x000fe4000cf81270 */
[----:B------:R-:W-:-:S09]  /*afe40*/  ISETP.LT.AND P3, PT, R158, UR17, !P1 ;  /* 0x000000119e007c0c */ /* 0x000fd2000cf61270 */
        /* <DEDUP_REMOVED lines=29> */
[----:B------:R-:W-:Y:S01]  /*b0020*/  ISETP.LT.AND P4, PT, R142, UR60, !P5 ;  /* 0x0000003c8e007c0c */ /* 0x000fe2000ef81270 */
[----:B------:R-:W-:Y:S01]  /*b0030*/  STL [R1+0x4348], R132 ;  /* 0x0043488401007387 */ /* 0x000fe20000100800 */
[----:B------:R-:W-:Y:S01]  /*b0040*/  ULDC.64 UR4, c[0x0][0x228] ;  /* 0x00008a0000047ab9 */ /* 0x000fe20000000a00 */
[----:B------:R-:W-:-:S02]  /*b0050*/  LOP3.LUT R3, R3, 0xffffffef, RZ, 0xc0, !PT ;  /* 0xffffffef03037812 */ /* 0x000fc400078ec0ff */
[----:B------:R-:W-:Y:S01]  /*b0060*/  STL [R1+0x4344], R133 ;  /* 0x0043448501007387 */ /* 0x000fe20000100800 */
[----:B------:R-:W-:Y:S02]  /*b0070*/  ISETP.LT.AND P6, PT, R143, UR5, !P6 ;  /* 0x000000058f007c0c */ /* 0x000fe4000f7c1270 */
[----:B------:R-:W-:Y:S01]  /*b0080*/  @P0 LOP3.LUT R3, R3, 0x10, RZ, 0xfc, !PT ;  /* 0x0000001003030812 */ /* 0x000fe200078efcff */
[----:B------:R-:W-:Y:S01]  /*b0090*/  STL [R1+0x4340], R134 ;  /* 0x0043408601007387 */ /* 0x000fe20000100800 */
[----:B------:R-:W-:-:S03]  /*b00a0*/  LOP3.LUT P0, RZ, R8, 0x1, RZ, 0xc0, !PT ;  /* 0x0000000108ff7812 */ /* 0x000fc6000780c0ff */
        /* <DEDUP_REMOVED lines=8> */
[----:B------:R-:W2:Y:S04]  /*b0130*/  LDL.LU R29, [R1+0x208c] ;  /* 0x00208c00011d7983 */ /* 0x000ea80000300800 */
[----:B------:R-:W2:Y:S04]  /*b0140*/  LDL.LU R30, [R1+0x1ee4] ;  /* 0x001ee400011e7983 */ /* 0x000ea80000300800 */
[----:B------:R1:W-:Y:S01]  /*b0150*/  STSM.16.M88.4 [R0], R24 ;  /* 0x0000001800007844 */ /* 0x0003e20000000200 */
[----:B------:R-:W-:-:S03]  /*b0160*/  NOP ;  /* 0x0000000000007918 */ /* 0x000fc60000000000 */
[----:B------:R-:W2:Y:S04]  /*b0170*/  LDL.LU R31, [R1+0x1eec] ;  /* 0x001eec00011f7983 */ /* 0x000ea80000300800 */
[----:B------:R-:W3:Y:S01]  /*b0180*/  LDS.128 R32, [R0] ;  /* 0x0000000000207984 */ /* 0x000ee20000000c00 */
[----:B------:R-:W-:-:S03]  /*b0190*/  NOP ;  /* 0x0000000000007918 */ /* 0x000fc60000000000 */
[----:B-1----:R-:W4:Y:S04]  /*b01a0*/  LDL.LU R24, [R1+0x1d54] ;  /* 0x001d540001187983 */ /* 0x002f280000300800 */
[----:B---3--:R-:W-:Y:S04]  /*b01b0*/  STL.64 [R1+0x1a30], R32 ;  /* 0x001a302001007387 */ /* 0x008fe80000100a00 */
[----:B------:R-:W-:Y:S04]  /*b01c0*/  STL.64 [R1+0x1a38], R34 ;  /* 0x001a382201007387 */ /* 0x000fe80000100a00 */
[----:B------:R-:W4:Y:S04]  /*b01d0*/  LDL.LU R25, [R1+0x1d5c] ;  /* 0x001d5c0001197983 */ /* 0x000f280000300800 */
[----:B------:R-:W4:Y:S04]  /*b01e0*/  LDL.LU R26, [R1+0x1a14] ;  /* 0x001a1400011a7983 */ /* 0x000f280000300800 */
[----:B------:R-:W4:Y:S04]  /*b01f0*/  LDL.LU R27, [R1+0x1a1c] ;  /* 0x001a1c00011b7983 */ /* 0x000f280000300800 */
[----:B--2---:R1:W-:Y:S01]  /*b0200*/  STSM.16.M88.4 [R0], R28 ;  /* 0x0000001c00007844 */ /* 0x0043e20000000200 */
[----:B------:R-:W-:-:S03]  /*b0210*/  NOP ;  /* 0x0000000000007918 */ /* 0x000fc60000000000 */
[----:B------:R-:W2:Y:S01]  /*b0220*/  LDS.128 R32, [R0] ;  /* 0x0000000000207984 */ /* 0x000ea20000000c00 */
[----:B------:R-:W-:-:S03]  /*b0230*/  NOP ;  /* 0x0000000000007918 */ /* 0x000fc60000000000 */
[----:B-1----:R-:W3:Y:S04]  /*b0240*/  LDL.LU R28, [R1+0x1a84] ;  /* 0x001a8400011c7983 */ /* 0x002ee80000300800 */
[----:B--2---:R-:W-:Y:S04]  /*b0250*/  STL.64 [R1+0x1850], R32 ;  /* 0x0018502001007387 */ /* 0x004fe80000100a00 */
[----:B------:R-:W-:Y:S04]  /*b0260*/  STL.64 [R1+0x1858], R34 ;  /* 0x0018582201007387 */ /* 0x000fe80000100a00 */
[----:B------:R-:W3:Y:S04]  /*b0270*/  LDL.LU R29, [R1+0x1a8c] ;  /* 0x001a8c00011d7983 */ /* 0x000ee80000300800 */
[----:B------:R-:W3:Y:S04]  /*b0280*/  LDL.LU R30, [R1+0x1844] ;  /* 0x00184400011e7983 */ /* 0x000ee80000300800 */
[----:B----4-:R1:W-:Y:S01]  /*b0290*/  STSM.16.M88.4 [R0], R24 ;  /* 0x0000001800007844 */ /* 0x0103e20000000200 */
[----:B------:R-:W-:-:S03]  /*b02a0*/  NOP ;  /* 0x0000000000007918 */ /* 0x000fc60000000000 */
[----:B------:R-:W3:Y:S04]  /*b02b0*/  LDL.LU R31, [R1+0x184c] ;  /* 0x00184c00011f7983 */ /* 0x000ee80000300800 */
[----:B------:R-:W2:Y:S01]  /*b02c0*/  LDS.128 R32, [R0] ;  /* 0x0000000000207984 */ /* 0x000ea20000000c00 */
[----:B------:R-:W-:-:S03]  /*b02d0*/  NOP ;  /* 0x0000000000007918 */ /* 0x000fc60000000000 */
[----:B-1----:R-:W4:Y:S04]  /*b02e0*/  LDL.LU R24, [R1+0x1704] ;  /* 0x0017040001187983 */ /* 0x002f280000300800 */
[----:B--2---:R-:W-:Y:S04]  /*b02f0*/  STL.64 [R1+0x1840], R32 ;  /* 0x0018402001007387 */ /* 0x004fe80000100a00 */
[----:B------:R-:W-:Y:S04]  /*b0300*/  STL.64 [R1+0x1848], R34 ;  /* 0x0018482201007387 */ /* 0x000fe80000100a00 */
[----:B------:R-:W4:Y:S04]  /*b0310*/  LDL.LU R25, [R1+0x170c] ;  /* 0x00170c0001197983 */ /* 0x000f280000300800 */
[----:B------:R-:W4:Y:S04]  /*b0320*/  LDL.LU R26, [R1+0x15c4] ;  /* 0x0015c400011a7983 */ /* 0x000f280000300800 */
[----:B------:R-:W4:Y:S04]  /*b0330*/  LDL.LU R27, [R1+0x15cc] ;  /* 0x0015cc00011b7983 */ /* 0x000f280000300800 */
[----:B---3--:R1:W-:Y:S01]  /*b0340*/  STSM.16.M88.4 [R0], R28 ;  /* 0x0000001c00007844 */ /* 0x0083e20000000200 */
        /* <DEDUP_REMOVED lines=711> */
[----:B------:R-:W-:Y:S01]  /*b2fc0*/  LDS.128 R244, [R0] ;  /* 0x0000000000f47984 */ /* 0x000fe20000000c00 */
[----:B------:R-:W-:-:S03]  /*b2fd0*/  NOP ;  /* 0x0000000000007918 */ /* 0x000fc60000000000 */
[----:B-1----:R-:W2:Y:S04]  /*b2fe0*/  LDL.LU R24, [R1+0x16b0] ;  /* 0x0016b00001187983 */ /* 0x002ea80000300800 */
[----:B------:R-:W2:Y:S04]  /*b2ff0*/  LDL.LU R25, [R1+0x16b8] ;  /* 0x0016b80001197983 */ /* 0x000ea80000300800 */
[----:B------:R-:W2:Y:S04]  /*b3000*/  LDL.LU R26, [R1+0x1570] ;  /* 0x00157000011a7983 */ /* 0x000ea80000300800 */
[----:B------:R-:W2:Y:S04]  /*b3010*/  LDL.LU R27, [R1+0x1578] ;  /* 0x00157800011b7983 */ /* 0x000ea80000300800 */
[----:B---3--:R1:W-:Y:S01]  /*b3020*/  STSM.16.M88.4 [R0], R28 ;  /* 0x0000001c00007844 */ /* 0x0083e20000000200 */
[----:B------:R-:W-:-:S03]  /*b3030*/  NOP ;  /* 0x0000000000007918 */ /* 0x000fc60000000000 */
[----:B------:R-:W-:Y:S01]  /*b3040*/  LDS.128 R240, [R0] ;  /* 0x0000000000f07984 */ /* 0x000fe20000000c00 */
[----:B------:R-:W-:-:S03]  /*b3050*/  NOP ;  /* 0x0000000000007918 */ /* 0x000fc60000000000 */
[----:B-1----:R-:W3:Y:S04]  /*b3060*/  LDL.LU R28, [R1+0x1430] ;  /* 0x00143000011c7983 */ /* 0x002ee80000300800 */
[----:B------:R-:W3:Y:S04]  /*b3070*/  LDL.LU R29, [R1+0x1438] ;  /* 0x00143800011d7983 */ /* 0x000ee80000300800 */
[----:B------:R-:W3:Y:S04]  /*b3080*/  LDL.LU R30, [R1+0x1040] ;  /* 0x00104000011e7983 */ /* 0x000ee80000300800 */
[----:B--2---:R1:W-:Y:S01]  /*b3090*/  STSM.16.M88.4 [R0], R24 ;  /* 0x0000001800007844 */ /* 0x0043e20000000200 */
        /* <DEDUP_REMOVED lines=270> */
[----:B--2---:R1:W-:Y:S01]  /*b4180*/  STSM.16.M88.4 [R0], R24 ;  /* 0x0000001800007844 */ /* 0x0043e20000000200 */
[----:B------:R-:W-:-:S03]  /*b4190*/  NOP ;  /* 0x0000000000007918 */ /* 0x000fc60000000000 */
[----:B------:R-:W2:Y:S04]  /*b41a0*/  LDS.128 R52, [R0] ;  /* 0x0000000000347984 */ /* 0x000ea80000000c00 */
[----:B------:R-:W3:Y:S04]  /*b41b0*/  LDL.LU R30, [R1+0x2604] ;  /* 0x00260400011e7983 */ /* 0x000ee80000300800 */
[----:B------:R-:W3:Y:S01]  /*b41c0*/  LDL.LU R31, [R1+0x260c] ;  /* 0x00260c00011f7983 */ /* 0x000ee20000300800 */
[----:B------:R-:W-:-:S03]  /*b41d0*/  NOP ;  /* 0x0000000000007918 */ /* 0x000fc60000000000 */
[----:B-1----:R-:W4:Y:S04]  /*b41e0*/  LDL.LU R24, [R1+0x2344] ;  /* 0x0023440001187983 */ /* 0x002f280000300800 */
[----:B--2---:R-:W-:Y:S04]  /*b41f0*/  STL [R1+0x431c], R55 ;  /* 0x00431c3701007387 */ /* 0x004fe80000100800 */
        /* <DEDUP_REMOVED lines=9> */
[----:B------:R-:W3:Y:S04]  /*b4290*/  LDL.LU R30, [R1+0x1dd4] ;  /* 0x001dd400011e7983 */ /* 0x000ee80000300800 */
[----:B------:R-:W3:Y:S04]  /*b42a0*/  LDL.LU R31, [R1+0x1ddc] ;  /* 0x001ddc00011f7983 */ /* 0x000ee80000300800 */
[----:B------:R-:W2:Y:S04]  /*b42b0*/  LDL.LU R133, [R1+0x2c78] ;  /* 0x002c780001857983 */ /* 0x000ea80000300800 */
[----:B----4-:R1:W-:Y:S01]  /*b42c0*/  STSM.16.M88.4 [R0], R24 ;  /* 0x0000001800007844 */ /* 0x0103e20000000200 */
[----:B------:R-:W-:-:S03]  /*b42d0*/  NOP ;  /* 0x0000000000007918 */ /* 0x000fc60000000000 */
[----:B------:R-:W4:Y:S01]  /*b42e0*/  LDS.128 R44, [R0] ;  /* 0x00000000002c7984 */ /* 0x000f220000000c00 */
[----:B------:R-:W-:-:S03]  /*b42f0*/  NOP ;  /* 0x0000000000007918 */ /* 0x000fc60000000000 */
[----:B-1----:R-:W4:Y:S04]  /*b4300*/  LDL.LU R24, [R1+0x1ce4] ;  /* 0x001ce40001187983 */ /* 0x002f280000300800 */
[----:B------:R-:W4:Y:S04]  /*b4310*/  LDL.LU R25, [R1+0x1cec] ;  /* 0x001cec0001197983 */ /* 0x000f280000300800 */
[----:B------:R-:W4:Y:S04]  /*b4320*/  LDL.LU R26, [R1+0x18c4] ;  /* 0x0018c400011a7983 */ /* 0x000f280000300800 */
[----:B------:R-:W4:Y:S04]  /*b4330*/  LDL.LU R27, [R1+0x18cc] ;  /* 0x0018cc00011b7983 */ /* 0x000f280000300800 */
[----:B------:R-:W2:Y:S04]  /*b4340*/  LDL.LU R55, [R1+0x2ec8] ;  /* 0x002ec80001377983 */ /* 0x000ea80000300800 */
[----:B---3--:R1:W-:Y:S01]  /*b4350*/  STSM.16.M88.4 [R0], R28 ;  /* 0x0000001c00007844 */ /* 0x0083e20000000200 */
[----:B------:R-:W-:-:S03]  /*b4360*/  NOP ;  /* 0x0000000000007918 */ /* 0x000fc60000000000 */
[----:B------:R-:W3:Y:S01]  /*b4370*/  LDS.128 R40, [R0] ;  /* 0x0000000000287984 */ /* 0x000ee20000000c00 */
[----:B------:R-:W-:-:S03]  /*b4380*/  NOP ;  /* 0x0000000000007918 */ /* 0x000fc60000000000 */
        /* <DEDUP_REMOVED lines=9> */
[----:B----4-:R1:W-:Y:S01]  /*b4420*/  STSM.16.M88.4 [R0], R24 ;  /* 0x0000001800007844 */ /* 0x0103e20000000200 */
[----:B------:R-:W-:-:S03]  /*b4430*/  NOP ;  /* 0x0000000000007918 */ /* 0x000fc60000000000 */
[----:B------:R-:W4:Y:S01]  /*b4440*/  LDL.LU R134, [R1+0x290] ;  /* 0x0002900001867983 */ /* 0x000f220000300800 */
[----:B--2---:R-:W-:-:S03]  /*b4450*/  ISETP.LT.AND P5, PT, R55, UR4, !P5 ;  /* 0x0000000437007c0c */ /* 0x004fc6000efa1270 */
[----:B------:R-:W2:Y:S01]  /*b4460*/  LDS.128 R36, [R0] ;  /* 0x0000000000247984 */ /* 0x000ea20000000c00 */
[----:B------:R-:W-:-:S03]  /*b4470*/  NOP ;  /* 0x0000000000007918 */ /* 0x000fc60000000000 */
[----:B-1----:R-:W2:Y:S04]  /*b4480*/  LDL.LU R24, [R1+0x1694] ;  /* 0x0016940001187983 */ /* 0x002ea80000300800 */
[----:B------:R-:W2:Y:S04]  /*b4490*/  LDL.LU R25, [R1+0x169c] ;  /* 0x00169c0001197983 */ /* 0x000ea80000300800 */
[----:B------:R-:W4:Y:S04]  /*b44a0*/  LDL.LU R132, [R1+0x250] ;  /* 0x0002500001847983 */ /* 0x000f280000300800 */
[----:B------:R-:W2:Y:S04]  /*b44b0*/  LDL.LU R26, [R1+0x1554] ;  /* 0x00155400011a7983 */ /* 0x000ea80000300800 */
[----:B------:R-:W2:Y:S04]  /*b44c0*/  LDL.LU R27, [R1+0x155c] ;  /* 0x00155c00011b7983 */ /* 0x000ea80000300800 */
[----:B------:R-:W4:Y:S04]  /*b44d0*/  LDL.LU R32, [R1+0x1414] ;  /* 0x0014140001207983 */ /* 0x000f280000300800 */
[----:B------:R-:W4:Y:S04]  /*b44e0*/  LDL.LU R33, [R1+0x141c] ;  /* 0x00141c0001217983 */ /* 0x000f280000300800 */
[----:B------:R-:W4:Y:S04]  /*b44f0*/  LDL.LU R34, [R1+0x1004] ;  /* 0x0010040001227983 */ /* 0x000f280000300800 */
[----:B------:R-:W4:Y:S01]  /*b4500*/  LDL.LU R35, [R1+0x100c] ;  /* 0x00100c0001237983 */ /* 0x000f220000300800 */
[----:B------:R-:W-:-:S03]  /*b4510*/  IMAD.WIDE R142, R133, 0x4, R122 ;  /* 0x00000004858e7825 */ /* 0x000fc600078e027a */
[----:B---3--:R-:W-:Y:S01]  /*b4520*/  STSM.16.M88.4 [R0], R28 ;  /* 0x0000001c00007844 */ /* 0x008fe20000000200 */
[----:B------:R-:W-:-:S03]  /*b4530*/  NOP ;  /* 0x0000000000007918 */ /* 0x000fc60000000000 */
[----:B------:R-:W1:Y:S01]  /*b4540*/  LDS.128 R28, [R0] ;  /* 0x00000000001c7984 */ /* 0x000e620000000c00 */
[----:B------:R-:W-:-:S03]  /*b4550*/  NOP ;  /* 0x0000000000007918 */ /* 0x000fc60000000000 */
[----:B--2---:R-:W-:Y:S01]  /*b4560*/  STSM.16.M88.4 [R0], R24 ;  /* 0x0000001800007844 */ /* 0x004fe20000000200 */
[----:B------:R-:W-:-:S03]  /*b4570*/  NOP ;  /* 0x0000000000007918 */ /* 0x000fc60000000000 */
[----:B------:R-:W2:Y:S01]  /*b4580*/  LDS.128 R24, [R0] ;  /* 0x0000000000187984 */ /* 0x000ea20000000c00 */
[----:B------:R-:W-:-:S03]  /*b4590*/  NOP ;  /* 0x0000000000007918 */ /* 0x000fc60000000000 */
[----:B----4-:R3:W-:Y:S01]  /*b45a0*/  STSM.16.M88.4 [R0], R32 ;  /* 0x0000002000007844 */ /* 0x0107e20000000200 */
[----:B------:R-:W-:-:S03]  /*b45b0*/  NOP ;  /* 0x0000000000007918 */ /* 0x000fc60000000000 */
[----:B------:R-:W-:Y:S01]  /*b45c0*/  @P6 STG.E desc[UR32][R142.64], R138 ;  /* 0x0000008a8e006986 */ /* 0x000fe2000c101920 */
[----:B---3--:R-:W-:-:S05]  /*b45d0*/  IMAD.WIDE R32, R133, 0x4, R120 ;  /* 0x0000000485207825 */ /* 0x008fca00078e0278 */
[----:B------:R3:W-:Y:S02]  /*b45e0*/  @P5 STG.E desc[UR32][R32.64], R23 ;  /* 0x0000001720005986 */ /* 0x0007e4000c101920 */
        /* <DEDUP_REMOVED lines=9> */
[----:B------:R3:W-:Y:S04]  /*b4680*/  @P0 STG.E desc[UR32][R32.64], R132 ;  /* 0x0000008420000986 */ /* 0x0007e8000c101920 */
[----:B---3--:R-:W3:Y:S04]  /*b4690*/  LDL.LU R132, [R1+0x240] ;  /* 0x0002400001847983 */ /* 0x008ee80000300800 */
[----:B------:R-:W4:Y:S04]  /*b46a0*/  LDL.LU R139, [R1+0x230] ;  /* 0x00023000018b7983 */ /* 0x000f280000300800 */
[----:B------:R-:W2:Y:S04]  /*b46b0*/  LDL.LU R138, [R1+0x220] ;  /* 0x00022000018a7983 */ /* 0x000ea80000300800 */
[----:B------:R-:W2:Y:S04]  /*b46c0*/  LDL.LU R23, [R1+0x210] ;  /* 0x0002100001177983 */ /* 0x000ea80000300800 */
[----:B------:R-:W2:Y:S04]  /*b46d0*/  LDL.LU R135, [R1+0x200] ;  /* 0x0002000001877983 */ /* 0x000ea80000300800 */
[----:B------:R-:W2:Y:S04]  /*b46e0*/  LDL.LU R134, [R1+0x1f0] ;  /* 0x0001f00001867983 */ /* 0x000ea80000300800 */
[----:B------:R-:W4:Y:S01]  /*b46f0*/  LDL.LU R142, [R1+0x2c74] ;  /* 0x002c7400018e7983 */ /* 0x000f220000300800 */
[----:B------:R-:W-:-:S03]  /*b4700*/  IMAD.WIDE R32, R133, 0x4, R108 ;  /* 0x0000000485207825 */ /* 0x000fc600078e026c */
[----:B------:R-:W2:Y:S04]  /*b4710*/  LDL.LU R137, [R1+0x2c38] ;  /* 0x002c380001897983 */ /* 0x000ea80000300800 */
[----:B------:R-:W2:Y:S01]  /*b4720*/  LDL.LU R133, [R1+0x1e0] ;  /* 0x0001e00001857983 */ /* 0x000ea20000300800 */
[----:B------:R-:W-:Y:S02]  /*b4730*/  LOP3.LUT P1, RZ, R8, 0x2000, RZ, 0xc0, !PT ;  /* 0x0000200008ff7812 */ /* 0x000fe4000782c0ff */
[----:B------:R-:W-:-:S11]  /*b4740*/  LOP3.LUT R22, R22, 0xffffffef, RZ, 0xc0, !PT ;  /* 0xffffffef16167812 */ /* 0x000fd600078ec0ff */
[----:B------:R-:W-:Y:S02]  /*b4750*/  @P1 LOP3.LUT R22, R22, 0x10, RZ, 0xfc, !PT ;  /* 0x0000001016161812 */ /* 0x000fe400078efcff */
[----:B------:R-:W-:Y:S02]  /*b4760*/  LOP3.LUT P1, RZ, R8, 0x1000, RZ, 0xc0, !PT ;  /* 0x0000100008ff7812 */ /* 0x000fe4000782c0ff */
[----:B------:R-:W-:Y:S02]  /*b4770*/  LOP3.LUT R22, R22, 0xffffffdf, RZ, 0xc0, !PT ;  /* 0xffffffdf16167812 */ /* 0x000fe400078ec0ff */
[----:B------:R-:W-:-:S09]  /*b4780*/  LOP3.LUT P4, RZ, R8, 0x2, RZ, 0xc0, !PT ;  /* 0x0000000208ff7812 */ /* 0x000fd2000788c0ff */
[----:B------:R-:W-:Y:S02]  /*b4790*/  @P1 LOP3.LUT R22, R22, 0x20, RZ, 0xfc, !PT ;  /* 0x0000002016161812 */ /* 0x000fe400078efcff */
[----:B------:R-:W-:Y:S02]  /*b47a0*/  LOP3.LUT P1, RZ, R8, 0x800, RZ, 0xc0, !PT ;  /* 0x0000080008ff7812 */ /* 0x000fe4000782c0ff */
[----:B------:R-:W-:-:S11]  /*b47b0*/  LOP3.LUT R22, R22, 0xffffffbf, RZ, 0xc0, !PT ;  /* 0xffffffbf16167812 */ /* 0x000fd600078ec0ff */
        /* <DEDUP_REMOVED lines=11> */
[----:B------:R-:W-:Y:S02]  /*b4870*/  LOP3.LUT R22, R22, 0xfffffbff, RZ, 0xc0, !PT ;  /* 0xfffffbff16167812 */ /* 0x000fe400078ec0ff */
[C---:B------:R-:W-:Y:S02]  /*b4880*/  LOP3.LUT P5, RZ, R8.reuse, 0x4, RZ, 0xc0, !PT ;  /* 0x0000000408ff7812 */ /* 0x040fe400078ac0ff */
[----:B------:R-:W-:-:S07]  /*b4890*/  LOP3.LUT P6, RZ, R8, 0x8, RZ, 0xc0, !PT ;  /* 0x0000000808ff7812 */ /* 0x000fce00078cc0ff */
[----:B------:R-:W-:Y:S02]  /*b48a0*/  @P1 LOP3.LUT R22, R22, 0x400, RZ, 0xfc, !PT ;  /* 0x0000040016161812 */ /* 0x000fe400078efcff */
[C---:B------:R-:W-:Y:S02]  /*b48b0*/  LOP3.LUT P1, RZ, R8.reuse, 0x40, RZ, 0xc0, !PT ;  /* 0x0000004008ff7812 */ /* 0x040fe4000782c0ff */
[----:B------:R-:W-:Y:S02]  /*b48c0*/  LOP3.LUT P0, RZ, R8, 0x10, RZ, 0xc0, !PT ;  /* 0x0000001008ff7812 */ /* 0x000fe4000780c0ff */
[----:B------:R-:W-:-:S09]  /*b48d0*/  LOP3.LUT R22, R22, 0xfffff7ff, RZ, 0xc0, !PT ;  /* 0xfffff7ff16167812 */ /* 0x000fd200078ec0ff */
[----:B------:R-:W-:Y:S02]  /*b48e0*/  @P1 LOP3.LUT R22, R22, 0x800, RZ, 0xfc, !PT ;  /* 0x0000080016161812 */ /* 0x000fe400078efcff */
[----:B------:R-:W-:Y:S01]  /*b48f0*/  LOP3.LUT P1, RZ, R8, 0x20, RZ, 0xc0, !PT ;  /* 0x0000002008ff7812 */ /* 0x000fe2000782c0ff */
[----:B---3--:R3:W-:Y:S04]  /*b4900*/  @P4 STG.E desc[UR32][R32.64], R132 ;  /* 0x0000008420004986 */ /* 0x0087e8000c101920 */
[----:B---3--:R-:W3:Y:S04]  /*b4910*/  LDL.LU R132, [R1+0x170] ;  /* 0x0001700001847983 */ /* 0x008ee80000300800 */
[----:B------:R-:W3:Y:S04]  /*b4920*/  LDL.LU R136, [R1+0x2c70] ;  /* 0x002c700001887983 */ /* 0x000ee80000300800 */
[----:B------:R-:W3:Y:S04]  /*b4930*/  LDL.LU R143, [R1+0x120] ;  /* 0x00012000018f7983 */ /* 0x000ee80000300800 */
[----:B------:R-:W3:Y:S04]  /*b4940*/  LDL.LU R34, [R1+0x2e4] ;  /* 0x0002e40001227983 */ /* 0x000ee80000300800 */
[----:B------:R-:W3:Y:S01]  /*b4950*/  LDL.LU R35, [R1+0x2d4] ;  /* 0x0002d40001237983 */ /* 0x000ee20000300800 */
[----:B----4-:R-:W-:-:S03]  /*b4960*/  IMAD.WIDE R32, R142, 0x4, R122 ;  /* 0x000000048e207825 */ /* 0x010fc600078e027a */
[----:B------:R-:W4:Y:S04]  /*b4970*/  LDL.LU R141, [R1+0x2c4] ;  /* 0x0002c400018d7983 */ /* 0x000f280000300800 */
[----:B------:R1:W-:Y:S04]  /*b4980*/  @P5 STG.E desc[UR32][R32.64], R139 ;  /* 0x0000008b20005986 */ /* 0x0003e8000c101920 */
[----:B------:R-:W4:Y:S01]  /*b4990*/  LDL.LU R140, [R1+0x2b4] ;  /* 0x0002b400018c7983 */ /* 0x000f220000300800 */
[----:B-1----:R-:W-:-:S03]  /*b49a0*/  IMAD.WIDE R32, R142, 0x4, R120 ;  /* 0x000000048e207825 */ /* 0x002fc600078e0278 */
[----:B------:R-:W4:Y:S04]  /*b49b0*/  LDL.LU R139, [R1+0x2a4] ;  /* 0x0002a400018b7983 */ /* 0x000f280000300800 */
[----:B--2---:R1:W-:Y:S02]  /*b49c0*/  @P6 STG.E desc[UR32][R32.64], R138 ;  /* 0x0000008a20006986 */ /* 0x0043e4000c101920 */
[C---:B-1----:R-:W-:Y:S02]  /*b49d0*/  IMAD.WIDE R32, R142.reuse, 0x4, R118 ;  /* 0x000000048e207825 */ /* 0x042fe400078e0276 */
[----:B------:R-:W2:Y:S04]  /*b49e0*/  LDL.LU R138, [R1+0x294] ;  /* 0x00029400018a7983 */ /* 0x000ea80000300800 */
[----:B------:R1:W-:Y:S02]  /*b49f0*/  @P0 STG.E desc[UR32][R32.64], R23 ;  /* 0x0000001720000986 */ /* 0x0003e4000c101920 */
[----:B-1----:R-:W-:-:S02]  /*b4a00*/  IMAD.WIDE R32, R142, 0x4, R116 ;  /* 0x000000048e207825 */ /* 0x002fc400078e0274 */
[----:B------:R-:W2:Y:S04]  /*b4a10*/  LDL.LU R23, [R1+0x254] ;  /* 0x0002540001177983 */ /* 0x000ea80000300800 */
[----:B------:R1:W-:Y:S01]  /*b4a20*/  @P1 STG.E desc[UR32][R32.64], R135 ;  /* 0x0000008720001986 */ /* 0x0003e2000c101920 */
[----:B------:R-:W-:Y:S01]  /*b4a30*/  LOP3.LUT P1, RZ, R22, 0x800, RZ, 0xc0, !PT ;  /* 0x0000080016ff7812 */ /* 0x000fe2000782c0ff */
[----:B-1----:R-:W-:Y:S02]  /*b4a40*/  IMAD.WIDE R32, R142, 0x4, R114 ;  /* 0x000000048e207825 */ /* 0x002fe400078e0272 */
[----:B------:R-:W2:Y:S10]  /*b4a50*/  LDL.LU R135, [R1+0x244] ;  /* 0x0002440001877983 */ /* 0x000eb40000300800 */
[----:B------:R1:W-:Y:S01]  /*b4a60*/  @P1 STG.E desc[UR32][R32.64], R134 ;  /* 0x0000008620001986 */ /* 0x0003e2000c101920 */
[----:B------:R-:W-:-:S03]  /*b4a70*/  LOP3.LUT P1, RZ, R22, 0x400, RZ, 0xc0, !PT ;  /* 0x0000040016ff7812 */ /* 0x000fc6000782c0ff */
[----:B-1----:R-:W2:Y:S01]  /*b4a80*/  LDL.LU R134, [R1+0x234] ;  /* 0x0002340001867983 */ /* 0x002ea20000300800 */
[----:B------:R-:W-:-:S09]  /*b4a90*/  IMAD.WIDE R32, R142, 0x4, R112 ;  /* 0x000000048e207825 */ /* 0x000fd200078e0270 */
[----:B------:R1:W-:Y:S04]  /*b4aa0*/  @P1 STG.E desc[UR32][R32.64], R133 ;  /* 0x0000008520001986 */ /* 0x0003e8000c101920 */
[----:B-1----:R-:W2:Y:S01]  /*b4ab0*/  LDL.LU R133, [R1+0x224] ;  /* 0x0002240001857983 */ /* 0x002ea20000300800 */
[----:B------:R-:W-:Y:S01]  /*b4ac0*/  LOP3.LUT P1, RZ, R22, 0x200, RZ, 0xc0, !PT ;  /* 0x0000020016ff7812 */ /* 0x000fe2000782c0ff */
[----:B------:R-:W-:Y:S01]  /*b4ad0*/  IMAD.WIDE R32, R142, 0x4, R110 ;  /* 0x000000048e207825 */ /* 0x000fe200078e026e */
[C---:B------:R-:W-:Y:S02]  /*b4ae0*/  LOP3.LUT P2, RZ, R8.reuse, 0x4000, RZ, 0xc0, !PT ;  /* 0x0000400008ff7812 */ /* 0x040fe4000784c0ff */
[C---:B------:R-:W-:Y:S02]  /*b4af0*/  LOP3.LUT P3, RZ, R8.reuse, 0x8000, RZ, 0xc0, !PT ;  /* 0x0000800008ff7812 */ /* 0x040fe4000786c0ff */
[----:B------:R-:W-:-:S02]  /*b4b00*/  LOP3.LUT P4, RZ, R8, 0x10000, RZ, 0xc0, !PT ;  /* 0x0001000008ff7812 */ /* 0x000fc4000788c0ff */
[C---:B------:R-:W-:Y:S02]  /*b4b10*/  LOP3.LUT P5, RZ, R8.reuse, 0x20000, RZ, 0xc0, !PT ;  /* 0x0002000008ff7812 */ /* 0x040fe400078ac0ff */
[C---:B------:R-:W-:Y:S02]  /*b4b20*/  LOP3.LUT P6, RZ, R8.reuse, 0x40000, RZ, 0xc0, !PT ;  /* 0x0004000008ff7812 */ /* 0x040fe400078cc0ff */
[----:B------:R-:W-:Y:S01]  /*b4b30*/  LOP3.LUT P0, RZ, R8, 0x80000, RZ, 0xc0, !PT ;  /* 0x0008000008ff7812 */ /* 0x000fe2000780c0ff */
[----:B---3--:R1:W-:Y:S01]  /*b4b40*/  @P1 STG.E desc[UR32][R32.64], R132 ;  /* 0x0000008420001986 */ /* 0x0083e2000c101920 */
[----:B------:R-:W-:Y:S01]  /*b4b50*/  LOP3.LUT P1, RZ, R22, 0x100, RZ, 0xc0, !PT ;  /* 0x0000010016ff7812 */ /* 0x000fe2000782c0ff */
[----:B-1----:R-:W-:Y:S02]  /*b4b60*/  IMAD.WIDE R32, R142, 0x4, R108 ;  /* 0x000000048e207825 */ /* 0x002fe400078e026c */
[----:B------:R-:W3:Y:S10]  /*b4b70*/  LDL.LU R132, [R1+0x4348] ;  /* 0x0043480001847983 */ /* 0x000ef40000300800 */
[----:B------:R1:W-:Y:S01]  /*b4b80*/  @P1 STG.E desc[UR32][R32.64], R143 ;  /* 0x0000008f20001986 */ /* 0x0003e2000c101920 */
[----:B------:R-:W-:Y:S01]  /*b4b90*/  LOP3.LUT P1, RZ, R22, 0x80, RZ, 0xc0, !PT ;  /* 0x0000008016ff7812 */ /* 0x000fe2000782c0ff */
[----:B-1----:R-:W-:-:S12]  /*b4ba0*/  IMAD.WIDE R32, R136, 0x4, R122 ;  /* 0x0000000488207825 */ /* 0x002fd800078e027a */
[----:B------:R1:W-:Y:S01]  /*b4bb0*/  @P1 STG.E desc[UR32][R32.64], R34 ;  /* 0x0000002220001986 */ /* 0x0003e2000c101920 */
[----:B------:R-:W-:Y:S01]  /*b4bc0*/  LOP3.LUT P1, RZ, R22, 0x40, RZ, 0xc0, !PT ;  /* 0x0000004016ff7812 */ /* 0x000fe2000782c0ff */
[----:B-1----:R-:W-:-:S12]  /*b4bd0*/  IMAD.WIDE R32, R136, 0x4, R120 ;  /* 0x0000000488207825 */ /* 0x002fd800078e0278 */
[----:B------:R1:W-:Y:S01]  /*b4be0*/  @P1 STG.E desc[UR32][R32.64], R35 ;  /* 0x0000002320001986 */ /* 0x0003e2000c101920 */
[----:B------:R-:W-:Y:S01]  /*b4bf0*/  LOP3.LUT P1, RZ, R22, 0x20, RZ, 0xc0, !PT ;  /* 0x0000002016ff7812 */ /* 0x000fe2000782c0ff */
[----:B-1----:R-:W-:-:S12]  /*b4c00*/  IMAD.WIDE R32, R136, 0x4, R118 ;  /* 0x0000000488207825 */ /* 0x002fd800078e0276 */
[----:B----4-:R1:W-:Y:S01]  /*b4c10*/  @P1 STG.E desc[UR32][R32.64], R141 ;  /* 0x0000008d20001986 */ /* 0x0103e2000c101920 */
[----:B------:R-:W-:Y:S01]  /*b4c20*/  LOP3.LUT P1, RZ, R22, 0x10, RZ, 0xc0, !PT ;  /* 0x0000001016ff7812 */ /* 0x000fe2000782c0ff */
[----:B-1----:R-:W-:-:S12]  /*b4c30*/  IMAD.WIDE R32, R136, 0x4, R116 ;  /* 0x0000000488207825 */ /* 0x002fd800078e0274 */
[----:B------:R1:W-:Y:S02]  /*b4c40*/  @P1 STG.E desc[UR32][R32.64], R140 ;  /* 0x0000008c20001986 */ /* 0x0003e4000c101920 */
[----:B-1----:R-:W-:-:S05]  /*b4c50*/  IMAD.WIDE R32, R136, 0x4, R114 ;  /* 0x0000000488207825 */ /* 0x002fca00078e0272 */
[----:B------:R1:W-:Y:S02]  /*b4c60*/  @P2 STG.E desc[UR32][R32.64], R139 ;  /* 0x0000008b20002986 */ /* 0x0003e4000c101920 */
[C---:B-1----:R-:W-:Y:S02]  /*b4c70*/  IMAD.WIDE R32, R136.reuse, 0x4, R112 ;  /* 0x0000000488207825 */ /* 0x042fe400078e0270 */
[----:B------:R-:W4:Y:S04]  /*b4c80*/  LDL.LU R139, [R1+0x2524] ;  /* 0x00252400018b7983 */ /* 0x000f280000300800 */
[----:B--2---:R1:W-:Y:S02]  /*b4c90*/  @P3 STG.E desc[UR32][R32.64], R138 ;  /* 0x0000008a20003986 */ /* 0x0043e4000c101920 */
[----:B-1----:R-:W-:-:S05]  /*b4ca0*/  IMAD.WIDE R32, R136, 0x4, R110 ;  /* 0x0000000488207825 */ /* 0x002fca00078e026e */
[----:B------:R1:W-:Y:S02]  /*b4cb0*/  @P4 STG.E desc[UR32][R32.64], R23 ;  /* 0x0000001720004986 */ /* 0x0003e4000c101920 */
[----:B-1----:R-:W-:-:S05]  /*b4cc0*/  IMAD.WIDE R32, R136, 0x4, R108 ;  /* 0x0000000488207825 */ /* 0x002fca00078e026c */
[----:B------:R1:W-:Y:S02]  /*b4cd0*/  @P5 STG.E desc[UR32][R32.64], R135 ;  /* 0x0000008720005986 */ /* 0x0003e4000c101920 */
[----:B-1----:R-:W-:-:S05]  /*b4ce0*/  IMAD.WIDE R32, R137, 0x4, R122 ;  /* 0x0000000489207825 */ /* 0x002fca00078e027a */
[----:B------:R1:W-:Y:S02]  /*b4cf0*/  @P6 STG.E desc[UR32][R32.64], R134 ;  /* 0x0000008620006986 */ /* 0x0003e4000c101920 */
[----:B-1----:R-:W-:-:S05]  /*b4d00*/  IMAD.WIDE R32, R137, 0x4, R120 ;  /* 0x0000000489207825 */ /* 0x002fca00078e0278 */
[----:B------:R1:W-:Y:S04]  /*b4d10*/  @P0 STG.E desc[UR32][R32.64], R133 ;  /* 0x0000008520000986 */ /* 0x0003e8000c101920 */
[----:B-1----:R-:W2:Y:S04]  /*b4d20*/  LDL.LU R133, [R1+0x214] ;  /* 0x0002140001857983 */ /* 0x002ea80000300800 */
[----:B------:R-:W3:Y:S04]  /*b4d30*/  LDL.LU R141, [R1+0x204] ;  /* 0x00020400018d7983 */ /* 0x000ee80000300800 */
[----:B------:R-:W4:Y:S04]  /*b4d40*/  LDL.LU R140, [R1+0x1f4] ;  /* 0x0001f400018c7983 */ /* 0x000f280000300800 */
[----:B------:R-:W4:Y:S04]  /*b4d50*/  LDL.LU R138, [R1+0x1e4] ;  /* 0x0001e400018a7983 */ /* 0x000f280000300800 */
[----:B------:R-:W4:Y:S04]  /*b4d60*/  LDL.LU R23, [R1+0x174] ;  /* 0x0001740001177983 */ /* 0x000f280000300800 */
[----:B------:R-:W4:Y:S04]  /*b4d70*/  LDL.LU R136, [R1+0x124] ;  /* 0x0001240001887983 */ /* 0x000f280000300800 */
[----:B------:R-:W4:Y:S04]  /*b4d80*/  LDL.LU R135, [R1+0x2784] ;  /* 0x0027840001877983 */ /* 0x000f280000300800 */
[----:B------:R-:W4:Y:S01]  /*b4d90*/  LDL.LU R134, [R1+0x2e8] ;  /* 0x0002e80001867983 */ /* 0x000f220000300800 */
[----:B------:R-:W-:-:S02]  /*b4da0*/  LOP3.LUT P1, RZ, R9, 0x1, RZ, 0xc0, !PT ;  /* 0x0000000109ff7812 */ /* 0x000fc4000782c0ff */
[----:B------:R-:W-:-:S11]  /*b4db0*/  LOP3.LUT R21, R21, 0xefffffff, RZ, 0xc0, !PT ;  /* 0xefffffff15157812 */ /* 0x000fd600078ec0ff */
[----:B------:R-:W-:Y:S02]  /*b4dc0*/  @P1 LOP3.LUT R21, R21, 0x10000000, RZ, 0xfc, !PT ;  /* 0x1000000015151812 */ /* 0x000fe400078efcff */
[C---:B------:R-:W-:Y:S02]  /*b4dd0*/  LOP3.LUT P1, RZ, R8.reuse, 0x80000000, RZ, 0xc0, !PT ;  /* 0x8000000008ff7812 */ /* 0x040fe4000782c0ff */
[----:B------:R-:W-:Y:S02]  /*b4de0*/  LOP3.LUT R21, R21, 0xdfffffff, RZ, 0xc0, !PT ;  /* 0xdfffffff15157812 */ /* 0x000fe400078ec0ff */
[----:B------:R-:W-:-:S09]  /*b4df0*/  LOP3.LUT P4, RZ, R8, 0x100000, RZ, 0xc0, !PT ;  /* 0x0010000008ff7812 */ /* 0x000fd2000788c0ff */
[----:B------:R-:W-:Y:S02]  /*b4e00*/  @P1 LOP3.LUT R21, R21, 0x20000000, RZ, 0xfc, !PT ;  /* 0x2000000015151812 */ /* 0x000fe400078efcff */
[----:B------:R-:W-:Y:S02]  /*b4e10*/  LOP3.LUT P1, RZ, R8, 0x40000000, RZ, 0xc0, !PT ;  /* 0x4000000008ff7812 */ /* 0x000fe4000782c0ff */
[----:B------:R-:W-:Y:S01]  /*b4e20*/  LOP3.LUT R21, R21, 0xbfffffff, RZ, 0xc0, !PT ;  /* 0xbfffffff15157812 */ /* 0x000fe200078ec0ff */
[----:B------:R-:W-:-:S10]  /*b4e30*/  IMAD.WIDE R32, R137, 0x4, R118 ;  /* 0x0000000489207825 */ /* 0x000fd400078e0276 */
        /* <DEDUP_REMOVED lines=20> */
[----:B--2---:R1:W-:Y:S04]  /*b4f80*/  @P4 STG.E desc[UR32][R32.64], R133 ;  /* 0x0000008520004986 */ /* 0x0043e8000c101920 */
[----:B-1----:R-:W2:Y:S04]  /*b4f90*/  LDL.LU R133, [R1+0x2d8] ;  /* 0x0002d80001857983 */ /* 0x002ea80000300800 */
[----:B------:R-:W2:Y:S04]  /*b4fa0*/  LDL.LU R142, [R1+0x2c8] ;  /* 0x0002c800018e7983 */ /* 0x000ea80000300800 */
[----:B------:R-:W2:Y:S04]  /*b4fb0*/  LDL.LU R143, [R1+0x2b8] ;  /* 0x0002b800018f7983 */ /* 0x000ea80000300800 */
[----:B------:R-:W2:Y:S01]  /*b4fc0*/  LDL.LU R34, [R1+0x2a8] ;  /* 0x0002a80001227983 */ /* 0x000ea20000300800 */
[----:B------:R-:W-:-:S03]  /*b4fd0*/  IMAD.WIDE R32, R137, 0x4, R116 ;  /* 0x0000000489207825 */ /* 0x000fc600078e0274 */
[----:B------:R-:W2:Y:S04]  /*b4fe0*/  LDL.LU R35, [R1+0x298] ;  /* 0x0002980001237983 */ /* 0x000ea80000300800 */
[----:B---3--:R1:W-:Y:S02]  /*b4ff0*/  @P5 STG.E desc[UR32][R32.64], R141 ;  /* 0x0000008d20005986 */ /* 0x0083e4000c101920 */
[C---:B-1----:R-:W-:Y:S02]  /*b5000*/  IMAD.WIDE R32, R137.reuse, 0x4, R114 ;  /* 0x0000000489207825 */ /* 0x042fe400078e0272 */
[----:B------:R-:W3:Y:S04]  /*b5010*/  LDL.LU R141, [R1+0x258] ;  /* 0x00025800018d7983 */ /* 0x000ee80000300800 */
[----:B----4-:R1:W-:Y:S02]  /*b5020*/  @P6 STG.E desc[UR32][R32.64], R140 ;  /* 0x0000008c20006986 */ /* 0x0103e4000c101920 */
[----:B-1----:R-:W-:-:S02]  /*b5030*/  IMAD.WIDE R32, R137, 0x4, R112 ;  /* 0x0000000489207825 */ /* 0x002fc400078e0270 */
[----:B------:R-:W4:Y:S04]  /*b5040*/  LDL.LU R140, [R1+0x248] ;  /* 0x00024800018c7983 */ /* 0x000f280000300800 */
[----:B------:R1:W-:Y:S02]  /*b5050*/  @P0 STG.E desc[UR32][R32.64], R138 ;  /* 0x0000008a20000986 */ /* 0x0003e4000c101920 */
[C---:B-1----:R-:W-:Y:S02]  /*b5060*/  IMAD.WIDE R32, R137.reuse, 0x4, R110 ;  /* 0x0000000489207825 */ /* 0x042fe400078e026e */
[----:B------:R-:W4:Y:S04]  /*b5070*/  LDL.LU R138, [R1+0x238] ;  /* 0x00023800018a7983 */ /* 0x000f280000300800 */
[----:B------:R1:W-:Y:S01]  /*b5080*/  @P1 STG.E desc[UR32][R32.64], R23 ;  /* 0x0000001720001986 */ /* 0x0003e2000c101920 */
[----:B------:R-:W-:Y:S01]  /*b5090*/  LOP3.LUT P1, RZ, R22, 0x8, RZ, 0xc0, !PT ;  /* 0x0000000816ff7812 */ /* 0x000fe2000782c0ff */
[----:B-1----:R-:W-:-:S02]  /*b50a0*/  IMAD.WIDE R32, R137, 0x4, R108 ;  /* 0x0000000489207825 */ /* 0x002fc400078e026c */
[----:B------:R-:W4:Y:S10]  /*b50b0*/  LDL.LU R23, [R1+0x228] ;  /* 0x0002280001177983 */ /* 0x000f340000300800 */
[----:B------:R1:W-:Y:S01]  /*b50c0*/  @P1 STG.E desc[UR32][R32.64], R136 ;  /* 0x0000008820001986 */ /* 0x0003e2000c101920 */
[----:B------:R-:W-:-:S03]  /*b50d0*/  LOP3.LUT P1, RZ, R22, 0x4, RZ, 0xc0, !PT ;  /* 0x0000000416ff7812 */ /* 0x000fc6000782c0ff */
[----:B------:R-:W4:Y:S04]  /*b50e0*/  LDL.LU R137, [R1+0x218] ;  /* 0x0002180001897983 */ /* 0x000f280000300800 */
[----:B-1----:R-:W4:Y:S01]  /*b50f0*/  LDL.LU R136, [R1+0x208] ;  /* 0x0002080001887983 */ /* 0x002f220000300800 */
[----:B------:R-:W-:-:S05]  /*b5100*/  IMAD.WIDE R32, R135, 0x4, R122 ;  /* 0x0000000487207825 */ /* 0x000fca00078e027a */
[----:B------:R1:W-:Y:S04]  /*b5110*/  @P1 STG.E desc[UR32][R32.64], R134 ;  /* 0x0000008620001986 */ /* 0x0003e8000c101920 */
[----:B-1----:R-:W4:Y:S01]  /*b5120*/  LDL.LU R134, [R1+0x1f8] ;  /* 0x0001f80001867983 */ /* 0x002f220000300800 */
        /* <DEDUP_REMOVED lines=8> */
[----:B--2---:R1:W-:Y:S01]  /*b51b0*/  @P1 STG.E desc[UR32][R32.64], R133 ;  /* 0x0000008520001986 */ /* 0x0043e2000c101920 */
[----:B------:R-:W-:Y:S01]  /*b51c0*/  LOP3.LUT P1, RZ, R22, 0x1, RZ, 0xc0, !PT ;  /* 0x0000000116ff7812 */ /* 0x000fe2000782c0ff */
[----:B-1----:R-:W-:Y:S02]  /*b51d0*/  IMAD.WIDE R32, R135, 0x4, R118 ;  /* 0x0000000487207825 */ /* 0x002fe400078e0276 */
[----:B------:R-:W2:Y:S10]  /*b51e0*/  LDL.LU R133, [R1+0x4344] ;  /* 0x0043440001857983 */ /* 0x000eb40000300800 */
        /* <DEDUP_REMOVED lines=12> */
[----:B---3--:R1:W-:Y:S02]  /*b52b0*/  @P1 STG.E desc[UR32][R32.64], R141 ;  /* 0x0000008d20001986 */ /* 0x0083e4000c101920 */
[----:B-1----:R-:W-:Y:S02]  /*b52c0*/  IMAD.WIDE R32, R135, 0x4, R108 ;  /* 0x0000000487207825 */ /* 0x002fe400078e026c */
[----:B------:R-:W3:Y:S04]  /*b52d0*/  LDL.LU R135, [R1+0x22e0] ;  /* 0x0022e00001877983 */ /* 0x000ee80000300800 */
[----:B----4-:R1:W-:Y:S02]  /*b52e0*/  @P2 STG.E desc[UR32][R32.64], R140 ;  /* 0x0000008c20002986 */ /* 0x0103e4000c101920 */
[----:B-1----:R-:W-:-:S05]  /*b52f0*/  IMAD.WIDE R32, R139, 0x4, R122 ;  /* 0x000000048b207825 */ /* 0x002fca00078e027a */
[----:B------:R1:W-:Y:S02]  /*b5300*/  @P3 STG.E desc[UR32][R32.64], R138 ;  /* 0x0000008a20003986 */ /* 0x0003e4000c101920 */
        /* <DEDUP_REMOVED lines=8> */
[----:B-1----:R-:W4:Y:S04]  /*b5390*/  LDL.LU R134, [R1+0x1e8] ;  /* 0x0001e80001867983 */ /* 0x002f280000300800 */
[----:B------:R-:W2:Y:S04]  /*b53a0*/  LDL.LU R140, [R1+0x178] ;  /* 0x00017800018c7983 */ /* 0x000ea80000300800 */
[----:B------:R-:W3:Y:S04]  /*b53b0*/  LDL.LU R138, [R1+0x128] ;  /* 0x00012800018a7983 */ /* 0x000ee80000300800 */
[----:B------:R-:W3:Y:S04]  /*b53c0*/  LDL.LU R23, [R1+0x2ec] ;  /* 0x0002ec0001177983 */ /* 0x000ee80000300800 */
[----:B------:R-:W3:Y:S04]  /*b53d0*/  LDL.LU R137, [R1+0x2dc] ;  /* 0x0002dc0001897983 */ /* 0x000ee80000300800 */
[----:B------:R-:W3:Y:S01]  /*b53e0*/  LDL.LU R136, [R1+0x2cc] ;  /* 0x0002cc0001887983 */ /* 0x000ee20000300800 */
[----:B------:R-:W-:-:S02]  /*b53f0*/  LOP3.LUT P1, RZ, R9, 0x80000, RZ, 0xc0, !PT ;  /* 0x0008000009ff7812 */ /* 0x000fc4000782c0ff */
[----:B------:R-:W-:Y:S02]  /*b5400*/  LOP3.LUT R21, R21, 0xffefffff, RZ, 0xc0, !PT ;  /* 0xffefffff15157812 */ /* 0x000fe400078ec0ff */
[----:B------:R-:W-:Y:S01]  /*b5410*/  LOP3.LUT P4, RZ, R9, 0x80, RZ, 0xc0, !PT ;  /* 0x0000008009ff7812 */ /* 0x000fe2000788c0ff */
[----:B------:R-:W-:-:S08]  /*b5420*/  IMAD.WIDE R32, R139, 0x4, R112 ;  /* 0x000000048b207825 */ /* 0x000fd000078e0270 */
        /* <DEDUP_REMOVED lines=26> */
[----:B----4-:R1:W-:Y:S04]  /*b55d0*/  @P4 STG.E desc[UR32][R32.64], R134 ;  /* 0x0000008620004986 */ /* 0x0103e8000c101920 */
[----:B-1----:R-:W4:Y:S04]  /*b55e0*/  LDL.LU R134, [R1+0x2bc] ;  /* 0x0002bc0001867983 */ /* 0x002f280000300800 */
[----:B------:R-:W4:Y:S04]  /*b55f0*/  LDL.LU R142, [R1+0x2ac] ;  /* 0x0002ac00018e7983 */ /* 0x000f280000300800 */
[----:B------:R-:W4:Y:S04]  /*b5600*/  LDL.LU R143, [R1+0x29c] ;  /* 0x00029c00018f7983 */ /* 0x000f280000300800 */
[----:B------:R-:W4:Y:S04]  /*b5610*/  LDL.LU R34, [R1+0x25c] ;  /* 0x00025c0001227983 */ /* 0x000f280000300800 */
[----:B------:R-:W4:Y:S04]  /*b5620*/  LDL.LU R35, [R1+0x24c] ;  /* 0x00024c0001237983 */ /* 0x000f280000300800 */
[----:B------:R-:W4:Y:S01]  /*b5630*/  LDL.LU R141, [R1+0x23c] ;  /* 0x00023c00018d7983 */ /* 0x000f220000300800 */
[----:B------:R-:W-:-:S05]  /*b5640*/  IMAD.WIDE R32, R139, 0x4, R110 ;  /* 0x000000048b207825 */ /* 0x000fca00078e026e */
[----:B--2---:R1:W-:Y:S02]  /*b5650*/  @P5 STG.E desc[UR32][R32.64], R140 ;  /* 0x0000008c20005986 */ /* 0x0043e4000c101920 */
[----:B-1----:R-:W-:Y:S02]  /*b5660*/  IMAD.WIDE R32, R139, 0x4, R108 ;  /* 0x000000048b207825 */ /* 0x002fe400078e026c */
[----:B------:R-:W2:Y:S04]  /*b5670*/  LDL.LU R140, [R1+0x22c] ;  /* 0x00022c00018c7983 */ /* 0x000ea80000300800 */
[----:B---3--:R1:W-:Y:S04]  /*b5680*/  @P6 STG.E desc[UR32][R32.64], R138 ;  /* 0x0000008a20006986 */ /* 0x0083e8000c101920 */
[----:B------:R-:W3:Y:S01]  /*b5690*/  LDL.LU R139, [R1+0x21c] ;  /* 0x00021c00018b7983 */ /* 0x000ee20000300800 */
[----:B-1----:R-:W-:-:S03]  /*b56a0*/  IMAD.WIDE R32, R252, 0x4, R122 ;  /* 0x00000004fc207825 */ /* 0x002fc600078e027a */
[----:B------:R-:W3:Y:S04]  /*b56b0*/  LDL.LU R138, [R1+0x20c] ;  /* 0x00020c00018a7983 */ /* 0x000ee80000300800 */
[----:B------:R1:W-:Y:S02]  /*b56c0*/  @P0 STG.E desc[UR32][R32.64], R23 ;  /* 0x0000001720000986 */ /* 0x0003e4000c101920 */
[C---:B-1----:R-:W-:Y:S02]  /*b56d0*/  IMAD.WIDE R32, R252.reuse, 0x4, R120 ;  /* 0x00000004fc207825 */ /* 0x042fe400078e0278 */
[----:B------:R-:W3:Y:S04]  /*b56e0*/  LDL.LU R23, [R1+0x1fc] ;  /* 0x0001fc0001177983 */ /* 0x000ee80000300800 */
[----:B------:R1:W-:Y:S01]  /*b56f0*/  @P1 STG.E desc[UR32][R32.64], R137 ;  /* 0x0000008920001986 */ /* 0x0003e2000c101920 */
[----:B------:R-:W-:Y:S01]  /*b5700*/  LOP3.LUT P1, RZ, R21, 0x8000000, RZ, 0xc0, !PT ;  /* 0x0800000015ff7812 */ /* 0x000fe2000782c0ff */
[----:B-1----:R-:W-:-:S02]  /*b5710*/  IMAD.WIDE R32, R252, 0x4, R118 ;  /* 0x00000004fc207825 */ /* 0x002fc400078e0276 */
[----:B------:R-:W3:Y:S10]  /*b5720*/  LDL.LU R137, [R1+0x1ec] ;  /* 0x0001ec0001897983 */ /* 0x000ef40000300800 */
[----:B------:R1:W-:Y:S04]  /*b5730*/  @P1 STG.E desc[UR32][R32.64], R136 ;  /* 0x0000008820001986 */ /* 0x0003e8000c101920 */
[----:B-1----:R-:W3:Y:S01]  /*b5740*/  LDL.LU R136, [R1+0x17c] ;  /* 0x00017c0001887983 */ /* 0x002ee20000300800 */
[----:B------:R-:W-:Y:S01]  /*b5750*/  LOP3.LUT P1, RZ, R21, 0x4000000, RZ, 0xc0, !PT ;  /* 0x0400000015ff7812 */ /* 0x000fe2000782c0ff */
[----:B------:R-:W-:Y:S01]  /*b5760*/  IMAD.WIDE R32, R252, 0x4, R116 ;  /* 0x00000004fc207825 */ /* 0x000fe200078e0274 */
[----:B------:R-:W-:-:S02]  /*b5770*/  LOP3.LUT P2, RZ, R9, 0x100000, RZ, 0xc0, !PT ;  /* 0x0010000009ff7812 */ /* 0x000fc4000784c0ff */
[C---:B------:R-:W-:Y:S02]  /*b5780*/  LOP3.LUT P3, RZ, R9.reuse, 0x200000, RZ, 0xc0, !PT ;  /* 0x0020000009ff7812 */ /* 0x040fe4000786c0ff */
[C---:B------:R-:W-:Y:S02]  /*b5790*/  LOP3.LUT P4, RZ, R9.reuse, 0x400000, RZ, 0xc0, !PT ;  /* 0x0040000009ff7812 */ /* 0x040fe4000788c0ff */
[C---:B------:R-:W-:Y:S02]  /*b57a0*/  LOP3.LUT P5, RZ, R9.reuse, 0x800000, RZ, 0xc0, !PT ;  /* 0x0080000009ff7812 */ /* 0x040fe400078ac0ff */
[----:B------:R-:W-:-:S03]  /*b57b0*/  LOP3.LUT P6, RZ, R9, 0x1000000, RZ, 0xc0, !PT ;  /* 0x0100000009ff7812 */ /* 0x000fc600078cc0ff */
[----:B----4-:R1:W-:Y:S01]  /*b57c0*/  @P1 STG.E desc[UR32][R32.64], R134 ;  /* 0x0000008620001986 */ /* 0x0103e2000c101920 */
[C---:B------:R-:W-:Y:S01]  /*b57d0*/  LOP3.LUT P1, RZ, R21.reuse, 0x2000000, RZ, 0xc0, !PT ;  /* 0x0200000015ff7812 */ /* 0x040fe2000782c0ff */
[C---:B-1----:R-:W-:Y:S02]  /*b57e0*/  IMAD.WIDE R32, R252.reuse, 0x4, R114 ;  /* 0x00000004fc207825 */ /* 0x042fe400078e0272 */
[----:B------:R-:W4:Y:S10]  /*b57f0*/  LDL.LU R134, [R1+0x12c] ;  /* 0x00012c0001867983 */ /* 0x000f340000300800 */
        /* <DEDUP_REMOVED lines=15> */
[----:B--2---:R1:W-:Y:S02]  /*b58f0*/  @P1 STG.E desc[UR32][R32.64], R140 ;  /* 0x0000008c20001986 */ /* 0x0043e4000c101920 */
[----:B-1----:R-:W-:-:S05]  /*b5900*/  IMAD.WIDE R32, R135, 0x4, R118 ;  /* 0x0000000487207825 */ /* 0x002fca00078e0276 */
[----:B---3--:R1:W-:Y:S02]  /*b5910*/  @P2 STG.E desc[UR32][R32.64], R139 ;  /* 0x0000008b20002986 */ /* 0x0083e4000c101920 */
        /* <DEDUP_REMOVED lines=8> */
[----:B-1----:R-:W-:Y:S02]  /*b59a0*/  IMAD.WIDE R32, R135, 0x4, R108 ;  /* 0x0000000487207825 */ /* 0x002fe400078e026c */
[----:B------:R-:W2:Y:S04]  /*b59b0*/  LDL.LU R135, [R1+0x3d0] ;  /* 0x0003d00001877983 */ /* 0x000ea80000300800 */
[----:B------:R-:W3:Y:S04]  /*b59c0*/  LDL.LU R140, [R1+0x3c0] ;  /* 0x0003c000018c7983 */ /* 0x000ee80000300800 */
[----:B------:R-:W3:Y:S04]  /*b59d0*/  LDL.LU R139, [R1+0x3b0] ;  /* 0x0003b000018b7983 */ /* 0x000ee80000300800 */
[----:B------:R-:W3:Y:S04]  /*b59e0*/  LDL.LU R138, [R1+0x3a0] ;  /* 0x0003a000018a7983 */ /* 0x000ee80000300800 */
[----:B------:R-:W3:Y:S04]  /*b59f0*/  LDL.LU R137, [R1+0x390] ;  /* 0x0003900001897983 */ /* 0x000ee80000300800 */
[----:B------:R-:W3:Y:S04]  /*b5a00*/  LDL.LU R136, [R1+0x380] ;  /* 0x0003800001887983 */ /* 0x000ee80000300800 */
[----:B------:R-:W2:Y:S01]  /*b5a10*/  LDL.LU R252, [R1+0x22e4] ;  /* 0x0022e40001fc7983 */ /* 0x000ea20000300800 */
[----:B------:R-:W-:-:S02]  /*b5a20*/  LOP3.LUT P0, RZ, R9, 0x2000000, RZ, 0xc0, !PT ;  /* 0x0200000009ff7812 */ /* 0x000fc4000780c0ff */
[----:B------:R-:W-:-:S11]  /*b5a30*/  LOP3.LUT P4, RZ, R9, 0x4000000, RZ, 0xc0, !PT ;  /* 0x0400000009ff7812 */ /* 0x000fd6000788c0ff */
[----:B----4-:R1:W-:Y:S04]  /*b5a40*/  @P0 STG.E desc[UR32][R32.64], R134 ;  /* 0x0000008620000986 */ /* 0x0103e8000c101920 */
[----:B-1----:R-:W4:Y:S04]  /*b5a50*/  LDL.LU R134, [R1+0x22e8] ;  /* 0x0022e80001867983 */ /* 0x002f280000300800 */
[----:B------:R-:W4:Y:S01]  /*b5a60*/  LDL.LU R23, [R1+0x22ec] ;  /* 0x0022ec0001177983 */ /* 0x000f220000300800 */
[----:B------:R-:W-:Y:S02]  /*b5a70*/  LOP3.LUT P1, RZ, R10, 0x40, RZ, 0xc0, !PT ;  /* 0x000000400aff7812 */ /* 0x000fe4000782c0ff */
[----:B------:R-:W-:-:S11]  /*b5a80*/  LOP3.LUT R21, R21, 0xffffefff, RZ, 0xc0, !PT ;  /* 0xffffefff15157812 */ /* 0x000fd600078ec0ff */
[----:B------:R-:W-:Y:S02]  /*b5a90*/  @P1 LOP3.LUT R21, R21, 0x1000, RZ, 0xfc, !PT ;  /* 0x0000100015151812 */ /* 0x000fe400078efcff */
[----:B------:R-:W-:Y:S02]  /*b5aa0*/  LOP3.LUT P1, RZ, R10, 0x20, RZ, 0xc0, !PT ;  /* 0x000000200aff7812 */ /* 0x000fe4000782c0ff */
[----:B------:R-:W-:Y:S01]  /*b5ab0*/  LOP3.LUT R21, R21, 0xffffdfff, RZ, 0xc0, !PT ;  /* 0xffffdfff15157812 */ /* 0x000fe200078ec0ff */
[----:B--2---:R-:W-:-:S05]  /*b5ac0*/  IMAD.WIDE R32, R252, 0x4, R122 ;  /* 0x00000004fc207825 */ /* 0x004fca00078e027a */
[----:B------:R1:W-:Y:S04]  /*b5ad0*/  @P4 STG.E desc[UR32][R32.64], R135 ;  /* 0x0000008720004986 */ /* 0x0003e8000c101920 */
[----:B-1----:R-:W2:Y:S01]  /*b5ae0*/  LDL.LU R135, [R1+0x370] ;  /* 0x0003700001877983 */ /* 0x002ea20000300800 */
[----:B------:R-:W-:Y:S02]  /*b5af0*/  @P1 LOP3.LUT R21, R21, 0x2000, RZ, 0xfc, !PT ;  /* 0x0000200015151812 */ /* 0x000fe400078efcff */
[----:B------:R-:W-:Y:S01]  /*b5b00*/  LOP3.LUT P1, RZ, R10, 0x10, RZ, 0xc0, !PT ;  /* 0x000000100aff7812 */ /* 0x000fe2000782c0ff */
[----:B------:R-:W4:Y:S01]  /*b5b10*/  LDL.LU R22, [R1+0x360] ;  /* 0x0003600001167983 */ /* 0x000f220000300800 */
[----:B------:R-:W-:-:S03]  /*b5b20*/  LOP3.LUT R21, R21, 0xffffbfff, RZ, 0xc0, !PT ;  /* 0xffffbfff15157812 */ /* 0x000fc600078ec0ff */
[----:B------:R-:W4:Y:S04]  /*b5b30*/  LDL.LU R142, [R1+0x350] ;  /* 0x00035000018e7983 */ /* 0x000f280000300800 */
[----:B------:R-:W4:Y:S04]  /*b5b40*/  LDL.LU R143, [R1+0x330] ;  /* 0x00033000018f7983 */ /* 0x000f280000300800 */
[----:B------:R-:W-:Y:S01]  /*b5b50*/  @P1 LOP3.LUT R21, R21, 0x4000, RZ, 0xfc, !PT ;  /* 0x0000400015151812 */ /* 0x000fe200078efcff */
[----:B------:R-:W4:Y:S01]  /*b5b60*/  LDL.LU R34, [R1+0x320] ;  /* 0x0003200001227983 */ /* 0x000f220000300800 */
[----:B------:R-:W-:-:S02]  /*b5b70*/  LOP3.LUT P1, RZ, R10, 0x8, RZ, 0xc0, !PT ;  /* 0x000000080aff7812 */ /* 0x000fc4000782c0ff */
[----:B------:R-:W-:Y:S02]  /*b5b80*/  LOP3.LUT R21, R21, 0xffff7fff, RZ, 0xc0, !PT ;  /* 0xffff7fff15157812 */ /* 0x000fe400078ec0ff */
[C---:B------:R-:W-:Y:S02]  /*b5b90*/  LOP3.LUT P5, RZ, R9.reuse, 0x8000000, RZ, 0xc0, !PT ;  /* 0x0800000009ff7812 */ /* 0x040fe400078ac0ff */
[C---:B------:R-:W-:Y:S01]  /*b5ba0*/  LOP3.LUT P6, RZ, R9.reuse, 0x10000000, RZ, 0xc0, !PT ;  /* 0x1000000009ff7812 */ /* 0x040fe200078cc0ff */
[----:B------:R-:W-:Y:S01]  /*b5bb0*/  IMAD.WIDE R32, R252, 0x4, R120 ;  /* 0x00000004fc207825 */ /* 0x000fe200078e0278 */
[----:B------:R-:W4:Y:S01]  /*b5bc0*/  LDL.LU R35, [R1+0x310] ;  /* 0x0003100001237983 */ /* 0x000f220000300800 */
[----:B------:R-:W-:-:S03]  /*b5bd0*/  LOP3.LUT P0, RZ, R9, 0x20000000, RZ, 0xc0, !PT ;  /* 0x2000000009ff7812 */ /* 0x000fc6000780c0ff */
[----:B------:R-:W4:Y:S01]  /*b5be0*/  LDL.LU R141, [R1+0x300] ;  /* 0x00030000018d7983 */ /* 0x000f220000300800 */
        /* <DEDUP_REMOVED lines=8> */
[----:B------:R-:W-:Y:S01]  /*b5c70*/  LOP3.LUT R21, R21, 0xfffbffff, RZ, 0xc0, !PT ;  /* 0xfffbffff15157812 */ /* 0x000fe200078ec0ff */
[----:B---3--:R1:W-:Y:S10]  /*b5c80*/  @P5 STG.E desc[UR32][R32.64], R140 ;  /* 0x0000008c20005986 */ /* 0x0083f4000c101920 */
[----:B------:R-:W-:-:S02]  /*b5c90*/  @P1 LOP3.LUT R21, R21, 0x40000, RZ, 0xfc, !PT ;  /* 0x0004000015151812 */ /* 0x000fc400078efcff */
[----:B------:R-:W-:Y:S01]  /*b5ca0*/  LOP3.LUT P1, RZ, R9, 0x80000000, RZ, 0xc0, !PT ;  /* 0x8000000009ff7812 */ /* 0x000fe2000782c0ff */
[----:B-1----:R-:W-:Y:S01]  /*b5cb0*/  IMAD.WIDE R32, R252, 0x4, R118 ;  /* 0x00000004fc207825 */ /* 0x002fe200078e0276 */
[----:B------:R-:W-:Y:S01]  /*b5cc0*/  LOP3.LUT R21, R21, 0xfff7ffff, RZ, 0xc0, !PT ;  /* 0xfff7ffff15157812 */ /* 0x000fe200078ec0ff */
[----:B------:R-:W3:Y:S04]  /*b5cd0*/  LDL.LU R140, [R1+0x2f0] ;  /* 0x0002f000018c7983 */ /* 0x000ee80000300800 */
[----:B------:R1:W-:Y:S06]  /*b5ce0*/  @P6 STG.E desc[UR32][R32.64], R139 ;  /* 0x0000008b20006986 */ /* 0x0003ec000c101920 */
[----:B------:R-:W-:-:S02]  /*b5cf0*/  @P1 LOP3.LUT R21, R21, 0x80000, RZ, 0xfc, !PT ;  /* 0x0008000015151812 */ /* 0x000fc400078efcff */
[----:B------:R-:W-:Y:S01]  /*b5d00*/  LOP3.LUT P1, RZ, R9, 0x40000000, RZ, 0xc0, !PT ;  /* 0x4000000009ff7812 */ /* 0x000fe2000782c0ff */
[C---:B-1----:R-:W-:Y:S01]  /*b5d10*/  IMAD.WIDE R32, R252.reuse, 0x4, R116 ;  /* 0x00000004fc207825 */ /* 0x042fe200078e0274 */
        /* <DEDUP_REMOVED lines=8> */
[----:B------:R1:W-:Y:S01]  /*b5da0*/  @P1 STG.E desc[UR32][R32.64], R136 ;  /* 0x0000008820001986 */ /* 0x0003e2000c101920 */
[----:B------:R-:W-:-:S03]  /*b5db0*/  LOP3.LUT P1, RZ, R21, 0x40000, RZ, 0xc0, !PT ;  /* 0x0004000015ff7812 */ /* 0x000fc6000782c0ff */
[----:B-1----:R-:W3:Y:S01]  /*b5dc0*/  LDL.LU R136, [R1+0x3c4] ;  /* 0x0003c40001887983 */ /* 0x002ee20000300800 */
[----:B------:R-:W-:-:S09]  /*b5dd0*/  IMAD.WIDE R32, R252, 0x4, R110 ;  /* 0x00000004fc207825 */ /* 0x000fd200078e026e */
[----:B--2---:R1:W-:Y:S04]  /*b5de0*/  @P1 STG.E desc[UR32][R32.64], R135 ;  /* 0x0000008720001986 */ /* 0x0043e8000c101920 */
[----:B-1----:R-:W2:Y:S01]  /*b5df0*/  LDL.LU R135, [R1+0x3b4] ;  /* 0x0003b40001877983 */ /* 0x002ea20000300800 */
[----:B------:R-:W-:Y:S01]  /*b5e00*/  LOP3.LUT P1, RZ, R21, 0x20000, RZ, 0xc0, !PT ;  /* 0x0002000015ff7812 */ /* 0x000fe2000782c0ff */
[----:B------:R-:W-:-:S12]  /*b5e10*/  IMAD.WIDE R32, R252, 0x4, R108 ;  /* 0x00000004fc207825 */ /* 0x000fd800078e026c */
[----:B----4-:R1:W-:Y:S01]  /*b5e20*/  @P1 STG.E desc[UR32][R32.64], R22 ;  /* 0x0000001620001986 */ /* 0x0103e2000c101920 */
        /* <DEDUP_REMOVED lines=12> */
[----:B------:R-:W-:Y:S02]  /*b5ef0*/  LOP3.LUT P1, RZ, R21, 0x1000, RZ, 0xc0, !PT ;  /* 0x0000100015ff7812 */ /* 0x000fe4000782c0ff */
[C---:B------:R-:W-:Y:S02]  /*b5f00*/  LOP3.LUT P2, RZ, R10.reuse, 0x80, RZ, 0xc0, !PT ;  /* 0x000000800aff7812 */ /* 0x040fe4000784c0ff */
[----:B------:R-:W-:Y:S01]  /*b5f10*/  LOP3.LUT P3, RZ, R10, 0x100, RZ, 0xc0, !PT ;  /* 0x000001000aff7812 */ /* 0x000fe2000786c0ff */
[----:B-1----:R-:W-:-:S08]  /*b5f20*/  IMAD.WIDE R32, R134, 0x4, R114 ;  /* 0x0000000486207825 */ /* 0x002fd000078e0272 */
[----:B------:R1:W-:Y:S01]  /*b5f30*/  @P1 STG.E desc[UR32][R32.64], R141 ;  /* 0x0000008d20001986 */ /* 0x0003e2000c101920 */
[----:B------:R-:W-:Y:S01]  /*b5f40*/  LOP3.LUT P4, RZ, R10, 0x200, RZ, 0xc0, !PT ;  /* 0x000002000aff7812 */ /* 0x000fe2000788c0ff */
[----:B-1----:R-:W-:-:S05]  /*b5f50*/  IMAD.WIDE R32, R134, 0x4, R112 ;  /* 0x0000000486207825 */ /* 0x002fca00078e0270 */
[----:B---3--:R1:W-:Y:S01]  /*b5f60*/  @P2 STG.E desc[UR32][R32.64], R140 ;  /* 0x0000008c20002986 */ /* 0x0083e2000c101920 */
[----:B------:R-:W-:Y:S01]  /*b5f70*/  LOP3.LUT P5, RZ, R10, 0x400, RZ, 0xc0, !PT ;  /* 0x000004000aff7812 */ /* 0x000fe200078ac0ff */
[----:B-1----:R-:W-:-:S05]  /*b5f80*/  IMAD.WIDE R32, R134, 0x4, R110 ;  /* 0x0000000486207825 */ /* 0x002fca00078e026e */
[----:B------:R1:W-:Y:S01]  /*b5f90*/  @P3 STG.E desc[UR32][R32.64], R139 ;  /* 0x0000008b20003986 */ /* 0x0003e2000c101920 */
[----:B------:R-:W-:Y:S01]  /*b5fa0*/  LOP3.LUT P6, RZ, R10, 0x800, RZ, 0xc0, !PT ;  /* 0x000008000aff7812 */ /* 0x000fe200078cc0ff */
[----:B-1----:R-:W-:Y:S01]  /*b5fb0*/  IMAD.WIDE R32, R134, 0x4, R108 ;  /* 0x0000000486207825 */ /* 0x002fe200078e026c */
[----:B------:R-:W-:Y:S01]  /*b5fc0*/  LOP3.LUT P0, RZ, R10, 0x1000, RZ, 0xc0, !PT ;  /* 0x000010000aff7812 */ /* 0x000fe2000780c0ff */
[----:B------:R-:W3:Y:S04]  /*b5fd0*/  LDL.LU R134, [R1+0x2304] ;  /* 0x0023040001867983 */ /* 0x000ee80000300800 */
[----:B------:R1:W-:Y:S02]  /*b5fe0*/  @P4 STG.E desc[UR32][R32.64], R138 ;  /* 0x0000008a20004986 */ /* 0x0003e4000c101920 */
[----:B-1----:R-:W-:-:S05]  /*b5ff0*/  IMAD.WIDE R32, R23, 0x4, R122 ;  /* 0x0000000417207825 */ /* 0x002fca00078e027a */
[----:B------:R1:W-:Y:S02]  /*b6000*/  @P5 STG.E desc[UR32][R32.64], R137 ;  /* 0x0000008920005986 */ /* 0x0003e4000c101920 */
[----:B-1----:R-:W-:-:S05]  /*b6010*/  IMAD.WIDE R32, R23, 0x4, R120 ;  /* 0x0000000417207825 */ /* 0x002fca00078e0278 */
[----:B------:R1:W-:Y:S02]  /*b6020*/  @P6 STG.E desc[UR32][R32.64], R136 ;  /* 0x0000008820006986 */ /* 0x0003e4000c101920 */
[----:B-1----:R-:W-:-:S05]  /*b6030*/  IMAD.WIDE R32, R23, 0x4, R118 ;  /* 0x0000000417207825 */ /* 0x002fca00078e0276 */
[----:B--2---:R1:W-:Y:S04]  /*b6040*/  @P0 STG.E desc[UR32][R32.64], R135 ;  /* 0x0000008720000986 */ /* 0x0043e8000c101920 */
[----:B-1----:R-:W2:Y:S04]  /*b6050*/  LDL.LU R135, [R1+0x3a4] ;  /* 0x0003a40001877983 */ /* 0x002ea80000300800 */
[----:B------:R-:W4:Y:S04]  /*b6060*/  LDL.LU R140, [R1+0x394] ;  /* 0x00039400018c7983 */ /* 0x000f280000300800 */
[----:B------:R-:W3:Y:S04]  /*b6070*/  LDL.LU R139, [R1+0x384] ;  /* 0x00038400018b7983 */ /* 0x000ee80000300800 */
[----:B------:R-:W3:Y:S04]  /*b6080*/  LDL.LU R138, [R1+0x374] ;  /* 0x00037400018a7983 */ /* 0x000ee80000300800 */
[----:B------:R-:W3:Y:S04]  /*b6090*/  LDL.LU R137, [R1+0x364] ;  /* 0x0003640001897983 */ /* 0x000ee80000300800 */
[----:B------:R-:W3:Y:S04]  /*b60a0*/  LDL.LU R136, [R1+0x354] ;  /* 0x0003540001887983 */ /* 0x000ee80000300800 */
[----:B------:R-:W3:Y:S01]  /*b60b0*/  LDL.LU R141, [R1+0x2300] ;  /* 0x00230000018d7983 */ /* 0x000ee20000300800 */
[C---:B------:R-:W-:Y:S01]  /*b60c0*/  LOP3.LUT P4, RZ, R10.reuse, 0x2000, RZ, 0xc0, !PT ;  /* 0x000020000aff7812 */ /* 0x040fe2000788c0ff */
[----:B------:R-:W-:Y:S01]  /*b60d0*/  IMAD.WIDE R32, R23, 0x4, R116 ;  /* 0x0000000417207825 */ /* 0x000fe200078e0274 */
[----:B------:R-:W-:-:S02]  /*b60e0*/  LOP3.LUT P1, RZ, R10, 0x2000000, RZ, 0xc0, !PT ;  /* 0x020000000aff7812 */ /* 0x000fc4000782c0ff */
        /* <DEDUP_REMOVED lines=11> */
[----:B------:R-:W-:Y:S01]  /*b61a0*/  LOP3.LUT P1, RZ, R10, 0x200000, RZ, 0xc0, !PT ;  /* 0x002000000aff7812 */ /* 0x000fe2000782c0ff */
[----:B--2---:R1:W-:Y:S04]  /*b61b0*/  @P4 STG.E desc[UR32][R32.64], R135 ;  /* 0x0000008720004986 */ /* 0x0043e8000c101920 */
[----:B-1----:R-:W2:Y:S04]  /*b61c0*/  LDL.LU R135, [R1+0x334] ;  /* 0x0003340001877983 */ /* 0x002ea80000300800 */
[----:B------:R-:W2:Y:S01]  /*b61d0*/  LDL.LU R22, [R1+0x324] ;  /* 0x0003240001167983 */ /* 0x000ea20000300800 */
[----:B------:R-:W-:-:S03]  /*b61e0*/  LOP3.LUT R21, R21, 0xfffffeff, RZ, 0xc0, !PT ;  /* 0xfffffeff15157812 */ /* 0x000fc600078ec0ff */
[----:B------:R-:W2:Y:S01]  /*b61f0*/  LDL.LU R142, [R1+0x314] ;  /* 0x00031400018e7983 */ /* 0x000ea20000300800 */
[----:B------:R-:W-:Y:S02]  /*b6200*/  @P1 LOP3.LUT R21, R21, 0x100, RZ, 0xfc, !PT ;  /* 0x0000010015151812 */ /* 0x000fe400078efcff */
[----:B------:R-:W-:Y:S01]  /*b6210*/  LOP3.LUT P1, RZ, R10, 0x100000, RZ, 0xc0, !PT ;  /* 0x001000000aff7812 */ /* 0x000fe2000782c0ff */
[----:B------:R-:W2:Y:S01]  /*b6220*/  LDL.LU R143, [R1+0x304] ;  /* 0x00030400018f7983 */ /* 0x000ea20000300800 */
[----:B------:R-:W-:-:S03]  /*b6230*/  LOP3.LUT R21, R21, 0xfffffdff, RZ, 0xc0, !PT ;  /* 0xfffffdff15157812 */ /* 0x000fc600078ec0ff */
[----:B------:R-:W2:Y:S01]  /*b6240*/  LDL.LU R34, [R1+0x2f4] ;  /* 0x0002f40001227983 */ /* 0x000ea20000300800 */
[C---:B------:R-:W-:Y:S02]  /*b6250*/  LOP3.LUT P5, RZ, R10.reuse, 0x4000, RZ, 0xc0, !PT ;  /* 0x000040000aff7812 */ /* 0x040fe400078ac0ff */
[C---:B------:R-:W-:Y:S01]  /*b6260*/  LOP3.LUT P6, RZ, R10.reuse, 0x8000, RZ, 0xc0, !PT ;  /* 0x000080000aff7812 */ /* 0x040fe200078cc0ff */
[----:B------:R-:W-:Y:S01]  /*b6270*/  IMAD.WIDE R32, R23, 0x4, R114 ;  /* 0x0000000417207825 */ /* 0x000fe200078e0272 */
[----:B------:R-:W2:Y:S03]  /*b6280*/  LDL.LU R35, [R1+0x194] ;  /* 0x0001940001237983 */ /* 0x000ea60000300800 */
[----:B------:R-:W-:Y:S02]  /*b6290*/  @P1 LOP3.LUT R21, R21, 0x200, RZ, 0xfc, !PT ;  /* 0x0000020015151812 */ /* 0x000fe400078efcff */
[----:B------:R-:W-:-:S02]  /*b62a0*/  LOP3.LUT P1, RZ, R10, 0x80000, RZ, 0xc0, !PT ;  /* 0x000800000aff7812 */ /* 0x000fc4000782c0ff */
[----:B------:R-:W-:Y:S02]  /*b62b0*/  LOP3.LUT R21, R21, 0xfffffbff, RZ, 0xc0, !PT ;  /* 0xfffffbff15157812 */ /* 0x000fe400078ec0ff */
[----:B------:R-:W-:-:S09]  /*b62c0*/  LOP3.LUT P0, RZ, R10, 0x10000, RZ, 0xc0, !PT ;  /* 0x000100000aff7812 */ /* 0x000fd2000780c0ff */
[----:B------:R-:W-:Y:S02]  /*b62d0*/  @P1 LOP3.LUT R21, R21, 0x400, RZ, 0xfc, !PT ;  /* 0x0000040015151812 */ /* 0x000fe400078efcff */
[----:B------:R-:W-:Y:S01]  /*b62e0*/  LOP3.LUT P1, RZ, R10, 0x40000, RZ, 0xc0, !PT ;  /* 0x000400000aff7812 */ /* 0x000fe2000782c0ff */
[----:B----4-:R1:W-:Y:S01]  /*b62f0*/  @P5 STG.E desc[UR32][R32.64], R140 ;  /* 0x0000008c20005986 */ /* 0x0103e2000c101920 */
[----:B------:R-:W-:Y:S01]  /*b6300*/  LOP3.LUT R21, R21, 0xfffff7ff, RZ, 0xc0, !PT ;  /* 0xfffff7ff15157812 */ /* 0x000fe200078ec0ff */
[----:B-1----:R-:W-:-:S10]  /*b6310*/  IMAD.WIDE R32, R23, 0x4, R112 ;  /* 0x0000000417207825 */ /* 0x002fd400078e0270 */
[----:B------:R-:W-:Y:S01]  /*b6320*/  @P1 LOP3.LUT R21, R21, 0x800, RZ, 0xfc, !PT ;  /* 0x0000080015151812 */ /* 0x000fe200078efcff */
[----:B------:R-:W4:Y:S01]  /*b6330*/  LDL.LU R140, [R1+0x164] ;  /* 0x00016400018c7983 */ /* 0x000f220000300800 */
[----:B------:R-:W-:-:S03]  /*b6340*/  LOP3.LUT P1, RZ, R10, 0x20000, RZ, 0xc0, !PT ;  /* 0x000200000aff7812 */ /* 0x000fc6000782c0ff */
[----:B---3--:R1:W-:Y:S02]  /*b6350*/  @P6 STG.E desc[UR32][R32.64], R139 ;  /* 0x0000008b20006986 */ /* 0x0083e4000c101920 */
[C---:B-1----:R-:W-:Y:S02]  /*b6360*/  IMAD.WIDE R32, R23.reuse, 0x4, R110 ;  /* 0x0000000417207825 */ /* 0x042fe400078e026e */
[----:B------:R-:W3:Y:S04]  /*b6370*/  LDL.LU R139, [R1+0x3d8] ;  /* 0x0003d800018b7983 */ /* 0x000ee80000300800 */
[----:B------:R1:W-:Y:S02]  /*b6380*/  @P0 STG.E desc[UR32][R32.64], R138 ;  /* 0x0000008a20000986 */ /* 0x0003e4000c101920 */
[----:B-1----:R-:W-:-:S02]  /*b6390*/  IMAD.WIDE R32, R23, 0x4, R108 ;  /* 0x0000000417207825 */ /* 0x002fc400078e026c */
[----:B------:R-:W3:Y:S04]  /*b63a0*/  LDL.LU R138, [R1+0x3c8] ;  /* 0x0003c800018a7983 */ /* 0x000ee80000300800 */
[----:B------:R1:W-:Y:S01]  /*b63b0*/  @P1 STG.E desc[UR32][R32.64], R137 ;  /* 0x0000008920001986 */ /* 0x0003e2000c101920 */
[----:B------:R-:W-:-:S03]  /*b63c0*/  LOP3.LUT P1, RZ, R21, 0x800, RZ, 0xc0, !PT ;  /* 0x0000080015ff7812 */ /* 0x000fc6000782c0ff */
[----:B------:R-:W3:Y:S01]  /*b63d0*/  LDL.LU R23, [R1+0x3b8] ;  /* 0x0003b80001177983 */ /* 0x000ee20000300800 */
[----:B-1----:R-:W-:-:S03]  /*b63e0*/  IMAD.WIDE R32, R141, 0x4, R122 ;  /* 0x000000048d207825 */ /* 0x002fc600078e027a */
[----:B------:R-:W3:Y:S06]  /*b63f0*/  LDL.LU R137, [R1+0x3a8] ;  /* 0x0003a80001897983 */ /* 0x000eec0000300800 */
        /* <DEDUP_REMOVED lines=25> */
[----:B----4-:R1:W-:Y:S01]  /*b6590*/  @P1 STG.E desc[UR32][R32.64], R140 ;  /* 0x0000008c20001986 */ /* 0x0103e2000c101920 */
[----:B------:R-:W-:Y:S01]  /*b65a0*/  LOP3.LUT P4, RZ, R10, 0x10000000, RZ, 0xc0, !PT ;  /* 0x100000000aff7812 */ /* 0x000fe2000788c0ff */
[----:B-1----:R-:W-:-:S05]  /*b65b0*/  IMAD.WIDE R32, R134, 0x4, R122 ;  /* 0x0000000486207825 */ /* 0x002fca00078e027a */
[----:B---3--:R1:W-:Y:S01]  /*b65c0*/  @P2 STG.E desc[UR32][R32.64], R139 ;  /* 0x0000008b20002986 */ /* 0x0083e2000c101920 */
[----:B------:R-:W-:Y:S01]  /*b65d0*/  LOP3.LUT P5, RZ, R10, 0x20000000, RZ, 0xc0, !PT ;  /* 0x200000000aff7812 */ /* 0x000fe200078ac0ff */
[----:B-1----:R-:W-:-:S05]  /*b65e0*/  IMAD.WIDE R32, R134, 0x4, R120 ;  /* 0x0000000486207825 */ /* 0x002fca00078e0278 */
[----:B------:R1:W-:Y:S01]  /*b65f0*/  @P3 STG.E desc[UR32][R32.64], R138 ;  /* 0x0000008a20003986 */ /* 0x0003e2000c101920 */
[----:B------:R-:W-:Y:S01]  /*b6600*/  LOP3.LUT P6, RZ, R10, 0x40000000, RZ, 0xc0, !PT ;  /* 0x400000000aff7812 */ /* 0x000fe200078cc0ff */
[----:B-1----:R-:W-:-:S05]  /*b6610*/  IMAD.WIDE R32, R134, 0x4, R118 ;  /* 0x0000000486207825 */ /* 0x002fca00078e0276 */
[----:B------:R1:W-:Y:S01]  /*b6620*/  @P4 STG.E desc[UR32][R32.64], R23 ;  /* 0x0000001720004986 */ /* 0x0003e2000c101920 */
[----:B------:R-:W-:Y:S01]  /*b6630*/  LOP3.LUT P0, RZ, R10, 0x80000000, RZ, 0xc0, !PT ;  /* 0x800000000aff7812 */ /* 0x000fe2000780c0ff */
[----:B-1----:R-:W-:-:S05]  /*b6640*/  IMAD.WIDE R32, R134, 0x4, R116 ;  /* 0x0000000486207825 */ /* 0x002fca00078e0274 */
[----:B------:R1:W-:Y:S02]  /*b6650*/  @P5 STG.E desc[UR32][R32.64], R137 ;  /* 0x0000008920005986 */ /* 0x0003e4000c101920 */
[----:B-1----:R-:W-:-:S05]  /*b6660*/  IMAD.WIDE R32, R134, 0x4, R114 ;  /* 0x0000000486207825 */ /* 0x002fca00078e0272 */
[----:B------:R1:W-:Y:S02]  /*b6670*/  @P6 STG.E desc[UR32][R32.64], R136 ;  /* 0x0000008820006986 */ /* 0x0003e4000c101920 */
[----:B-1----:R-:W-:-:S05]  /*b6680*/  IMAD.WIDE R32, R134, 0x4, R112 ;  /* 0x0000000486207825 */ /* 0x002fca00078e0270 */
[----:B--2---:R1:W-:Y:S04]  /*b6690*/  @P0 STG.E desc[UR32][R32.64], R135 ;  /* 0x0000008720000986 */ /* 0x0043e8000c101920 */
[----:B-1----:R-:W2:Y:S04]  /*b66a0*/  LDL.LU R135, [R1+0x378] ;  /* 0x0003780001877983 */ /* 0x002ea80000300800 */
[----:B------:R-:W3:Y:S04]  /*b66b0*/  LDL.LU R141, [R1+0x368] ;  /* 0x00036800018d7983 */ /* 0x000ee80000300800 */
[----:B------:R-:W4:Y:S04]  /*b66c0*/  LDL.LU R140, [R1+0x358] ;  /* 0x00035800018c7983 */ /* 0x000f280000300800 */
[----:B------:R-:W4:Y:S04]  /*b66d0*/  LDL.LU R139, [R1+0x338] ;  /* 0x00033800018b7983 */ /* 0x000f280000300800 */
[----:B------:R-:W4:Y:S04]  /*b66e0*/  LDL.LU R138, [R1+0x328] ;  /* 0x00032800018a7983 */ /* 0x000f280000300800 */
[----:B------:R-:W4:Y:S04]  /*b66f0*/  LDL.LU R136, [R1+0x318] ;  /* 0x0003180001887983 */ /* 0x000f280000300800 */
[----:B------:R-:W4:Y:S01]  /*b6700*/  LDL.LU R22, [R1+0x2308] ;  /* 0x0023080001167983 */ /* 0x000f220000300800 */
        /* <DEDUP_REMOVED lines=16> */
[----:B-1----:R-:W2:Y:S01]  /*b6810*/  LDL.LU R135, [R1+0x308] ;  /* 0x0003080001877983 */ /* 0x002ea20000300800 */
[----:B------:R-:W-:-:S03]  /*b6820*/  IMAD.WIDE R32, R134, 0x4, R108 ;  /* 0x0000000486207825 */ /* 0x000fc600078e026c */
[----:B------:R-:W2:Y:S04]  /*b6830*/  LDL.LU R134, [R1+0x2f8] ;  /* 0x0002f80001867983 */ /* 0x000ea80000300800 */
[----:B------:R-:W2:Y:S04]  /*b6840*/  LDL.LU R23, [R1+0x230c] ;  /* 0x00230c0001177983 */ /* 0x000ea80000300800 */
        /* <DEDUP_REMOVED lines=9> */
[----:B------:R-:W-:Y:S01]  /*b68e0*/  LOP3.LUT P6, RZ, R11, 0x4, RZ, 0xc0, !PT ;  /* 0x000000040bff7812 */ /* 0x000fe200078cc0ff */
[----:B------:R-:W2:Y:S04]  /*b68f0*/  LDL.LU R34, [R1+0x3cc] ;  /* 0x0003cc0001227983 */ /* 0x000ea80000300800 */
[----:B------:R-:W-:Y:S01]  /*b6900*/  @P1 LOP3.LUT R21, R21, 0x2, RZ, 0xfc, !PT ;  /* 0x0000000215151812 */ /* 0x000fe200078efcff */
[----:B------:R-:W2:Y:S01]  /*b6910*/  LDL.LU R35, [R1+0x3bc] ;  /* 0x0003bc0001237983 */ /* 0x000ea20000300800 */
[----:B------:R-:W-:-:S02]  /*b6920*/  LOP3.LUT P1, RZ, R11, 0x40, RZ, 0xc0, !PT ;  /* 0x000000400bff7812 */ /* 0x000fc4000782c0ff */
[----:B------:R-:W-:Y:S02]  /*b6930*/  LOP3.LUT R21, R21, 0xfffffffb, RZ, 0xc0, !PT ;  /* 0xfffffffb15157812 */ /* 0x000fe400078ec0ff */
[----:B------:R-:W-:-:S09]  /*b6940*/  LOP3.LUT P0, RZ, R11, 0x8, RZ, 0xc0, !PT ;  /* 0x000000080bff7812 */ /* 0x000fd2000780c0ff */
[----:B------:R-:W-:Y:S02]  /*b6950*/  @P1 LOP3.LUT R21, R21, 0x4, RZ, 0xfc, !PT ;  /* 0x0000000415151812 */ /* 0x000fe400078efcff */
[----:B------:R-:W-:Y:S01]  /*b6960*/  LOP3.LUT P1, RZ, R11, 0x20, RZ, 0xc0, !PT ;  /* 0x000000200bff7812 */ /* 0x000fe2000782c0ff */
[----:B---3--:R4:W-:Y:S01]  /*b6970*/  @P5 STG.E desc[UR32][R32.64], R141 ;  /* 0x0000008d20005986 */ /* 0x0089e2000c101920 */
[----:B------:R-:W-:Y:S01]  /*b6980*/  LOP3.LUT R21, R21, 0xfffffff7, RZ, 0xc0, !PT ;  /* 0xfffffff715157812 */ /* 0x000fe200078ec0ff */
[----:B----4-:R-:W-:-:S10]  /*b6990*/  IMAD.WIDE R32, R22, 0x4, R122 ;  /* 0x0000000416207825 */ /* 0x010fd400078e027a */
[----:B------:R-:W-:Y:S01]  /*b69a0*/  @P1 LOP3.LUT R21, R21, 0x8, RZ, 0xfc, !PT ;  /* 0x0000000815151812 */ /* 0x000fe200078efcff */
[----:B------:R-:W3:Y:S01]  /*b69b0*/  LDL.LU R141, [R1+0x3ac] ;  /* 0x0003ac00018d7983 */ /* 0x000ee20000300800 */
[----:B------:R-:W-:-:S03]  /*b69c0*/  LOP3.LUT P1, RZ, R11, 0x10, RZ, 0xc0, !PT ;  /* 0x000000100bff7812 */ /* 0x000fc6000782c0ff */
[----:B------:R1:W-:Y:S02]  /*b69d0*/  @P6 STG.E desc[UR32][R32.64], R140 ;  /* 0x0000008c20006986 */ /* 0x0003e4000c101920 */
[C---:B-1----:R-:W-:Y:S02]  /*b69e0*/  IMAD.WIDE R32, R22.reuse, 0x4, R120 ;  /* 0x0000000416207825 */ /* 0x042fe400078e0278 */
[----:B------:R-:W4:Y:S04]  /*b69f0*/  LDL.LU R140, [R1+0x39c] ;  /* 0x00039c00018c7983 */ /* 0x000f280000300800 */
[----:B------:R1:W-:Y:S02]  /*b6a00*/  @P0 STG.E desc[UR32][R32.64], R139 ;  /* 0x0000008b20000986 */ /* 0x0003e4000c101920 */
[----:B-1----:R-:W-:-:S02]  /*b6a10*/  IMAD.WIDE R32, R22, 0x4, R118 ;  /* 0x0000000416207825 */ /* 0x002fc400078e0276 */
[----:B------:R-:W4:Y:S04]  /*b6a20*/  LDL.LU R139, [R1+0x38c] ;  /* 0x00038c00018b7983 */ /* 0x000f280000300800 */
[----:B------:R1:W-:Y:S01]  /*b6a30*/  @P1 STG.E desc[UR32][R32.64], R138 ;  /* 0x0000008a20001986 */ /* 0x0003e2000c101920 */
[C---:B------:R-:W-:Y:S01]  /*b6a40*/  LOP3.LUT P1, RZ, R21.reuse, 0x8, RZ, 0xc0, !PT ;  /* 0x0000000815ff7812 */ /* 0x040fe2000782c0ff */
[----:B-1----:R-:W-:Y:S02]  /*b6a50*/  IMAD.WIDE R32, R22, 0x4, R116 ;  /* 0x0000000416207825 */ /* 0x002fe400078e0274 */
[----:B------:R-:W4:Y:S10]  /*b6a60*/  LDL.LU R138, [R1+0x37c] ;  /* 0x00037c00018a7983 */ /* 0x000f340000300800 */
[----:B------:R1:W-:Y:S01]  /*b6a70*/  @P1 STG.E desc[UR32][R32.64], R136 ;  /* 0x0000008820001986 */ /* 0x0003e2000c101920 */
[----:B------:R-:W-:-:S03]  /*b6a80*/  LOP3.LUT P1, RZ, R21, 0x4, RZ, 0xc0, !PT ;  /* 0x0000000415ff7812 */ /* 0x000fc6000782c0ff */
[----:B-1----:R-:W4:Y:S01]  /*b6a90*/  LDL.LU R136, [R1+0x36c] ;  /* 0x00036c0001887983 */ /* 0x002f220000300800 */
[----:B------:R-:W-:-:S09]  /*b6aa0*/  IMAD.WIDE R32, R22, 0x4, R114 ;  /* 0x0000000416207825 */ /* 0x000fd200078e0272 */
[----:B--2---:R1:W-:Y:S04]  /*b6ab0*/  @P1 STG.E desc[UR32][R32.64], R135 ;  /* 0x0000008720001986 */ /* 0x0043e8000c101920 */
[----:B-1----:R-:W2:Y:S01]  /*b6ac0*/  LDL.LU R135, [R1+0x35c] ;  /* 0x00035c0001877983 */ /* 0x002ea20000300800 */
[----:B------:R-:W-:Y:S01]  /*b6ad0*/  LOP3.LUT P1, RZ, R21, 0x2, RZ, 0xc0, !PT ;  /* 0x0000000215ff7812 */ /* 0x000fe2000782c0ff */
[----:B------:R-:W-:-:S12]  /*b6ae0*/  IMAD.WIDE R32, R22, 0x4, R112 ;  /* 0x0000000416207825 */ /* 0x000fd800078e0270 */
[----:B------:R1:W-:Y:S01]  /*b6af0*/  @P1 STG.E desc[UR32][R32.64], R134 ;  /* 0x0000008620001986 */ /* 0x0003e2000c101920 */
[----:B------:R-:W-:Y:S01]  /*b6b00*/  LOP3.LUT P1, RZ, R21, 0x1, RZ, 0xc0, !PT ;  /* 0x0000000115ff7812 */ /* 0x000fe2000782c0ff */
[----:B-1----:R-:W-:Y:S01]  /*b6b10*/  IMAD.WIDE R32, R22, 0x4, R110 ;  /* 0x0000000416207825 */ /* 0x002fe200078e026e */
[----:B------:R-:W-:Y:S01]  /*b6b20*/  LOP3.LUT P2, RZ, R11, 0x2000, RZ, 0xc0, !PT ;  /* 0x000020000bff7812 */ /* 0x000fe2000784c0ff */
        /* <DEDUP_REMOVED lines=12> */
[----:B------:R-:W-:Y:S01]  /*b6bf0*/  LOP3.LUT P3, RZ, R11, 0x4000, RZ, 0xc0, !PT ;  /* 0x000040000bff7812 */ /* 0x000fe2000786c0ff */
[----:B-1----:R-:W-:-:S10]  /*b6c00*/  IMAD.WIDE R32, R23, 0x4, R118 ;  /* 0x0000000417207825 */ /* 0x002fd400078e0276 */
[----:B------:R1:W-:Y:S01]  /*b6c10*/  @P1 STG.E desc[UR32][R32.64], R35 ;  /* 0x0000002320001986 */ /* 0x0003e2000c101920 */
[----:B------:R-:W-:Y:S01]  /*b6c20*/  LOP3.LUT P4, RZ, R11, 0x8000, RZ, 0xc0, !PT ;  /* 0x000080000bff7812 */ /* 0x000fe2000788c0ff */
[----:B-1----:R-:W-:-:S05]  /*b6c30*/  IMAD.WIDE R32, R23, 0x4, R116 ;  /* 0x0000000417207825 */ /* 0x002fca00078e0274 */
[----:B---3--:R1:W-:Y:S01]  /*b6c40*/  @P2 STG.E desc[UR32][R32.64], R141 ;  /* 0x0000008d20002986 */ /* 0x0083e2000c101920 */
[----:B------:R-:W-:Y:S01]  /*b6c50*/  LOP3.LUT P5, RZ, R11, 0x10000, RZ, 0xc0, !PT ;  /* 0x000100000bff7812 */ /* 0x000fe200078ac0ff */
[----:B-1----:R-:W-:-:S05]  /*b6c60*/  IMAD.WIDE R32, R23, 0x4, R114 ;  /* 0x0000000417207825 */ /* 0x002fca00078e0272 */
[----:B----4-:R1:W-:Y:S01]  /*b6c70*/  @P3 STG.E desc[UR32][R32.64], R140 ;  /* 0x0000008c20003986 */ /* 0x0103e2000c101920 */
        /* <DEDUP_REMOVED lines=14> */
[----:B------:R-:W4:Y:S01]  /*b6d60*/  LDL.LU R138, [R1+0x2fc] ;  /* 0x0002fc00018a7983 */ /* 0x000f220000300800 */
[----:B------:R-:W-:-:S03]  /*b6d70*/  LOP3.LUT P4, RZ, R11, 0x80000, RZ, 0xc0, !PT ;  /* 0x000800000bff7812 */ /* 0x000fc6000788c0ff */
[----:B------:R-:W4:Y:S01]  /*b6d80*/  LDL.LU R23, [R1+0x19c] ;  /* 0x00019c0001177983 */ /* 0x000f220000300800 */
[----:B------:R-:W-:-:S03]  /*b6d90*/  IMAD.WIDE R32, R137, 0x4, R120 ;  /* 0x0000000489207825 */ /* 0x000fc600078e0278 */
[----:B------:R-:W4:Y:S01]  /*b6da0*/  LDL.LU R136, [R1+0x2314] ;  /* 0x0023140001887983 */ /* 0x000f220000300800 */
        /* <DEDUP_REMOVED lines=14> */
[----:B--2---:R1:W-:Y:S04]  /*b6e90*/  @P4 STG.E desc[UR32][R32.64], R135 ;  /* 0x0000008720004986 */ /* 0x0043e8000c101920 */
[----:B-1----:R-:W2:Y:S04]  /*b6ea0*/  LDL.LU R135, [R1+0x16c] ;  /* 0x00016c0001877983 */ /* 0x002ea80000300800 */
[----:B------:R-:W2:Y:S04]  /*b6eb0*/  LDL.LU R252, [R1+0x470] ;  /* 0x0004700001fc7983 */ /* 0x000ea80000300800 */
[----:B------:R-:W2:Y:S01]  /*b6ec0*/  LDL.LU R22, [R1+0x460] ;  /* 0x0004600001167983 */ /* 0x000ea20000300800 */
[----:B------:R-:W-:-:S02]  /*b6ed0*/  @P1 LOP3.LUT R8, R8, 0x1000000, RZ, 0xfc, !PT ;  /* 0x0100000008081812 */ /* 0x000fc400078efcff */
[----:B------:R-:W-:Y:S01]  /*b6ee0*/  LOP3.LUT P1, RZ, R11, 0x4000000, RZ, 0xc0, !PT ;  /* 0x040000000bff7812 */ /* 0x000fe2000782c0ff */
[----:B------:R-:W2:Y:S01]  /*b6ef0*/  LDL.LU R142, [R1+0x4b0] ;  /* 0x0004b000018e7983 */ /* 0x000ea20000300800 */
[----:B------:R-:W-:-:S03]  /*b6f00*/  LOP3.LUT R8, R8, 0xfdffffff, RZ, 0xc0, !PT ;  /* 0xfdffffff08087812 */ /* 0x000fc600078ec0ff */
[----:B------:R-:W2:Y:S01]  /*b6f10*/  LDL.LU R143, [R1+0x4a0] ;  /* 0x0004a000018f7983 */ /* 0x000ea20000300800 */
[C---:B------:R-:W-:Y:S02]  /*b6f20*/  LOP3.LUT P5, RZ, R11.reuse, 0x100000, RZ, 0xc0, !PT ;  /* 0x001000000bff7812 */ /* 0x040fe400078ac0ff */
[----:B------:R-:W-:Y:S01]  /*b6f30*/  LOP3.LUT P6, RZ, R11, 0x200000, RZ, 0xc0, !PT ;  /* 0x002000000bff7812 */ /* 0x000fe200078cc0ff */
[----:B------:R-:W-:Y:S01]  /*b6f40*/  IMAD.WIDE R32, R137, 0x4, R118 ;  /* 0x0000000489207825 */ /* 0x000fe200078e0276 */
[----:B------:R-:W2:Y:S03]  /*b6f50*/  LDL.LU R34, [R1+0x490] ;  /* 0x0004900001227983 */ /* 0x000ea60000300800 */
        /* <DEDUP_REMOVED lines=9> */
[----:B-1----:R-:W-:-:S10]  /*b6ff0*/  IMAD.WIDE R32, R137, 0x4, R116 ;  /* 0x0000000489207825 */ /* 0x002fd400078e0274 */
[----:B------:R-:W-:Y:S02]  /*b7000*/  @P1 LOP3.LUT R8, R8, 0x8000000, RZ, 0xfc, !PT ;  /* 0x0800000008081812 */ /* 0x000fe400078efcff */
[----:B------:R-:W-:Y:S01]  /*b7010*/  LOP3.LUT P1, RZ, R11, 0x800000, RZ, 0xc0, !PT ;  /* 0x008000000bff7812 */ /* 0x000fe2000782c0ff */
[----:B----4-:R1:W-:Y:S02]  /*b7020*/  @P6 STG.E desc[UR32][R32.64], R140 ;  /* 0x0000008c20006986 */ /* 0x0103e4000c101920 */
[----:B-1----:R-:W-:-:S05]  /*b7030*/  IMAD.WIDE R32, R137, 0x4, R114 ;  /* 0x0000000489207825 */ /* 0x002fca00078e0272 */
[----:B------:R1:W-:Y:S02]  /*b7040*/  @P0 STG.E desc[UR32][R32.64], R139 ;  /* 0x0000008b20000986 */ /* 0x0003e4000c101920 */
[----:B-1----:R-:W-:Y:S02]  /*b7050*/  IMAD.WIDE R32, R137, 0x4, R112 ;  /* 0x0000000489207825 */ /* 0x002fe400078e0270 */
[----:B------:R-:W3:Y:S04]  /*b7060*/  LDL.LU R139, [R1+0x2318] ;  /* 0x00231800018b7983 */ /* 0x000ee80000300800 */
[----:B------:R-:W4:Y:S04]  /*b7070*/  LDL.LU R141, [R1+0x450] ;  /* 0x00045000018d7983 */ /* 0x000f280000300800 */
        /* <DEDUP_REMOVED lines=8> */
[----:B------:R-:W-:-:S03]  /*b7100*/  IMAD.WIDE R32, R137, 0x4, R108 ;  /* 0x0000000489207825 */ /* 0x000fc600078e026c */
[----:B------:R-:W3:Y:S06]  /*b7110*/  LDL.LU R137, [R1+0x410] ;  /* 0x0004100001897983 */ /* 0x000eec0000300800 */
        /* <DEDUP_REMOVED lines=24> */
[----:B----4-:R1:W-:Y:S01]  /*b72a0*/  @P2 STG.E desc[UR32][R32.64], R141 ;  /* 0x0000008d20002986 */ /* 0x0103e2000c101920 */
[----:B------:R-:W-:Y:S01]  /*b72b0*/  LOP3.LUT P5, RZ, R12, 0x8, RZ, 0xc0, !PT ;  /* 0x000000080cff7812 */ /* 0x000fe200078ac0ff */
[----:B-1----:R-:W-:Y:S01]  /*b72c0*/  IMAD.WIDE R32, R136, 0x4, R108 ;  /* 0x0000000488207825 */ /* 0x002fe200078e026c */
[C---:B------:R-:W-:Y:S01]  /*b72d0*/  LOP3.LUT P6, RZ, R12.reuse, 0x10, RZ, 0xc0, !PT ;  /* 0x000000100cff7812 */ /* 0x040fe200078cc0ff */
[----:B------:R-:W4:Y:S04]  /*b72e0*/  LDL.LU R136, [R1+0x2320] ;  /* 0x0023200001887983 */ /* 0x000f280000300800 */
[----:B---3--:R1:W-:Y:S01]  /*b72f0*/  @P3 STG.E desc[UR32][R32.64], R140 ;  /* 0x0000008c20003986 */ /* 0x0083e2000c101920 */
[----:B------:R-:W-:Y:S01]  /*b7300*/  LOP3.LUT P0, RZ, R12, 0x20, RZ, 0xc0, !PT ;  /* 0x000000200cff7812 */ /* 0x000fe2000780c0ff */
[----:B-1----:R-:W-:-:S05]  /*b7310*/  IMAD.WIDE R32, R139, 0x4, R122 ;  /* 0x000000048b207825 */ /* 0x002fca00078e027a */
        /* <DEDUP_REMOVED lines=52> */
[----:B------:R-:W-:Y:S01]  /*b7660*/  @P1 LOP3.LUT R8, R8, 0x80000, RZ, 0xfc, !PT ;  /* 0x0008000008081812 */ /* 0x000fe200078efcff */
[----:B------:R-:W3:Y:S01]  /*b7670*/  LDL.LU R141, [R1+0x434] ;  /* 0x00043400018d7983 */ /* 0x000ee20000300800 */
[----:B------:R-:W-:-:S03]  /*b7680*/  LOP3.LUT P1, RZ, R12, 0x400, RZ, 0xc0, !PT ;  /* 0x000004000cff7812 */ /* 0x000fc6000782c0ff */
[----:B----4-:R1:W-:Y:S02]  /*b7690*/  @P6 STG.E desc[UR32][R32.64], R140 ;  /* 0x0000008c20006986 */ /* 0x0103e4000c101920 */
[----:B-1----:R-:W-:Y:S02]  /*b76a0*/  IMAD.WIDE R32, R139, 0x4, R108 ;  /* 0x000000048b207825 */ /* 0x002fe400078e026c */
[----:B------:R-:W4:Y:S04]  /*b76b0*/  LDL.LU R140, [R1+0x424] ;  /* 0x00042400018c7983 */ /* 0x000f280000300800 */
[----:B------:R1:W-:Y:S04]  /*b76c0*/  @P0 STG.E desc[UR32][R32.64], R138 ;  /* 0x0000008a20000986 */ /* 0x0003e8000c101920 */
[----:B------:R-:W4:Y:S01]  /*b76d0*/  LDL.LU R139, [R1+0x414] ;  /* 0x00041400018b7983 */ /* 0x000f220000300800 */
[----:B-1----:R-:W-:-:S03]  /*b76e0*/  IMAD.WIDE R32, R34, 0x4, R122 ;  /* 0x0000000422207825 */ /* 0x002fc600078e027a */
[----:B------:R-:W4:Y:S04]  /*b76f0*/  LDL.LU R138, [R1+0x404] ;  /* 0x00040400018a7983 */ /* 0x000f280000300800 */
[----:B------:R1:W-:Y:S01]  /*b7700*/  @P1 STG.E desc[UR32][R32.64], R23 ;  /* 0x0000001720001986 */ /* 0x0003e2000c101920 */
[----:B------:R-:W-:Y:S01]  /*b7710*/  LOP3.LUT P1, RZ, R8, 0x80000, RZ, 0xc0, !PT ;  /* 0x0008000008ff7812 */ /* 0x000fe2000782c0ff */
        /* <DEDUP_REMOVED lines=50> */
[----:B------:R-:W3:Y:S01]  /*b7a40*/  LDL.LU R21, [R1+0x2324] ;  /* 0x0023240001157983 */ /* 0x000ee20000300800 */
[----:B------:R-:W-:-:S02]  /*b7a50*/  LOP3.LUT P1, RZ, R13, 0x20, RZ, 0xc0, !PT ;  /* 0x000000200dff7812 */ /* 0x000fc4000782c0ff */
[----:B------:R-:W-:Y:S01]  /*b7a60*/  LOP3.LUT R8, R8, 0xffffffef, RZ, 0xc0, !PT ;  /* 0xffffffef08087812 */ /* 0x000fe200078ec0ff */
[----:B------:R-:W-:Y:S01]  /*b7a70*/  IMAD.WIDE R32, R136, 0x4, R108 ;  /* 0x0000000488207825 */ /* 0x000fe200078e026c */
[----:B------:R-:W4:Y:S01]  /*b7a80*/  LDL.LU R138, [R1+0x232c] ;  /* 0x00232c00018a7983 */ /* 0x000f220000300800 */
[----:B------:R-:W-:-:S03]  /*b7a90*/  LOP3.LUT P4, RZ, R12, 0x2000000, RZ, 0xc0, !PT ;  /* 0x020000000cff7812 */ /* 0x000fc6000788c0ff */
[----:B------:R-:W4:Y:S05]  /*b7aa0*/  LDL.LU R136, [R1+0x488] ;  /* 0x0004880001887983 */ /* 0x000f2a0000300800 */
        /* <DEDUP_REMOVED lines=30> */
[----:B------:R-:W2:Y:S04]  /*b7c90*/  LDL.LU R22, [R1+0x438] ;  /* 0x0004380001167983 */ /* 0x000ea80000300800 */
[----:B------:R-:W2:Y:S04]  /*b7ca0*/  LDL.LU R142, [R1+0x428] ;  /* 0x00042800018e7983 */ /* 0x000ea80000300800 */
[----:B------:R-:W2:Y:S01]  /*b7cb0*/  LDL.LU R143, [R1+0x418] ;  /* 0x00041800018f7983 */ /* 0x000ea20000300800 */
[----:B---3--:R-:W-:-:S03]  /*b7cc0*/  IMAD.WIDE R32, R21, 0x4, R122 ;  /* 0x0000000415207825 */ /* 0x008fc600078e027a */
[----:B------:R-:W3:Y:S04]  /*b7cd0*/  LDL.LU R34, [R1+0x408] ;  /* 0x0004080001227983 */ /* 0x000ee80000300800 */
[----:B------:R1:W-:Y:S02]  /*b7ce0*/  @P5 STG.E desc[UR32][R32.64], R35 ;  /* 0x0000002320005986 */ /* 0x0003e4000c101920 */
        /* <DEDUP_REMOVED lines=12> */
[----:B------:R1:W-:Y:S04]  /*b7db0*/  @P1 STG.E desc[UR32][R32.64], R137 ;  /* 0x0000008920001986 */ /* 0x0003e8000c101920 */
[----:B-1----:R-:W4:Y:S01]  /*b7dc0*/  LDL.LU R137, [R1+0x47c] ;  /* 0x00047c0001897983 */ /* 0x002f220000300800 */
[----:B------:R-:W-:Y:S01]  /*b7dd0*/  LOP3.LUT P1, RZ, R8, 0x400, RZ, 0xc0, !PT ;  /* 0x0000040008ff7812 */ /* 0x000fe2000782c0ff */
[----:B------:R-:W-:-:S12]  /*b7de0*/  IMAD.WIDE R32, R21, 0x4, R112 ;  /* 0x0000000415207825 */ /* 0x000fd800078e0270 */
[----:B------:R1:W-:Y:S01]  /*b7df0*/  @P1 STG.E desc[UR32][R32.64], R136 ;  /* 0x0000008820001986 */ /* 0x0003e2000c101920 */
[----:B------:R-:W-:Y:S01]  /*b7e00*/  LOP3.LUT P1, RZ, R8, 0x200, RZ, 0xc0, !PT ;  /* 0x0000020008ff7812 */ /* 0x000fe2000782c0ff */
[----:B-1----:R-:W-:Y:S01]  /*b7e10*/  IMAD.WIDE R32, R21, 0x4, R110 ;  /* 0x0000000415207825 */ /* 0x002fe200078e026e */
[C---:B------:R-:W-:Y:S01]  /*b7e20*/  LOP3.LUT P2, RZ, R13.reuse, 0x40, RZ, 0xc0, !PT ;  /* 0x000000400dff7812 */ /* 0x040fe2000784c0ff */
[----:B------:R-:W4:Y:S01]  /*b7e30*/  LDL.LU R136, [R1+0x46c] ;  /* 0x00046c0001887983 */ /* 0x000f220000300800 */
[C---:B------:R-:W-:Y:S02]  /*b7e40*/  LOP3.LUT P3, RZ, R13.reuse, 0x80, RZ, 0xc0, !PT ;  /* 0x000000800dff7812 */ /* 0x040fe4000786c0ff */
[C---:B------:R-:W-:Y:S02]  /*b7e50*/  LOP3.LUT P4, RZ, R13.reuse, 0x100, RZ, 0xc0, !PT ;  /* 0x000001000dff7812 */ /* 0x040fe4000788c0ff */
[C---:B------:R-:W-:Y:S02]  /*b7e60*/  LOP3.LUT P5, RZ, R13.reuse, 0x200, RZ, 0xc0, !PT ;  /* 0x000002000dff7812 */ /* 0x040fe400078ac0ff */
[----:B------:R-:W-:-:S03]  /*b7e70*/  LOP3.LUT P6, RZ, R13, 0x400, RZ, 0xc0, !PT ;  /* 0x000004000dff7812 */ /* 0x000fc600078cc0ff */
[----:B--2---:R1:W-:Y:S01]  /*b7e80*/  @P1 STG.E desc[UR32][R32.64], R135 ;  /* 0x0000008720001986 */ /* 0x0043e2000c101920 */
[C---:B------:R-:W-:Y:S01]  /*b7e90*/  LOP3.LUT P1, RZ, R8.reuse, 0x100, RZ, 0xc0, !PT ;  /* 0x0000010008ff7812 */ /* 0x040fe2000782c0ff */
        /* <DEDUP_REMOVED lines=15> */
[----:B-1----:R-:W-:-:S05]  /*b7f90*/  IMAD.WIDE R32, R139, 0x4, R114 ;  /* 0x000000048b207825 */ /* 0x002fca00078e0272 */
[----:B------:R1:W-:Y:S02]  /*b7fa0*/  @P2 STG.E desc[UR32][R32.64], R35 ;  /* 0x0000002320002986 */ /* 0x0003e4000c101920 */
[----:B-1----:R-:W-:-:S05]  /*b7fb0*/  IMAD.WIDE R32, R139, 0x4, R112 ;  /* 0x000000048b207825 */ /* 0x002fca00078e0270 */
[----:B----4-:R1:W-:Y:S02]  /*b7fc0*/  @P3 STG.E desc[UR32][R32.64], R141 ;  /* 0x0000008d20003986 */ /* 0x0103e4000c101920 */
[----:B-1----:R-:W-:-:S05]  /*b7fd0*/  IMAD.WIDE R32, R139, 0x4, R110 ;  /* 0x000000048b207825 */ /* 0x002fca00078e026e */
[----:B------:R1:W-:Y:S02]  /*b7fe0*/  @P4 STG.E desc[UR32][R32.64], R140 ;  /* 0x0000008c20004986 */ /* 0x0003e4000c101920 */
[----:B-1----:R-:W-:-:S05]  /*b7ff0*/  IMAD.WIDE R32, R139, 0x4, R108 ;  /* 0x000000048b207825 */ /* 0x002fca00078e026c */
[----:B------:R1:W-:Y:S02]  /*b8000*/  @P5 STG.E desc[UR32][R32.64], R23 ;  /* 0x0000001720005986 */ /* 0x0003e4000c101920 */
[----:B-1----:R-:W-:-:S05]  /*b8010*/  IMAD.WIDE R32, R138, 0x4, R122 ;  /* 0x000000048a207825 */ /* 0x002fca00078e027a */
[----:B------:R1:W-:Y:S04]  /*b8020*/  @P6 STG.E desc[UR32][R32.64], R137 ;  /* 0x0000008920006986 */ /* 0x0003e8000c101920 */
[----:B-1----:R-:W3:Y:S04]  /*b8030*/  LDL.LU R137, [R1+0x4bc] ;  /* 0x0004bc0001897983 */ /* 0x002ee80000300800 */
[----:B------:R-:W4:Y:S01]  /*b8040*/  LDL.LU R141, [R1+0x4ac] ;  /* 0x0004ac00018d7983 */ /* 0x000f220000300800 */
[----:B------:R-:W-:-:S03]  /*b8050*/  LOP3.LUT P0, RZ, R13, 0x800, RZ, 0xc0, !PT ;  /* 0x000008000dff7812 */ /* 0x000fc6000780c0ff */
[----:B------:R-:W2:Y:S01]  /*b8060*/  LDL.LU R140, [R1+0x49c] ;  /* 0x00049c00018c7983 */ /* 0x000ea20000300800 */
[----:B------:R-:W-:-:S03]  /*b8070*/  IMAD.WIDE R32, R138, 0x4, R120 ;  /* 0x000000048a207825 */ /* 0x000fc600078e0278 */
[----:B------:R-:W2:Y:S06]  /*b8080*/  LDL.LU R139, [R1+0x48c] ;  /* 0x00048c00018b7983 */ /* 0x000eac0000300800 */
[----:B------:R1:W-:Y:S04]  /*b8090*/  @P0 STG.E desc[UR32][R32.64], R136 ;  /* 0x0000008820000986 */ /* 0x0003e8000c101920 */
[----:B-1----:R-:W2:Y:S01]  /*b80a0*/  LDL.LU R136, [R1+0x45c] ;  /* 0x00045c0001887983 */ /* 0x002ea20000300800 */
[----:B------:R-:W-:-:S03]  /*b80b0*/  LOP3.LUT P4, RZ, R13, 0x1000, RZ, 0xc0, !PT ;  /* 0x000010000dff7812 */ /* 0x000fc6000788c0ff */
[----:B------:R-:W2:Y:S01]  /*b80c0*/  LDL.LU R23, [R1+0x44c] ;  /* 0x00044c0001177983 */ /* 0x000ea20000300800 */
[----:B------:R-:W-:-:S03]  /*b80d0*/  IMAD.WIDE R32, R138, 0x4, R118 ;  /* 0x000000048a207825 */ /* 0x000fc600078e0276 */
[----:B------:R-:W2:Y:S01]  /*b80e0*/  LDL.LU R35, [R1+0x2330] ;  /* 0x0023300001237983 */ /* 0x000ea20000300800 */
        /* <DEDUP_REMOVED lines=11> */
[----:B------:R-:W-:Y:S01]  /*b81a0*/  @P1 LOP3.LUT R9, R9, 0x80000000, RZ, 0xfc, !PT ;  /* 0x8000000009091812 */ /* 0x000fe200078efcff */
[----:B---3--:R1:W-:Y:S04]  /*b81b0*/  @P4 STG.E desc[UR32][R32.64], R137 ;  /* 0x0000008920004986 */ /* 0x0083e8000c101920 */
[----:B-1----:R-:W3:Y:S04]  /*b81c0*/  LDL.LU R137, [R1+0x43c] ;  /* 0x00043c0001897983 */ /* 0x002ee80000300800 */
[----:B------:R-:W3:Y:S01]  /*b81d0*/  LDL.LU R21, [R1+0x42c] ;  /* 0x00042c0001157983 */ /* 0x000ee20000300800 */
[----:B------:R-:W-:-:S02]  /*b81e0*/  LOP3.LUT P1, RZ, R13, 0x100000, RZ, 0xc0, !PT ;  /* 0x001000000dff7812 */ /* 0x000fc4000782c0ff */
[----:B------:R-:W-:Y:S01]  /*b81f0*/  LOP3.LUT R8, R8, 0xfffffffe, RZ, 0xc0, !PT ;  /* 0xfffffffe08087812 */ /* 0x000fe200078ec0ff */
[----:B------:R-:W3:Y:S04]  /*b8200*/  LDL.LU R252, [R1+0x41c] ;  /* 0x00041c0001fc7983 */ /* 0x000ee80000300800 */
[----:B------:R-:W3:Y:S01]  /*b8210*/  LDL.LU R22, [R1+0x40c] ;  /* 0x00040c0001167983 */ /* 0x000ee20000300800 */
[----:B------:R-:W-:-:S03]  /*b8220*/  LOP3.LUT P5, RZ, R13, 0x2000, RZ, 0xc0, !PT ;  /* 0x000020000dff7812 */ /* 0x000fc600078ac0ff */
[----:B------:R-:W3:Y:S02]  /*b8230*/  LDL.LU R142, [R1+0x3fc] ;  /* 0x0003fc00018e7983 */ /* 0x000ee40000300800 */
[----:B------:R-:W-:Y:S02]  /*b8240*/  @P1 LOP3.LUT R8, R8, 0x1, RZ, 0xfc, !PT ;  /* 0x0000000108081812 */ /* 0x000fe400078efcff */
[C---:B------:R-:W-:Y:S02]  /*b8250*/  LOP3.LUT P1, RZ, R13.reuse, 0x80000, RZ, 0xc0, !PT ;  /* 0x000800000dff7812 */ /* 0x040fe4000782c0ff */
[C---:B------:R-:W-:Y:S01]  /*b8260*/  LOP3.LUT P6, RZ, R13.reuse, 0x4000, RZ, 0xc0, !PT ;  /* 0x000040000dff7812 */ /* 0x040fe200078cc0ff */
[----:B------:R-:W-:Y:S01]  /*b8270*/  IMAD.WIDE R32, R138, 0x4, R116 ;  /* 0x000000048a207825 */ /* 0x000fe200078e0274 */
[----:B------:R-:W-:Y:S01]  /*b8280*/  LOP3.LUT R8, R8, 0xfffffffd, RZ, 0xc0, !PT ;  /* 0xfffffffd08087812 */ /* 0x000fe200078ec0ff */
[----:B------:R-:W3:Y:S01]  /*b8290*/  LDL.LU R143, [R1+0x3ec] ;  /* 0x0003ec00018f7983 */ /* 0x000ee20000300800 */
[----:B------:R-:W-:-:S03]  /*b82a0*/  LOP3.LUT P0, RZ, R13, 0x8000, RZ, 0xc0, !PT ;  /* 0x000080000dff7812 */ /* 0x000fc6000780c0ff */
[----:B----4-:R1:W-:Y:S04]  /*b82b0*/  @P5 STG.E desc[UR32][R32.64], R141 ;  /* 0x0000008d20005986 */ /* 0x0103e8000c101920 */
[----:B------:R-:W-:Y:S01]  /*b82c0*/  @P1 LOP3.LUT R8, R8, 0x2, RZ, 0xfc, !PT ;  /* 0x0000000208081812 */ /* 0x000fe200078efcff */
[----:B------:R-:W4:Y:S01]  /*b82d0*/  LDL.LU R34, [R1+0x18c] ;  /* 0x00018c0001227983 */ /* 0x000f220000300800 */
[----:B------:R-:W-:Y:S02]  /*b82e0*/  LOP3.LUT P1, RZ, R13, 0x40000, RZ, 0xc0, !PT ;  /* 0x000400000dff7812 */ /* 0x000fe4000782c0ff */
[----:B------:R-:W-:Y:S01]  /*b82f0*/  LOP3.LUT R8, R8, 0xfffffffb, RZ, 0xc0, !PT ;  /* 0xfffffffb08087812 */ /* 0x000fe200078ec0ff */
[----:B-1----:R-:W-:Y:S01]  /*b8300*/  IMAD.WIDE R32, R138, 0x4, R114 ;  /* 0x000000048a207825 */ /* 0x002fe200078e0272 */
[----:B------:R-:W4:Y:S09]  /*b8310*/  LDL.LU R141, [R1+0x2334] ;  /* 0x00233400018d7983 */ /* 0x000f320000300800 */
[----:B------:R-:W-:-:S02]  /*b8320*/  @P1 LOP3.LUT R8, R8, 0x4, RZ, 0xfc, !PT ;  /* 0x0000000408081812 */ /* 0x000fc400078efcff */
[----:B------:R-:W-:Y:S02]  /*b8330*/  LOP3.LUT P1, RZ, R13, 0x20000, RZ, 0xc0, !PT ;  /* 0x000200000dff7812 */ /* 0x000fe4000782c0ff */
[----:B------:R-:W-:Y:S01]  /*b8340*/  LOP3.LUT R8, R8, 0xfffffff7, RZ, 0xc0, !PT ;  /* 0xfffffff708087812 */ /* 0x000fe200078ec0ff */
[----:B--2---:R1:W-:Y:S10]  /*b8350*/  @P6 STG.E desc[UR32][R32.64], R140 ;  /* 0x0000008c20006986 */ /* 0x0043f4000c101920 */
[----:B------:R-:W-:-:S02]  /*b8360*/  @P1 LOP3.LUT R8, R8, 0x8, RZ, 0xfc, !PT ;  /* 0x0000000808081812 */ /* 0x000fc400078efcff */
[----:B------:R-:W-:Y:S01]  /*b8370*/  LOP3.LUT P1, RZ, R13, 0x10000, RZ, 0xc0, !PT ;  /* 0x000100000dff7812 */ /* 0x000fe2000782c0ff */
[----:B-1----:R-:W-:-:S05]  /*b8380*/  IMAD.WIDE R32, R138, 0x4, R112 ;  /* 0x000000048a207825 */ /* 0x002fca00078e0270 */
[----:B------:R1:W-:Y:S02]  /*b8390*/  @P0 STG.E desc[UR32][R32.64], R139 ;  /* 0x0000008b20000986 */ /* 0x0003e4000c101920 */
[----:B-1----:R-:W-:-:S05]  /*b83a0*/  IMAD.WIDE R32, R138, 0x4, R110 ;  /* 0x000000048a207825 */ /* 0x002fca00078e026e */
[----:B------:R1:W-:Y:S01]  /*b83b0*/  @P1 STG.E desc[UR32][R32.64], R136 ;  /* 0x0000008820001986 */ /* 0x0003e2000c101920 */
[----:B------:R-:W-:-:S03]  /*b83c0*/  LOP3.LUT P1, RZ, R8, 0x8, RZ, 0xc0, !PT ;  /* 0x0000000808ff7812 */ /* 0x000fc6000782c0ff */
[----:B-1----:R-:W2:Y:S04]  /*b83d0*/  LDL.LU R136, [R1+0x11c] ;  /* 0x00011c0001887983 */ /* 0x002ea80000300800 */
[----:B------:R-:W2:Y:S01]  /*b83e0*/  LDL.LU R140, [R1+0x590] ;  /* 0x00059000018c7983 */ /* 0x000ea20000300800 */
[----:B------:R-:W-:-:S03]  /*b83f0*/  IMAD.WIDE R32, R138, 0x4, R108 ;  /* 0x000000048a207825 */ /* 0x000fc600078e026c */
[----:B------:R-:W2:Y:S04]  /*b8400*/  LDL.LU R139, [R1+0x580] ;  /* 0x00058000018b7983 */ /* 0x000ea80000300800 */
[----:B------:R1:W-:Y:S01]  /*b8410*/  @P1 STG.E desc[UR32][R32.64], R23 ;  /* 0x0000001720001986 */ /* 0x0003e2000c101920 */
[----:B------:R-:W-:-:S03]  /*b8420*/  LOP3.LUT P1, RZ, R8, 0x4, RZ, 0xc0, !PT ;  /* 0x0000000408ff7812 */ /* 0x000fc6000782c0ff */
[----:B------:R-:W2:Y:S04]  /*b8430*/  LDL.LU R138, [R1+0x570] ;  /* 0x00057000018a7983 */ /* 0x000ea80000300800 */
[----:B-1----:R-:W2:Y:S01]  /*b8440*/  LDL.LU R23, [R1+0x560] ;  /* 0x0005600001177983 */ /* 0x002ea20000300800 */
[----:B------:R-:W-:-:S05]  /*b8450*/  IMAD.WIDE R32, R35, 0x4, R122 ;  /* 0x0000000423207825 */ /* 0x000fca00078e027a */
[----:B---3--:R1:W-:Y:S04]  /*b8460*/  @P1 STG.E desc[UR32][R32.64], R137 ;  /* 0x0000008920001986 */ /* 0x0083e8000c101920 */
[----:B-1----:R-:W3:Y:S01]  /*b8470*/  LDL.LU R137, [R1+0x550] ;  /* 0x0005500001897983 */ /* 0x002ee20000300800 */
        /* <DEDUP_REMOVED lines=22> */
[----:B--2---:R1:W-:Y:S01]  /*b85e0*/  @P2 STG.E desc[UR32][R32.64], R136 ;  /* 0x0000008820002986 */ /* 0x0043e2000c101920 */
[----:B------:R-:W-:Y:S01]  /*b85f0*/  LOP3.LUT P5, RZ, R13, 0x10000000, RZ, 0xc0, !PT ;  /* 0x100000000dff7812 */ /* 0x000fe200078ac0ff */
[----:B-1----:R-:W-:Y:S01]  /*b8600*/  IMAD.WIDE R32, R141, 0x4, R122 ;  /* 0x000000048d207825 */ /* 0x002fe200078e027a */
[C---:B------:R-:W-:Y:S01]  /*b8610*/  LOP3.LUT P6, RZ, R13.reuse, 0x20000000, RZ, 0xc0, !PT ;  /* 0x200000000dff7812 */ /* 0x040fe200078cc0ff */
[----:B------:R-:W2:Y:S04]  /*b8620*/  LDL.LU R136, [R1+0x233c] ;  /* 0x00233c0001887983 */ /* 0x000ea80000300800 */
[----:B------:R1:W-:Y:S01]  /*b8630*/  @P3 STG.E desc[UR32][R32.64], R140 ;  /* 0x0000008c20003986 */ /* 0x0003e2000c101920 */
        /* <DEDUP_REMOVED lines=8> */
[----:B---3--:R1:W-:Y:S04]  /*b86c0*/  @P0 STG.E desc[UR32][R32.64], R137 ;  /* 0x0000008920000986 */ /* 0x0083e8000c101920 */
[----:B-1----:R-:W3:Y:S04]  /*b86d0*/  LDL.LU R137, [R1+0x540] ;  /* 0x0005400001897983 */ /* 0x002ee80000300800 */
[----:B------:R-:W4:Y:S04]  /*b86e0*/  LDL.LU R35, [R1+0x530] ;  /* 0x0005300001237983 */ /* 0x000f280000300800 */
[----:B------:R-:W2:Y:S04]  /*b86f0*/  LDL.LU R140, [R1+0x520] ;  /* 0x00052000018c7983 */ /* 0x000ea80000300800 */
[----:B------:R-:W2:Y:S04]  /*b8700*/  LDL.LU R139, [R1+0x510] ;  /* 0x00051000018b7983 */ /* 0x000ea80000300800 */
[----:B------:R-:W2:Y:S04]  /*b8710*/  LDL.LU R138, [R1+0x500] ;  /* 0x00050000018a7983 */ /* 0x000ea80000300800 */
[----:B------:R-:W2:Y:S04]  /*b8720*/  LDL.LU R23, [R1+0x4f0] ;  /* 0x0004f00001177983 */ /* 0x000ea80000300800 */
[----:B------:R-:W2:Y:S01]  /*b8730*/  LDL.LU R142, [R1+0x2338] ;  /* 0x00233800018e7983 */ /* 0x000ea20000300800 */
[----:B------:R-:W-:Y:S01]  /*b8740*/  LOP3.LUT P4, RZ, R13, 0x80000000, RZ, 0xc0, !PT ;  /* 0x800000000dff7812 */ /* 0x000fe2000788c0ff */
        /* <DEDUP_REMOVED lines=14> */
[----:B---3--:R1:W-:Y:S04]  /*b8830*/  @P4 STG.E desc[UR32][R32.64], R137 ;  /* 0x0000008920004986 */ /* 0x0083e8000c101920 */
[----:B-1----:R-:W3:Y:S04]  /*b8840*/  LDL.LU R137, [R1+0x4e0] ;  /* 0x0004e00001897983 */ /* 0x002ee80000300800 */
[----:B------:R-:W3:Y:S01]  /*b8850*/  LDL.LU R21, [R1+0x4d0] ;  /* 0x0004d00001157983 */ /* 0x000ee20000300800 */
[----:B------:R-:W-:-:S03]  /*b8860*/  LOP3.LUT R9, R9, 0xfeffffff, RZ, 0xc0, !PT ;  /* 0xfeffffff09097812 */ /* 0x000fc600078ec0ff */
[----:B------:R-:W3:Y:S01]  /*b8870*/  LDL.LU R252, [R1+0x4c0] ;  /* 0x0004c00001fc7983 */ /* 0x000ee20000300800 */
[----:B------:R-:W-:Y:S02]  /*b8880*/  @P1 LOP3.LUT R9, R9, 0x1000000, RZ, 0xfc, !PT ;  /* 0x0100000009091812 */ /* 0x000fe400078efcff */
[----:B------:R-:W-:Y:S01]  /*b8890*/  LOP3.LUT P1, RZ, R14, 0x40, RZ, 0xc0, !PT ;  /* 0x000000400eff7812 */ /* 0x000fe2000782c0ff */
[----:B------:R-:W3:Y:S01]  /*b88a0*/  LDL.LU R22, [R1+0x1b0] ;  /* 0x0001b00001167983 */ /* 0x000ee20000300800 */
[----:B------:R-:W-:-:S03]  /*b88b0*/  LOP3.LUT R9, R9, 0xfdffffff, RZ, 0xc0, !PT ;  /* 0xfdffffff09097812 */ /* 0x000fc600078ec0ff */
[----:B------:R-:W3:Y:S01]  /*b88c0*/  LDL.LU R143, [R1+0x150] ;  /* 0x00015000018f7983 */ /* 0x000ee20000300800 */
[C---:B------:R-:W-:Y:S02]  /*b88d0*/  LOP3.LUT P5, RZ, R14.reuse, 0x1, RZ, 0xc0, !PT ;  /* 0x000000010eff7812 */ /* 0x040fe400078ac0ff */
[C---:B------:R-:W-:Y:S01]  /*b88e0*/  LOP3.LUT P6, RZ, R14.reuse, 0x2, RZ, 0xc0, !PT ;  /* 0x000000020eff7812 */ /* 0x040fe200078cc0ff */
[----:B------:R-:W-:Y:S01]  /*b88f0*/  IMAD.WIDE R32, R141, 0x4, R110 ;  /* 0x000000048d207825 */ /* 0x000fe200078e026e */
[----:B------:R-:W3:Y:S03]  /*b8900*/  LDL.LU R34, [R1+0x594] ;  /* 0x0005940001227983 */ /* 0x000ee60000300800 */
        /* <DEDUP_REMOVED lines=12> */
[----:B--2---:R1:W-:Y:S04]  /*b89d0*/  @P6 STG.E desc[UR32][R32.64], R140 ;  /* 0x0000008c20006986 */ /* 0x0043e8000c101920 */
[----:B------:R-:W2:Y:S01]  /*b89e0*/  LDL.LU R141, [R1+0x574] ;  /* 0x00057400018d7983 */ /* 0x000ea20000300800 */
[----:B-1----:R-:W-:-:S03]  /*b89f0*/  IMAD.WIDE R32, R142, 0x4, R122 ;  /* 0x000000048e207825 */ /* 0x002fc600078e027a */
[----:B------:R-:W2:Y:S04]  /*b8a00*/  LDL.LU R140, [R1+0x564] ;  /* 0x00056400018c7983 */ /* 0x000ea80000300800 */
[----:B------:R1:W-:Y:S02]  /*b8a10*/  @P0 STG.E desc[UR32][R32.64], R139 ;  /* 0x0000008b20000986 */ /* 0x0003e4000c101920 */
[C---:B-1----:R-:W-:Y:S02]  /*b8a20*/  IMAD.WIDE R32, R142.reuse, 0x4, R120 ;  /* 0x000000048e207825 */ /* 0x042fe400078e0278 */
[----:B------:R-:W2:Y:S04]  /*b8a30*/  LDL.LU R139, [R1+0x554] ;  /* 0x00055400018b7983 */ /* 0x000ea80000300800 */
[----:B------:R1:W-:Y:S01]  /*b8a40*/  @P1 STG.E desc[UR32][R32.64], R138 ;  /* 0x0000008a20001986 */ /* 0x0003e2000c101920 */
[----:B------:R-:W-:Y:S01]  /*b8a50*/  LOP3.LUT P1, RZ, R9, 0x8000000, RZ, 0xc0, !PT ;  /* 0x0800000009ff7812 */ /* 0x000fe2000782c0ff */
[----:B-1----:R-:W-:-:S02]  /*b8a60*/  IMAD.WIDE R32, R142, 0x4, R118 ;  /* 0x000000048e207825 */ /* 0x002fc400078e0276 */
[----:B------:R-:W2:Y:S10]  /*b8a70*/  LDL.LU R138, [R1+0x544] ;  /* 0x00054400018a7983 */ /* 0x000eb40000300800 */
[----:B------:R1:W-:Y:S01]  /*b8a80*/  @P1 STG.E desc[UR32][R32.64], R23 ;  /* 0x0000001720001986 */ /* 0x0003e2000c101920 */
[----:B------:R-:W-:-:S03]  /*b8a90*/  LOP3.LUT P1, RZ, R9, 0x4000000, RZ, 0xc0, !PT ;  /* 0x0400000009ff7812 */ /* 0x000fc6000782c0ff */
[----:B-1----:R-:W2:Y:S01]  /*b8aa0*/  LDL.LU R23, [R1+0x534] ;  /* 0x0005340001177983 */ /* 0x002ea20000300800 */
[----:B------:R-:W-:-:S09]  /*b8ab0*/  IMAD.WIDE R32, R142, 0x4, R116 ;  /* 0x000000048e207825 */ /* 0x000fd200078e0274 */
        /* <DEDUP_REMOVED lines=36> */
[----:B-1----:R-:W-:Y:S02]  /*b8d00*/  IMAD.WIDE R32, R136, 0x4, R108 ;  /* 0x0000000488207825 */ /* 0x002fe400078e026c */
[----:B------:R-:W2:Y:S04]  /*b8d10*/  LDL.LU R136, [R1+0x2490] ;  /* 0x0024900001887983 */ /* 0x000ea80000300800 */
[----:B------:R-:W4:Y:S04]  /*b8d20*/  LDL.LU R140, [R1+0x2498] ;  /* 0x00249800018c7983 */ /* 0x000f280000300800 */
[----:B---3--:R1:W-:Y:S04]  /*b8d30*/  @P0 STG.E desc[UR32][R32.64], R137 ;  /* 0x0000008920000986 */ /* 0x0083e8000c101920 */
[----:B-1----:R-:W3:Y:S04]  /*b8d40*/  LDL.LU R137, [R1+0x514] ;  /* 0x0005140001897983 */ /* 0x002ee80000300800 */
[----:B------:R-:W4:Y:S04]  /*b8d50*/  LDL.LU R34, [R1+0x504] ;  /* 0x0005040001227983 */ /* 0x000f280000300800 */
[----:B------:R-:W4:Y:S04]  /*b8d60*/  LDL.LU R35, [R1+0x4f4] ;  /* 0x0004f40001237983 */ /* 0x000f280000300800 */
[----:B------:R-:W4:Y:S04]  /*b8d70*/  LDL.LU R141, [R1+0x4e4] ;  /* 0x0004e400018d7983 */ /* 0x000f280000300800 */
[----:B------:R-:W4:Y:S01]  /*b8d80*/  LDL.LU R138, [R1+0x4d4] ;  /* 0x0004d400018a7983 */ /* 0x000f220000300800 */
[----:B------:R-:W-:-:S03]  /*b8d90*/  LOP3.LUT P4, RZ, R14, 0x40000, RZ, 0xc0, !PT ;  /* 0x000400000eff7812 */ /* 0x000fc6000788c0ff */
[----:B------:R-:W4:Y:S04]  /*b8da0*/  LDL.LU R23, [R1+0x4c4] ;  /* 0x0004c40001177983 */ /* 0x000f280000300800 */
[----:B------:R-:W4:Y:S01]  /*b8db0*/  LDL.LU R139, [R1+0x2494] ;  /* 0x00249400018b7983 */ /* 0x000f220000300800 */
[----:B------:R-:W-:Y:S01]  /*b8dc0*/  LOP3.LUT P1, RZ, R14, 0x40000000, RZ, 0xc0, !PT ;  /* 0x400000000eff7812 */ /* 0x000fe2000782c0ff */
[----:B--2---:R-:W-:-:S05]  /*b8dd0*/  IMAD.WIDE R32, R136, 0x4, R122 ;  /* 0x0000000488207825 */ /* 0x004fca00078e027a */
[----:B---3--:R1:W-:Y:S04]  /*b8de0*/  @P4 STG.E desc[UR32][R32.64], R137 ;  /* 0x0000008920004986 */ /* 0x0083e8000c101920 */
[----:B-1----:R-:W2:Y:S01]  /*b8df0*/  LDL.LU R137, [R1+0x1b4] ;  /* 0x0001b40001897983 */ /* 0x002ea20000300800 */
[----:B------:R-:W-:-:S03]  /*b8e00*/  LOP3.LUT R9, R9, 0xffffefff, RZ, 0xc0, !PT ;  /* 0xffffefff09097812 */ /* 0x000fc600078ec0ff */
[----:B------:R-:W3:Y:S01]  /*b8e10*/  LDL.LU R8, [R1+0x154] ;  /* 0x0001540001087983 */ /* 0x000ee20000300800 */
[----:B------:R-:W-:Y:S02]  /*b8e20*/  @P1 LOP3.LUT R9, R9, 0x1000, RZ, 0xfc, !PT ;  /* 0x0000100009091812 */ /* 0x000fe400078efcff */
[----:B------:R-:W-:Y:S01]  /*b8e30*/  LOP3.LUT P1, RZ, R14, 0x20000000, RZ, 0xc0, !PT ;  /* 0x200000000eff7812 */ /* 0x000fe2000782c0ff */
[----:B------:R-:W3:Y:S01]  /*b8e40*/  LDL.LU R21, [R1+0x598] ;  /* 0x0005980001157983 */ /* 0x000ee20000300800 */
[----:B------:R-:W-:-:S03]  /*b8e50*/  LOP3.LUT R9, R9, 0xffffdfff, RZ, 0xc0, !PT ;  /* 0xffffdfff09097812 */ /* 0x000fc600078ec0ff */
[----:B------:R-:W3:Y:S04]  /*b8e60*/  LDL.LU R252, [R1+0x588] ;  /* 0x0005880001fc7983 */ /* 0x000ee80000300800 */
[----:B------:R-:W3:Y:S04]  /*b8e70*/  LDL.LU R22, [R1+0x578] ;  /* 0x0005780001167983 */ /* 0x000ee80000300800 */
[----:B------:R-:W-:Y:S02]  /*b8e80*/  @P1 LOP3.LUT R9, R9, 0x2000, RZ, 0xfc, !PT ;  /* 0x0000200009091812 */ /* 0x000fe400078efcff */
[----:B------:R-:W-:-:S02]  /*b8e90*/  LOP3.LUT P5, RZ, R14, 0x80000, RZ, 0xc0, !PT ;  /* 0x000800000eff7812 */ /* 0x000fc400078ac0ff */
[----:B------:R-:W-:Y:S01]  /*b8ea0*/  LOP3.LUT P6, RZ, R14, 0x100000, RZ, 0xc0, !PT ;  /* 0x001000000eff7812 */ /* 0x000fe200078cc0ff */
[----:B------:R-:W-:Y:S01]  /*b8eb0*/  IMAD.WIDE R32, R136, 0x4, R120 ;  /* 0x0000000488207825 */ /* 0x000fe200078e0278 */
[C---:B------:R-:W-:Y:S01]  /*b8ec0*/  LOP3.LUT P1, RZ, R14.reuse, 0x10000000, RZ, 0xc0, !PT ;  /* 0x100000000eff7812 */ /* 0x040fe2000782c0ff */
[----:B------:R-:W3:Y:S01]  /*b8ed0*/  LDL.LU R142, [R1+0x568] ;  /* 0x00056800018e7983 */ /* 0x000ee20000300800 */
[----:B------:R-:W-:Y:S02]  /*b8ee0*/  LOP3.LUT R9, R9, 0xffffbfff, RZ, 0xc0, !PT ;  /* 0xffffbfff09097812 */ /* 0x000fe400078ec0ff */
[----:B------:R-:W-:Y:S01]  /*b8ef0*/  LOP3.LUT P0, RZ, R14, 0x200000, RZ, 0xc0, !PT ;  /* 0x002000000eff7812 */ /* 0x000fe2000780c0ff */
[----:B------:R-:W3:Y:S08]  /*b8f00*/  LDL.LU R143, [R1+0x558] ;  /* 0x00055800018f7983 */ /* 0x000ef00000300800 */
[----:B------:R-:W-:-:S02]  /*b8f10*/  @P1 LOP3.LUT R9, R9, 0x4000, RZ, 0xfc, !PT ;  /* 0x0000400009091812 */ /* 0x000fc400078efcff */
        /* <DEDUP_REMOVED lines=11> */
[----:B----4-:R1:W-:Y:S10]  /*b8fd0*/  @P5 STG.E desc[UR32][R32.64], R34 ;  /* 0x0000002220005986 */ /* 0x0103f4000c101920 */
[----:B------:R-:W-:-:S02]  /*b8fe0*/  @P1 LOP3.LUT R9, R9, 0x40000, RZ, 0xfc, !PT ;  /* 0x0004000009091812 */ /* 0x000fc400078efcff */
[----:B------:R-:W-:Y:S01]  /*b8ff0*/  LOP3.LUT P1, RZ, R14, 0x800000, RZ, 0xc0, !PT ;  /* 0x008000000eff7812 */ /* 0x000fe2000782c0ff */
[----:B-1----:R-:W-:Y:S01]  /*b9000*/  IMAD.WIDE R32, R136, 0x4, R118 ;  /* 0x0000000488207825 */ /* 0x002fe200078e0276 */
[----:B------:R-:W-:Y:S01]  /*b9010*/  LOP3.LUT R9, R9, 0xfff7ffff, RZ, 0xc0, !PT ;  /* 0xfff7ffff09097812 */ /* 0x000fe200078ec0ff */
[----:B------:R-:W4:Y:S04]  /*b9020*/  LDL.LU R34, [R1+0x548] ;  /* 0x0005480001227983 */ /* 0x000f280000300800 */
[----:B------:R1:W-:Y:S06]  /*b9030*/  @P6 STG.E desc[UR32][R32.64], R35 ;  /* 0x0000002320006986 */ /* 0x0003ec000c101920 */
[----:B------:R-:W-:-:S02]  /*b9040*/  @P1 LOP3.LUT R9, R9, 0x80000, RZ, 0xfc, !PT ;  /* 0x0008000009091812 */ /* 0x000fc400078efcff */
[----:B------:R-:W-:Y:S01]  /*b9050*/  LOP3.LUT P1, RZ, R14, 0x400000, RZ, 0xc0, !PT ;  /* 0x004000000eff7812 */ /* 0x000fe2000782c0ff */
[C---:B-1----:R-:W-:Y:S01]  /*b9060*/  IMAD.WIDE R32, R136.reuse, 0x4, R116 ;  /* 0x0000000488207825 */ /* 0x042fe200078e0274 */
        /* <DEDUP_REMOVED lines=10> */
[----:B-1----:R-:W4:Y:S01]  /*b9110*/  LDL.LU R23, [R1+0x508] ;  /* 0x0005080001177983 */ /* 0x002f220000300800 */
[----:B------:R-:W-:-:S09]  /*b9120*/  IMAD.WIDE R32, R136, 0x4, R110 ;  /* 0x0000000488207825 */ /* 0x000fd200078e026e */
[----:B--2---:R1:W-:Y:S04]  /*b9130*/  @P1 STG.E desc[UR32][R32.64], R137 ;  /* 0x0000008920001986 */ /* 0x0043e8000c101920 */
[----:B-1----:R-:W2:Y:S01]  /*b9140*/  LDL.LU R137, [R1+0x4f8] ;  /* 0x0004f80001897983 */ /* 0x002ea20000300800 */
[C---:B------:R-:W-:Y:S01]  /*b9150*/  LOP3.LUT P1, RZ, R9.reuse, 0x20000, RZ, 0xc0, !PT ;  /* 0x0002000009ff7812 */ /* 0x040fe2000782c0ff */
[----:B------:R-:W-:Y:S01]  /*b9160*/  IMAD.WIDE R32, R136, 0x4, R108 ;  /* 0x0000000488207825 */ /* 0x000fe200078e026c */
[----:B------:R-:W-:Y:S01]  /*b9170*/  LOP3.LUT P2, RZ, R14, 0x80000000, RZ, 0xc0, !PT ;  /* 0x800000000eff7812 */ /* 0x000fe2000784c0ff */
[----:B------:R-:W2:Y:S10]  /*b9180*/  LDL.LU R136, [R1+0x4338] ;  /* 0x0043380001887983 */ /* 0x000eb40000300800 */
[----:B---3--:R1:W-:Y:S01]  /*b9190*/  @P1 STG.E desc[UR32][R32.64], R8 ;  /* 0x0000000820001986 */ /* 0x0083e2000c101920 */
        /* <DEDUP_REMOVED lines=18> */
[----:B----4-:R1:W-:Y:S01]  /*b92c0*/  @P2 STG.E desc[UR32][R32.64], R34 ;  /* 0x0000002220002986 */ /* 0x0103e2000c101920 */
        /* <DEDUP_REMOVED lines=140> */
[----:B------:R-:W-:-:S04]  /*b9b90*/  LOP3.LUT R9, R9, 0xfffffffe, RZ, 0xc0, !PT ;  /* 0xfffffffe09097812 */ /* 0x000fc800078ec0ff */
[----:B------:R-:W-:Y:S02]  /*b9ba0*/  @P1 LOP3.LUT R9, R9, 0x1, RZ, 0xfc, !PT ;  /* 0x0000000109091812 */ /* 0x000fe400078efcff */
[----:B------:R-:W-:Y:S02]  /*b9bb0*/  LOP3.LUT P1, RZ, R15, 0x80000000, RZ, 0xc0, !PT ;  /* 0x800000000fff7812 */ /* 0x000fe4000782c0ff */
[----:B------:R-:W-:-:S11]  /*b9bc0*/  LOP3.LUT R9, R9, 0xfffffffd, RZ, 0xc0, !PT ;  /* 0xfffffffd09097812 */ /* 0x000fd600078ec0ff */
[----:B------:R-:W-:Y:S02]  /*b9bd0*/  @P1 LOP3.LUT R9, R9, 0x2, RZ, 0xfc, !PT ;  /* 0x0000000209091812 */ /* 0x000fe400078efcff */
[----:B------:R-:W-:Y:S02]  /*b9be0*/  LOP3.LUT P1, RZ, R15, 0x40000000, RZ, 0xc0, !PT ;  /* 0x400000000fff7812 */ /* 0x000fe4000782c0ff */
[----:B------:R-:W-:Y:S02]  /*b9bf0*/  LOP3.LUT R9, R9, 0xfffffffb, RZ, 0xc0, !PT ;  /* 0xfffffffb09097812 */ /* 0x000fe400078ec0ff */
[C---:B------:R-:W-:Y:S02]  /*b9c00*/  LOP3.LUT P5, RZ, R15.reuse, 0x2000000, RZ, 0xc0, !PT ;  /* 0x020000000fff7812 */ /* 0x040fe400078ac0ff */
[----:B------:R-:W-:Y:S01]  /*b9c10*/  LOP3.LUT P6, RZ, R15, 0x4000000, RZ, 0xc0, !PT ;  /* 0x040000000fff7812 */ /* 0x000fe200078cc0ff */
[----:B------:R-:W-:Y:S01]  /*b9c20*/  IMAD.WIDE R32, R139, 0x4, R108 ;  /* 0x000000048b207825 */ /* 0x000fe200078e026c */
[----:B------:R-:W-:Y:S01]  /*b9c30*/  LOP3.LUT P0, RZ, R15, 0x8000000, RZ, 0xc0, !PT ;  /* 0x080000000fff7812 */ /* 0x000fe2000780c0ff */
[----:B------:R-:W2:Y:S04]  /*b9c40*/  LDL.LU R139, [R1+0x24b8] ;  /* 0x0024b800018b7983 */ /* 0x000ea80000300800 */
[----:B------:R-:W-:Y:S01]  /*b9c50*/  @P1 LOP3.LUT R9, R9, 0x4, RZ, 0xfc, !PT ;  /* 0x0000000409091812 */ /* 0x000fe200078efcff */
[----:B------:R-:W2:Y:S01]  /*b9c60*/  LDL.LU R252, [R1+0x600] ;  /* 0x0006000001fc7983 */ /* 0x000ea20000300800 */
[----:B------:R-:W-:-:S02]  /*b9c70*/  LOP3.LUT P1, RZ, R15, 0x20000000, RZ, 0xc0, !PT ;  /* 0x200000000fff7812 */ /* 0x000fc4000782c0ff */
[----:B------:R-:W-:Y:S01]  /*b9c80*/  LOP3.LUT R9, R9, 0xfffffff7, RZ, 0xc0, !PT ;  /* 0xfffffff709097812 */ /* 0x000fe200078ec0ff */
[----:B---3--:R4:W-:Y:S02]  /*b9c90*/  @P5 STG.E desc[UR32][R32.64], R23 ;  /* 0x0000001720005986 */ /* 0x0089e4000c101920 */
[----:B----4-:R-:W-:-:S08]  /*b9ca0*/  IMAD.WIDE R32, R21, 0x4, R122 ;  /* 0x0000000415207825 */ /* 0x010fd000078e027a */
[----:B------:R-:W-:Y:S01]  /*b9cb0*/  @P1 LOP3.LUT R9, R9, 0x8, RZ, 0xfc, !PT ;  /* 0x0000000809091812 */ /* 0x000fe200078efcff */
[----:B------:R-:W3:Y:S01]  /*b9cc0*/  LDL.LU R23, [R1+0x24bc] ;  /* 0x0024bc0001177983 */ /* 0x000ee20000300800 */
[----:B------:R-:W-:-:S03]  /*b9cd0*/  LOP3.LUT P1, RZ, R15, 0x10000000, RZ, 0xc0, !PT ;  /* 0x100000000fff7812 */ /* 0x000fc6000782c0ff */
[----:B------:R1:W-:Y:S04]  /*b9ce0*/  @P6 STG.E desc[UR32][R32.64], R35 ;  /* 0x0000002320006986 */ /* 0x0003e8000c101920 */
[----:B------:R-:W4:Y:S04]  /*b9cf0*/  LDL.LU R22, [R1+0x5f0] ;  /* 0x0005f00001167983 */ /* 0x000f280000300800 */
[----:B------:R-:W3:Y:S01]  /*b9d00*/  LDL.LU R142, [R1+0x5e0] ;  /* 0x0005e000018e7983 */ /* 0x000ee20000300800 */
[----:B-1----:R-:W-:-:S03]  /*b9d10*/  IMAD.WIDE R32, R21, 0x4, R120 ;  /* 0x0000000415207825 */ /* 0x002fc600078e0278 */
[----:B------:R-:W3:Y:S04]  /*b9d20*/  LDL.LU R143, [R1+0x5d0] ;  /* 0x0005d000018f7983 */ /* 0x000ee80000300800 */
[----:B------:R1:W-:Y:S04]  /*b9d30*/  @P0 STG.E desc[UR32][R32.64], R141 ;  /* 0x0000008d20000986 */ /* 0x0003e8000c101920 */
[----:B------:R-:W3:Y:S04]  /*b9d40*/  LDL.LU R34, [R1+0x5c0] ;  /* 0x0005c00001227983 */ /* 0x000ee80000300800 */
[----:B------:R-:W3:Y:S01]  /*b9d50*/  LDL.LU R35, [R1+0x5b0] ;  /* 0x0005b00001237983 */ /* 0x000ee20000300800 */
[----:B-1----:R-:W-:-:S03]  /*b9d60*/  IMAD.WIDE R32, R21, 0x4, R118 ;  /* 0x0000000415207825 */ /* 0x002fc600078e0276 */
[----:B------:R-:W3:Y:S04]  /*b9d70*/  LDL.LU R141, [R1+0x5a0] ;  /* 0x0005a000018d7983 */ /* 0x000ee80000300800 */
[----:B------:R1:W-:Y:S01]  /*b9d80*/  @P1 STG.E desc[UR32][R32.64], R140 ;  /* 0x0000008c20001986 */ /* 0x0003e2000c101920 */
[----:B------:R-:W-:Y:S01]  /*b9d90*/  LOP3.LUT P1, RZ, R9, 0x8, RZ, 0xc0, !PT ;  /* 0x0000000809ff7812 */ /* 0x000fe2000782c0ff */
[----:B-1----:R-:W-:Y:S02]  /*b9da0*/  IMAD.WIDE R32, R21, 0x4, R116 ;  /* 0x0000000415207825 */ /* 0x002fe400078e0274 */
[----:B------:R-:W3:Y:S10]  /*b9db0*/  LDL.LU R140, [R1+0x1a0] ;  /* 0x0001a000018c7983 */ /* 0x000ef40000300800 */
[----:B------:R1:W-:Y:S01]  /*b9dc0*/  @P1 STG.E desc[UR32][R32.64], R138 ;  /* 0x0000008a20001986 */ /* 0x0003e2000c101920 */
[----:B------:R-:W-:Y:S01]  /*b9dd0*/  LOP3.LUT P1, RZ, R9, 0x4, RZ, 0xc0, !PT ;  /* 0x0000000409ff7812 */ /* 0x000fe2000782c0ff */
[----:B-1----:R-:W-:-:S02]  /*b9de0*/  IMAD.WIDE R32, R21, 0x4, R114 ;  /* 0x0000000415207825 */ /* 0x002fc400078e0272 */
[----:B------:R-:W3:Y:S10]  /*b9df0*/  LDL.LU R138, [R1+0x20] ;  /* 0x00002000018a7983 */ /* 0x000ef40000300800 */
[----:B--2---:R1:W-:Y:S01]  /*b9e00*/  @P1 STG.E desc[UR32][R32.64], R137 ;  /* 0x0000008920001986 */ /* 0x0043e2000c101920 */
[----:B------:R-:W-:Y:S01]  /*b9e10*/  LOP3.LUT P1, RZ, R9, 0x2, RZ, 0xc0, !PT ;  /* 0x0000000209ff7812 */ /* 0x000fe2000782c0ff */
[----:B-1----:R-:W-:-:S02]  /*b9e20*/  IMAD.WIDE R32, R21, 0x4, R112 ;  /* 0x0000000415207825 */ /* 0x002fc400078e0270 */
[----:B------:R-:W2:Y:S10]  /*b9e30*/  LDL.LU R137, [R1+0x674] ;  /* 0x0006740001897983 */ /* 0x000eb40000300800 */
[----:B------:R1:W-:Y:S04]  /*b9e40*/  @P1 STG.E desc[UR32][R32.64], R8 ;  /* 0x0000000820001986 */ /* 0x0003e8000c101920 */
[----:B-1----:R-:W4:Y:S01]  /*b9e50*/  LDL.LU R33, [R1+0x610] ;  /* 0x0006100001217983 */ /* 0x002f220000300800 */
[----:B------:R-:W-:Y:S01]  /*b9e60*/  LOP3.LUT P1, RZ, R9, 0x1, RZ, 0xc0, !PT ;  /* 0x0000000109ff7812 */ /* 0x000fe2000782c0ff */
[----:B------:R-:W-:Y:S01]  /*b9e70*/  IMAD.WIDE R8, R21, 0x4, R110 ;  /* 0x0000000415087825 */ /* 0x000fe200078e026e */
[----:B------:R-:W-:-:S02]  /*b9e80*/  LOP3.LUT P2, RZ, R16, 0x20, RZ, 0xc0, !PT ;  /* 0x0000002010ff7812 */ /* 0x000fc4000784c0ff */
[C---:B------:R-:W-:Y:S02]  /*b9e90*/  LOP3.LUT P3, RZ, R16.reuse, 0x40, RZ, 0xc0, !PT ;  /* 0x0000004010ff7812 */ /* 0x040fe4000786c0ff */
[C---:B------:R-:W-:Y:S02]  /*b9ea0*/  LOP3.LUT P4, RZ, R16.reuse, 0x80, RZ, 0xc0, !PT ;  /* 0x0000008010ff7812 */ /* 0x040fe4000788c0ff */
[C---:B------:R-:W-:Y:S02]  /*b9eb0*/  LOP3.LUT P5, RZ, R16.reuse, 0x100, RZ, 0xc0, !PT ;  /* 0x0000010010ff7812 */ /* 0x040fe400078ac0ff */
[C---:B------:R-:W-:Y:S02]  /*b9ec0*/  LOP3.LUT P6, RZ, R16.reuse, 0x200, RZ, 0xc0, !PT ;  /* 0x0000020010ff7812 */ /* 0x040fe400078cc0ff */
[----:B------:R-:W-:Y:S01]  /*b9ed0*/  LOP3.LUT P0, RZ, R16, 0x400, RZ, 0xc0, !PT ;  /* 0x0000040010ff7812 */ /* 0x000fe2000780c0ff */
        /* <DEDUP_REMOVED lines=9> */
[----:B---3--:R1:W-:Y:S01]  /*b9f70*/  @P1 STG.E desc[UR32][R8.64], R142 ;  /* 0x0000008e08001986 */ /* 0x0083e2000c101920 */
[----:B------:R-:W-:Y:S01]  /*b9f80*/  LOP3.LUT P1, RZ, R10, 0x10000000, RZ, 0xc0, !PT ;  /* 0x100000000aff7812 */ /* 0x000fe2000782c0ff */
[----:B-1----:R-:W-:-:S12]  /*b9f90*/  IMAD.WIDE R8, R139, 0x4, R118 ;  /* 0x000000048b087825 */ /* 0x002fd800078e0276 */
        /* <DEDUP_REMOVED lines=10> */
[----:B------:R-:W3:Y:S04]  /*ba040*/  LDL.LU R140, [R1+0x24c4] ;  /* 0x0024c400018c7983 */ /* 0x000ee80000300800 */
[----:B------:R1:W-:Y:S02]  /*ba050*/  @P6 STG.E desc[UR32][R8.64], R138 ;  /* 0x0000008a08006986 */ /* 0x0003e4000c101920 */
[----:B-1----:R-:W-:-:S05]  /*ba060*/  IMAD.WIDE R8, R23, 0x4, R122 ;  /* 0x0000000417087825 */ /* 0x002fca00078e027a */
[----:B--2---:R1:W-:Y:S04]  /*ba070*/  @P0 STG.E desc[UR32][R8.64], R137 ;  /* 0x0000008908000986 */ /* 0x0043e8000c101920 */
[----:B-1----:R-:W2:Y:S04]  /*ba080*/  LDL.LU R137, [R1+0x664] ;  /* 0x0006640001897983 */ /* 0x002ea80000300800 */
[----:B------:R-:W4:Y:S04]  /*ba090*/  LDL.LU R143, [R1+0x654] ;  /* 0x00065400018f7983 */ /* 0x000f280000300800 */
[----:B------:R-:W3:Y:S04]  /*ba0a0*/  LDL.LU R34, [R1+0x644] ;  /* 0x0006440001227983 */ /* 0x000ee80000300800 */
[----:B------:R-:W3:Y:S04]  /*ba0b0*/  LDL.LU R35, [R1+0x634] ;  /* 0x0006340001237983 */ /* 0x000ee80000300800 */
[----:B------:R-:W3:Y:S01]  /*ba0c0*/  LDL.LU R139, [R1+0x624] ;  /* 0x00062400018b7983 */ /* 0x000ee20000300800 */
[----:B------:R-:W-:-:S03]  /*ba0d0*/  LOP3.LUT P4, RZ, R16, 0x800, RZ, 0xc0, !PT ;  /* 0x0000080010ff7812 */ /* 0x000fc6000788c0ff */
[----:B------:R-:W3:Y:S01]  /*ba0e0*/  LDL.LU R138, [R1+0x614] ;  /* 0x00061400018a7983 */ /* 0x000ee20000300800 */
[----:B------:R-:W-:-:S03]  /*ba0f0*/  IMAD.WIDE R8, R23, 0x4, R120 ;  /* 0x0000000417087825 */ /* 0x000fc600078e0278 */
[----:B------:R-:W3:Y:S01]  /*ba100*/  LDL.LU R141, [R1+0x24c0] ;  /* 0x0024c000018d7983 */ /* 0x000ee20000300800 */
        /* <DEDUP_REMOVED lines=46> */
[C---:B------:R-:W-:Y:S01]  /*ba3f0*/  LOP3.LUT P1, RZ, R10.reuse, 0x8000000, RZ, 0xc0, !PT ;  /* 0x080000000aff7812 */ /* 0x040fe2000782c0ff */
[----:B-1----:R-:W-:Y:S02]  /*ba400*/  IMAD.WIDE R8, R23, 0x4, R110 ;  /* 0x0000000417087825 */ /* 0x002fe400078e026e */
[----:B------:R-:W3:Y:S10]  /*ba410*/  LDL.LU R139, [R1+0x678] ;  /* 0x00067800018b7983 */ /* 0x000ef40000300800 */
        /* <DEDUP_REMOVED lines=30> */
[C---:B------:R-:W-:Y:S01]  /*ba600*/  LOP3.LUT P5, RZ, R16.reuse, 0x8000000, RZ, 0xc0, !PT ;  /* 0x0800000010ff7812 */ /* 0x040fe200078ac0ff */
[----:B-1----:R-:W-:Y:S01]  /*ba610*/  IMAD.WIDE R8, R141, 0x4, R108 ;  /* 0x000000048d087825 */ /* 0x002fe200078e026c */
[C---:B------:R-:W-:Y:S01]  /*ba620*/  LOP3.LUT P6, RZ, R16.reuse, 0x10000000, RZ, 0xc0, !PT ;  /* 0x1000000010ff7812 */ /* 0x040fe200078cc0ff */
[----:B------:R-:W3:Y:S04]  /*ba630*/  LDL.LU R141, [R1+0x24cc] ;  /* 0x0024cc00018d7983 */ /* 0x000ee80000300800 */
        /* <DEDUP_REMOVED lines=42> */
[----:B------:R-:W-:Y:S02]  /*ba8e0*/  LOP3.LUT P5, RZ, R16, 0x80000000, RZ, 0xc0, !PT ;  /* 0x8000000010ff7812 */ /* 0x000fe400078ac0ff */
        /* <DEDUP_REMOVED lines=16> */
[----:B-1----:R-:W-:Y:S02]  /*ba9f0*/  IMAD.WIDE R8, R140, 0x4, R108 ;  /* 0x000000048c087825 */ /* 0x002fe400078e026c */
[----:B------:R-:W3:Y:S04]  /*baa00*/  LDL.LU R35, [R1+0x66c] ;  /* 0x00066c0001237983 */ /* 0x000ee80000300800 */
[----:B------:R1:W-:Y:S04]  /*baa10*/  @P0 STG.E desc[UR32][R8.64], R139 ;  /* 0x0000008b08000986 */ /* 0x0003e8000c101920 */
        /* <DEDUP_REMOVED lines=48> */
[----:B------:R-:W3:Y:S04]  /*bad20*/  LDL.LU R23, [R1+0x60c] ;  /* 0x00060c0001177983 */ /* 0x000ee80000300800 */
[----:B--2---:R1:W-:Y:S04]  /*bad30*/  @P0 STG.E desc[UR32][R8.64], R137 ;  /* 0x0000008908000986 */ /* 0x0043e8000c101920 */
[----:B-1----:R-:W2:Y:S04]  /*bad40*/  LDL.LU R137, [R1+0x5fc] ;  /* 0x0005fc0001897983 */ /* 0x002ea80000300800 */
[----:B------:R-:W4:Y:S04]  /*bad50*/  LDL.LU R35, [R1+0x5ec] ;  /* 0x0005ec0001237983 */ /* 0x000f280000300800 */
[----:B------:R-:W4:Y:S04]  /*bad60*/  LDL.LU R140, [R1+0x5dc] ;  /* 0x0005dc00018c7983 */ /* 0x000f280000300800 */
[----:B------:R-:W4:Y:S04]  /*bad70*/  LDL.LU R139, [R1+0x5cc] ;  /* 0x0005cc00018b7983 */ /* 0x000f280000300800 */
[----:B------:R-:W4:Y:S04]  /*bad80*/  LDL.LU R138, [R1+0x5bc] ;  /* 0x0005bc00018a7983 */ /* 0x000f280000300800 */
[----:B------:R-:W2:Y:S01]  /*bad90*/  LDL.LU R32, [R1+0x24d0] ;  /* 0x0024d00001207983 */ /* 0x000ea20000300800 */
[----:B------:R-:W-:-:S02]  /*bada0*/  LOP3.LUT P1, RZ, R17, 0x20000000, RZ, 0xc0, !PT ;  /* 0x2000000011ff7812 */ /* 0x000fc4000782c0ff */
[----:B------:R-:W-:Y:S02]  /*badb0*/  LOP3.LUT R10, R10, 0xffffffef, RZ, 0xc0, !PT ;  /* 0xffffffef0a0a7812 */ /* 0x000fe400078ec0ff */
[----:B------:R-:W-:-:S09]  /*badc0*/  LOP3.LUT P4, RZ, R17, 0x20000, RZ, 0xc0, !PT ;  /* 0x0002000011ff7812 */ /* 0x000fd2000788c0ff */
[----:B------:R-:W-:Y:S02]  /*badd0*/  @P1 LOP3.LUT R10, R10, 0x10, RZ, 0xfc, !PT ;  /* 0x000000100a0a1812 */ /* 0x000fe400078efcff */
[----:B------:R-:W-:Y:S02]  /*bade0*/  LOP3.LUT P1, RZ, R17, 0x10000000, RZ, 0xc0, !PT ;  /* 0x1000000011ff7812 */ /* 0x000fe4000782c0ff */
[----:B------:R-:W-:Y:S01]  /*badf0*/  LOP3.LUT R10, R10, 0xffffffdf, RZ, 0xc0, !PT ;  /* 0xffffffdf0a0a7812 */ /* 0x000fe200078ec0ff */
[----:B------:R-:W-:Y:S01]  /*bae00*/  IMAD.WIDE R8, R141, 0x4, R108 ;  /* 0x000000048d087825 */ /* 0x000fe200078e026c */
        /* <DEDUP_REMOVED lines=14> */
[C---:B------:R-:W-:Y:S02]  /*baef0*/  LOP3.LUT P1, RZ, R17.reuse, 0x800000, RZ, 0xc0, !PT ;  /* 0x0080000011ff7812 */ /* 0x040fe4000782c0ff */
[----:B------:R-:W-:Y:S02]  /*baf00*/  LOP3.LUT R10, R10, 0xfffffbff, RZ, 0xc0, !PT ;  /* 0xfffffbff0a0a7812 */ /* 0x000fe400078ec0ff */
[----:B------:R-:W-:Y:S01]  /*baf10*/  LOP3.LUT P6, RZ, R17, 0x80000, RZ, 0xc0, !PT ;  /* 0x0008000011ff7812 */ /* 0x000fe200078cc0ff */
[----:B---3--:R1:W-:Y:S04]  /*baf20*/  @P4 STG.E desc[UR32][R8.64], R23 ;  /* 0x0000001708004986 */ /* 0x0083e8000c101920 */
[----:B-1----:R-:W3:Y:S04]  /*baf30*/  LDL.LU R23, [R1+0x5ac] ;  /* 0x0005ac0001177983 */ /* 0x002ee80000300800 */
[----:B------:R-:W3:Y:S01]  /*baf40*/  LDL.LU R141, [R1+0x24d4] ;  /* 0x0024d400018d7983 */ /* 0x000ee20000300800 */
[----:B------:R-:W-:-:S02]  /*baf50*/  @P1 LOP3.LUT R10, R10, 0x400, RZ, 0xfc, !PT ;  /* 0x000004000a0a1812 */ /* 0x000fc400078efcff */
[C---:B------:R-:W-:Y:S02]  /*baf60*/  LOP3.LUT P1, RZ, R17.reuse, 0x400000, RZ, 0xc0, !PT ;  /* 0x0040000011ff7812 */ /* 0x040fe4000782c0ff */
[----:B------:R-:W-:Y:S02]  /*baf70*/  LOP3.LUT P0, RZ, R17, 0x100000, RZ, 0xc0, !PT ;  /* 0x0010000011ff7812 */ /* 0x000fe4000780c0ff */
[----:B------:R-:W-:-:S09]  /*baf80*/  LOP3.LUT R10, R10, 0xfffff7ff, RZ, 0xc0, !PT ;  /* 0xfffff7ff0a0a7812 */ /* 0x000fd200078ec0ff */
[----:B------:R-:W-:Y:S02]  /*baf90*/  @P1 LOP3.LUT R10, R10, 0x800, RZ, 0xfc, !PT ;  /* 0x000008000a0a1812 */ /* 0x000fe400078efcff */
[----:B------:R-:W-:Y:S01]  /*bafa0*/  LOP3.LUT P1, RZ, R17, 0x200000, RZ, 0xc0, !PT ;  /* 0x0020000011ff7812 */ /* 0x000fe2000782c0ff */
[----:B--2---:R-:W-:-:S05]  /*bafb0*/  IMAD.WIDE R8, R32, 0x4, R122 ;  /* 0x0000000420087825 */ /* 0x004fca00078e027a */
[----:B------:R1:W-:Y:S04]  /*bafc0*/  @P5 STG.E desc[UR32][R8.64], R137 ;  /* 0x0000008908005986 */ /* 0x0003e8000c101920 */
[----:B-1----:R-:W2:Y:S04]  /*bafd0*/  LDL.LU R137, [R1+0x1ac] ;  /* 0x0001ac0001897983 */ /* 0x002ea80000300800 */
[----:B------:R-:W2:Y:S04]  /*bafe0*/  LDL.LU R33, [R1+0x2c] ;  /* 0x00002c0001217983 */ /* 0x000ea80000300800 */
[----:B------:R-:W2:Y:S04]  /*baff0*/  LDL.LU R21, [R1+0x750] ;  /* 0x0007500001157983 */ /* 0x000ea80000300800 */
[----:B------:R-:W2:Y:S04]  /*bb000*/  LDL.LU R252, [R1+0x740] ;  /* 0x0007400001fc7983 */ /* 0x000ea80000300800 */
[----:B------:R-:W2:Y:S01]  /*bb010*/  LDL.LU R22, [R1+0x730] ;  /* 0x0007300001167983 */ /* 0x000ea20000300800 */
[----:B------:R-:W-:-:S03]  /*bb020*/  IMAD.WIDE R8, R32, 0x4, R120 ;  /* 0x0000000420087825 */ /* 0x000fc600078e0278 */
[----:B------:R-:W2:Y:S04]  /*bb030*/  LDL.LU R142, [R1+0x720] ;  /* 0x00072000018e7983 */ /* 0x000ea80000300800 */
[----:B----4-:R1:W-:Y:S04]  /*bb040*/  @P6 STG.E desc[UR32][R8.64], R35 ;  /* 0x0000002308006986 */ /* 0x0103e8000c101920 */
[----:B------:R-:W4:Y:S04]  /*bb050*/  LDL.LU R143, [R1+0x710] ;  /* 0x00071000018f7983 */ /* 0x000f280000300800 */
[----:B------:R-:W4:Y:S01]  /*bb060*/  LDL.LU R34, [R1+0x700] ;  /* 0x0007000001227983 */ /* 0x000f220000300800 */
[----:B-1----:R-:W-:-:S03]  /*bb070*/  IMAD.WIDE R8, R32, 0x4, R118 ;  /* 0x0000000420087825 */ /* 0x002fc600078e0276 */
[----:B------:R-:W4:Y:S04]  /*bb080*/  LDL.LU R35, [R1+0x6f0] ;  /* 0x0006f00001237983 */ /* 0x000f280000300800 */
[----:B------:R1:W-:Y:S02]  /*bb090*/  @P0 STG.E desc[UR32][R8.64], R140 ;  /* 0x0000008c08000986 */ /* 0x0003e4000c101920 */
[----:B-1----:R-:W-:-:S05]  /*bb0a0*/  IMAD.WIDE R8, R32, 0x4, R116 ;  /* 0x0000000420087825 */ /* 0x002fca00078e0274 */
[----:B------:R1:W-:Y:S01]  /*bb0b0*/  @P1 STG.E desc[UR32][R8.64], R139 ;  /* 0x0000008b08001986 */ /* 0x0003e2000c101920 */
[----:B------:R-:W-:Y:S01]  /*bb0c0*/  LOP3.LUT P1, RZ, R10, 0x800, RZ, 0xc0, !PT ;  /* 0x000008000aff7812 */ /* 0x000fe2000782c0ff */
[----:B-1----:R-:W-:Y:S02]  /*bb0d0*/  IMAD.WIDE R8, R32, 0x4, R114 ;  /* 0x0000000420087825 */ /* 0x002fe400078e0272 */
[----:B------:R-:W4:Y:S10]  /*bb0e0*/  LDL.LU R139, [R1+0x6e0] ;  /* 0x0006e000018b7983 */ /* 0x000f340000300800 */
[----:B------:R1:W-:Y:S04]  /*bb0f0*/  @P1 STG.E desc[UR32][R8.64], R138 ;  /* 0x0000008a08001986 */ /* 0x0003e8000c101920 */
[----:B-1----:R-:W4:Y:S04]  /*bb100*/  LDL.LU R138, [R1+0x6d0] ;  /* 0x0006d000018a7983 */ /* 0x002f280000300800 */
[----:B------:R-:W4:Y:S01]  /*bb110*/  LDL.LU R140, [R1+0x24d8] ;  /* 0x0024d800018c7983 */ /* 0x000f220000300800 */
[----:B------:R-:W-:Y:S01]  /*bb120*/  LOP3.LUT P1, RZ, R10, 0x400, RZ, 0xc0, !PT ;  /* 0x000004000aff7812 */ /* 0x000fe2000782c0ff */
[----:B------:R-:W-:-:S12]  /*bb130*/  IMAD.WIDE R8, R32, 0x4, R112 ;  /* 0x0000000420087825 */ /* 0x000fd800078e0270 */
[----:B---3--:R1:W-:Y:S01]  /*bb140*/  @P1 STG.E desc[UR32][R8.64], R23 ;  /* 0x0000001708001986 */ /* 0x0083e2000c101920 */
[----:B------:R-:W-:Y:S01]  /*bb150*/  LOP3.LUT P1, RZ, R10, 0x200, RZ, 0xc0, !PT ;  /* 0x000002000aff7812 */ /* 0x000fe2000782c0ff */
[----:B-1----:R-:W-:Y:S01]  /*bb160*/  IMAD.WIDE R8, R32, 0x4, R110 ;  /* 0x0000000420087825 */ /* 0x002fe200078e026e */
[C---:B------:R-:W-:Y:S01]  /*bb170*/  LOP3.LUT P2, RZ, R17.reuse, 0x40000000, RZ, 0xc0, !PT ;  /* 0x4000000011ff7812 */ /* 0x040fe2000784c0ff */
[----:B------:R-:W3:Y:S01]  /*bb180*/  LDL.LU R23, [R1+0x6c0] ;  /* 0x0006c00001177983 */ /* 0x000ee20000300800 */
[----:B------:R-:W-:Y:S02]  /*bb190*/  LOP3.LUT P3, RZ, R17, 0x80000000, RZ, 0xc0, !PT ;  /* 0x8000000011ff7812 */ /* 0x000fe4000786c0ff */
[C---:B------:R-:W-:Y:S02]  /*bb1a0*/  LOP3.LUT P4, RZ, R18.reuse, 0x1, RZ, 0xc0, !PT ;  /* 0x0000000112ff7812 */ /* 0x040fe4000788c0ff */
[C---:B------:R-:W-:Y:S02]  /*bb1b0*/  LOP3.LUT P5, RZ, R18.reuse, 0x2, RZ, 0xc0, !PT ;  /* 0x0000000212ff7812 */ /* 0x040fe400078ac0ff */
[----:B------:R-:W-:-:S03]  /*bb1c0*/  LOP3.LUT P6, RZ, R18, 0x4, RZ, 0xc0, !PT ;  /* 0x0000000412ff7812 */ /* 0x000fc600078cc0ff */
        /* <DEDUP_REMOVED lines=16> */
[----:B------:R1:W-:Y:S02]  /*bb2d0*/  @P1 STG.E desc[UR32][R8.64], R142 ;  /* 0x0000008e08001986 */ /* 0x0003e4000c101920 */
[----:B-1----:R-:W-:-:S05]  /*bb2e0*/  IMAD.WIDE R8, R141, 0x4, R114 ;  /* 0x000000048d087825 */ /* 0x002fca00078e0272 */
[----:B----4-:R1:W-:Y:S02]  /*bb2f0*/  @P2 STG.E desc[UR32][R8.64], R143 ;  /* 0x0000008f08002986 */ /* 0x0103e4000c101920 */
[----:B-1----:R-:W-:-:S05]  /*bb300*/  IMAD.WIDE R8, R141, 0x4, R112 ;  /* 0x000000048d087825 */ /* 0x002fca00078e0270 */
[----:B------:R1:W-:Y:S02]  /*bb310*/  @P3 STG.E desc[UR32][R8.64], R34 ;  /* 0x0000002208003986 */ /* 0x0003e4000c101920 */
[C---:B-1----:R-:W-:Y:S02]  /*bb320*/  IMAD.WIDE R8, R141.reuse, 0x4, R110 ;  /* 0x000000048d087825 */ /* 0x042fe400078e026e */
[----:B------:R-:W4:Y:S04]  /*bb330*/  LDL.LU R34, [R1+0x24e0] ;  /* 0x0024e00001227983 */ /* 0x000f280000300800 */
[----:B------:R1:W-:Y:S02]  /*bb340*/  @P4 STG.E desc[UR32][R8.64], R35 ;  /* 0x0000002308004986 */ /* 0x0003e4000c101920 */
[----:B-1----:R-:W-:-:S05]  /*bb350*/  IMAD.WIDE R8, R141, 0x4, R108 ;  /* 0x000000048d087825 */ /* 0x002fca00078e026c */
[----:B------:R1:W-:Y:S02]  /*bb360*/  @P5 STG.E desc[UR32][R8.64], R139 ;  /* 0x0000008b08005986 */ /* 0x0003e4000c101920 */
[----:B-1----:R-:W-:-:S05]  /*bb370*/  IMAD.WIDE R8, R140, 0x4, R122 ;  /* 0x000000048c087825 */ /* 0x002fca00078e027a */
[----:B------:R1:W-:Y:S04]  /*bb380*/  @P6 STG.E desc[UR32][R8.64], R138 ;  /* 0x0000008a08006986 */ /* 0x0003e8000c101920 */
[----:B-1----:R-:W2:Y:S04]  /*bb390*/  LDL.LU R138, [R1+0x6b0] ;  /* 0x0006b000018a7983 */ /* 0x002ea80000300800 */
[----:B------:R-:W4:Y:S04]  /*bb3a0*/  LDL.LU R142, [R1+0x6a0] ;  /* 0x0006a000018e7983 */ /* 0x000f280000300800 */
[----:B------:R-:W4:Y:S04]  /*bb3b0*/  LDL.LU R143, [R1+0x690] ;  /* 0x00069000018f7983 */ /* 0x000f280000300800 */
[----:B------:R-:W4:Y:S04]  /*bb3c0*/  LDL.LU R35, [R1+0x680] ;  /* 0x0006800001237983 */ /* 0x000f280000300800 */
[----:B------:R-:W4:Y:S01]  /*bb3d0*/  LDL.LU R141, [R1+0x140] ;  /* 0x00014000018d7983 */ /* 0x000f220000300800 */
[----:B------:R-:W-:-:S02]  /*bb3e0*/  LOP3.LUT P0, RZ, R18, 0x8, RZ, 0xc0, !PT ;  /* 0x0000000812ff7812 */ /* 0x000fc4000780c0ff */
[----:B------:R-:W-:Y:S01]  /*bb3f0*/  LOP3.LUT P4, RZ, R18, 0x10, RZ, 0xc0, !PT ;  /* 0x0000001012ff7812 */ /* 0x000fe2000788c0ff */
[----:B------:R-:W4:Y:S01]  /*bb400*/  LDL.LU R139, [R1] ;  /* 0x00000000018b7983 */ /* 0x000f220000300800 */
[----:B------:R-:W-:-:S09]  /*bb410*/  IMAD.WIDE R8, R140, 0x4, R120 ;  /* 0x000000048c087825 */ /* 0x000fd200078e0278 */
[----:B---3--:R1:W-:Y:S02]  /*bb420*/  @P0 STG.E desc[UR32][R8.64], R23 ;  /* 0x0000001708000986 */ /* 0x0083e4000c101920 */
[----:B-1----:R-:W-:Y:S02]  /*bb430*/  IMAD.WIDE R8, R140, 0x4, R118 ;  /* 0x000000048c087825 */ /* 0x002fe400078e0276 */
        /* <DEDUP_REMOVED lines=14> */
[----:B------:R-:W2:Y:S02]  /*bb520*/  LDL.LU R32, [R1+0x744] ;  /* 0x0007440001207983 */ /* 0x000ea40000300800 */
[----:B------:R-:W-:-:S02]  /*bb530*/  @P1 LOP3.LUT R11, R11, 0x80000000, RZ, 0xfc, !PT ;  /* 0x800000000b0b1812 */ /* 0x000fc400078efcff */
[----:B------:R-:W-:Y:S01]  /*bb540*/  LOP3.LUT P1, RZ, R18, 0x1000, RZ, 0xc0, !PT ;  /* 0x0000100012ff7812 */ /* 0x000fe2000782c0ff */
[----:B------:R-:W2:Y:S01]  /*bb550*/  LDL.LU R33, [R1+0x734] ;  /* 0x0007340001217983 */ /* 0x000ea20000300800 */
[----:B------:R-:W-:-:S03]  /*bb560*/  LOP3.LUT R10, R10, 0xfffffffe, RZ, 0xc0, !PT ;  /* 0xfffffffe0a0a7812 */ /* 0x000fc600078ec0ff */
[----:B------:R-:W2:Y:S04]  /*bb570*/  LDL.LU R21, [R1+0x724] ;  /* 0x0007240001157983 */ /* 0x000ea80000300800 */
[----:B------:R-:W2:Y:S04]  /*bb580*/  LDL.LU R252, [R1+0x714] ;  /* 0x0007140001fc7983 */ /* 0x000ea80000300800 */
[----:B------:R-:W-:Y:S02]  /*bb590*/  @P1 LOP3.LUT R10, R10, 0x1, RZ, 0xfc, !PT ;  /* 0x000000010a0a1812 */ /* 0x000fe400078efcff */
[----:B------:R-:W-:-:S02]  /*bb5a0*/  LOP3.LUT P5, RZ, R18, 0x20, RZ, 0xc0, !PT ;  /* 0x0000002012ff7812 */ /* 0x000fc400078ac0ff */
[----:B------:R-:W-:Y:S01]  /*bb5b0*/  LOP3.LUT P6, RZ, R18, 0x40, RZ, 0xc0, !PT ;  /* 0x0000004012ff7812 */ /* 0x000fe200078cc0ff */
[----:B------:R-:W-:Y:S01]  /*bb5c0*/  IMAD.WIDE R8, R140, 0x4, R116 ;  /* 0x000000048c087825 */ /* 0x000fe200078e0274 */
[----:B------:R-:W-:Y:S01]  /*bb5d0*/  LOP3.LUT P1, RZ, R18, 0x800, RZ, 0xc0, !PT ;  /* 0x0000080012ff7812 */ /* 0x000fe2000782c0ff */
[----:B------:R-:W2:Y:S01]  /*bb5e0*/  LDL.LU R22, [R1+0x704] ;  /* 0x0007040001167983 */ /* 0x000ea20000300800 */
[----:B------:R-:W-:-:S11]  /*bb5f0*/  LOP3.LUT R10, R10, 0xfffffffd, RZ, 0xc0, !PT ;  /* 0xfffffffd0a0a7812 */ /* 0x000fd600078ec0ff */
[----:B------:R-:W-:Y:S02]  /*bb600*/  @P1 LOP3.LUT R10, R10, 0x2, RZ, 0xfc, !PT ;  /* 0x000000020a0a1812 */ /* 0x000fe400078efcff */
[----:B------:R-:W-:Y:S02]  /*bb610*/  LOP3.LUT P1, RZ, R18, 0x400, RZ, 0xc0, !PT ;  /* 0x0000040012ff7812 */ /* 0x000fe4000782c0ff */
[----:B------:R-:W-:Y:S01]  /*bb620*/  LOP3.LUT R10, R10, 0xfffffffb, RZ, 0xc0, !PT ;  /* 0xfffffffb0a0a7812 */ /* 0x000fe200078ec0ff */
[----:B----4-:R1:W-:Y:S01]  /*bb630*/  @P5 STG.E desc[UR32][R8.64], R142 ;  /* 0x0000008e08005986 */ /* 0x0103e2000c101920 */
[----:B------:R-:W-:-:S09]  /*bb640*/  LOP3.LUT P0, RZ, R18, 0x80, RZ, 0xc0, !PT ;  /* 0x0000008012ff7812 */ /* 0x000fd2000780c0ff */
[----:B------:R-:W-:Y:S02]  /*bb650*/  @P1 LOP3.LUT R10, R10, 0x4, RZ, 0xfc, !PT ;  /* 0x000000040a0a1812 */ /* 0x000fe400078efcff */
        /* <DEDUP_REMOVED lines=10> */
[----:B-1----:R-:W-:Y:S02]  /*bb700*/  IMAD.WIDE R8, R140, 0x4, R110 ;  /* 0x000000048c087825 */ /* 0x002fe400078e026e */
        /* <DEDUP_REMOVED lines=9> */
[----:B---3--:R-:W-:-:S05]  /*bb7a0*/  IMAD.WIDE R8, R23, 0x4, R122 ;  /* 0x0000000417087825 */ /* 0x008fca00078e027a */
        /* <DEDUP_REMOVED lines=22> */
[C---:B------:R-:W-:Y:S01]  /*bb910*/  LOP3.LUT P4, RZ, R18.reuse, 0x80000, RZ, 0xc0, !PT ;  /* 0x0008000012ff7812 */ /* 0x040fe2000788c0ff */
[----:B-1----:R-:W-:Y:S01]  /*bb920*/  IMAD.WIDE R8, R23, 0x4, R108 ;  /* 0x0000000417087825 */ /* 0x002fe200078e026c */
[C---:B------:R-:W-:Y:S01]  /*bb930*/  LOP3.LUT P5, RZ, R18.reuse, 0x100000, RZ, 0xc0, !PT ;  /* 0x0010000012ff7812 */ /* 0x040fe200078ac0ff */
[----:B------:R-:W3:Y:S04]  /*bb940*/  LDL.LU R23, [R1+0x24e8] ;  /* 0x0024e80001177983 */ /* 0x000ee80000300800 */
        /* <DEDUP_REMOVED lines=57> */
[----:B------:R-:W-:-:S05]  /*bbce0*/  IMAD.WIDE R8, R34, 0x4, R110 ;  /* 0x0000000422087825 */ /* 0x000fca00078e026e */
[----:B----4-:R1:W-:Y:S02]  /*bbcf0*/  @P5 STG.E desc[UR32][R8.64], R143 ;  /* 0x0000008f08005986 */ /* 0x0103e4000c101920 */
[----:B-1----:R-:W-:Y:S02]  /*bbd00*/  IMAD.WIDE R8, R34, 0x4, R108 ;  /* 0x0000000422087825 */ /* 0x002fe400078e026c */
[----:B------:R-:W4:Y:S04]  /*bbd10*/  LDL.LU R143, [R1+0x6c8] ;  /* 0x0006c800018f7983 */ /* 0x000f280000300800 */
        /* <DEDUP_REMOVED lines=20> */
[----:B--2---:R1:W-:Y:S01]  /*bbe60*/  @P1 STG.E desc[UR32][R8.64], R138 ;  /* 0x0000008a08001986 */ /* 0x0043e2000c101920 */
[C---:B------:R-:W-:Y:S01]  /*bbe70*/  LOP3.LUT P1, RZ, R11.reuse, 0x2000000, RZ, 0xc0, !PT ;  /* 0x020000000bff7812 */ /* 0x040fe2000782c0ff */
[C---:B-1----:R-:W-:Y:S02]  /*bbe80*/  IMAD.WIDE R8, R252.reuse, 0x4, R114 ;  /* 0x00000004fc087825 */ /* 0x042fe400078e0272 */
        /* <DEDUP_REMOVED lines=16> */
[----:B----4-:R1:W-:Y:S02]  /*bbf90*/  @P1 STG.E desc[UR32][R8.64], R143 ;  /* 0x0000008f08001986 */ /* 0x0103e4000c101920 */
        /* <DEDUP_REMOVED lines=12> */
[----:B------:R-:W4:Y:S01]  /*bc060*/  LDL.LU R139, [R1+0x75c] ;  /* 0x00075c00018b7983 */ /* 0x000f220000300800 */
[C---:B------:R-:W-:Y:S02]  /*bc070*/  LOP3.LUT P0, RZ, R19.reuse, 0x200, RZ, 0xc0, !PT ;  /* 0x0000020013ff7812 */ /* 0x040fe4000780c0ff */
[----:B------:R-:W-:-:S11]  /*bc080*/  LOP3.LUT P4, RZ, R19, 0x400, RZ, 0xc0, !PT ;  /* 0x0000040013ff7812 */ /* 0x000fd6000788c0ff */
[----:B--2---:R1:W-:Y:S04]  /*bc090*/  @P0 STG.E desc[UR32][R8.64], R138 ;  /* 0x0000008a08000986 */ /* 0x0043e8000c101920 */
[----:B-1----:R-:W2:Y:S04]  /*bc0a0*/  LDL.LU R138, [R1+0x74c] ;  /* 0x00074c00018a7983 */ /* 0x002ea80000300800 */
[----:B------:R-:W2:Y:S04]  /*bc0b0*/  LDL.LU R143, [R1+0x73c] ;  /* 0x00073c00018f7983 */ /* 0x000ea80000300800 */
[----:B------:R-:W2:Y:S04]  /*bc0c0*/  LDL.LU R35, [R1+0x72c] ;  /* 0x00072c0001237983 */ /* 0x000ea80000300800 */
[----:B------:R-:W2:Y:S04]  /*bc0d0*/  LDL.LU R140, [R1+0x71c] ;  /* 0x00071c00018c7983 */ /* 0x000ea80000300800 */
[----:B------:R-:W2:Y:S04]  /*bc0e0*/  LDL.LU R141, [R1+0x70c] ;  /* 0x00070c00018d7983 */ /* 0x000ea80000300800 */
[----:B------:R-:W2:Y:S01]  /*bc0f0*/  LDL.LU R34, [R1+0x24f0] ;  /* 0x0024f00001227983 */ /* 0x000ea20000300800 */
[----:B------:R-:W-:Y:S01]  /*bc100*/  LOP3.LUT P1, RZ, R19, 0x400000, RZ, 0xc0, !PT ;  /* 0x0040000013ff7812 */ /* 0x000fe2000782c0ff */
[----:B---3--:R-:W-:-:S05]  /*bc110*/  IMAD.WIDE R8, R23, 0x4, R122 ;  /* 0x0000000417087825 */ /* 0x008fca00078e027a */
[----:B----4-:R1:W-:Y:S04]  /*bc120*/  @P4 STG.E desc[UR32][R8.64], R139 ;  /* 0x0000008b08004986 */ /* 0x0103e8000c101920 */
[----:B-1----:R-:W3:Y:S01]  /*bc130*/  LDL.LU R139, [R1+0x6fc] ;  /* 0x0006fc00018b7983 */ /* 0x002ee20000300800 */
[----:B------:R-:W-:-:S04]  /*bc140*/  LOP3.LUT R11, R11, 0xffffefff, RZ, 0xc0, !PT ;  /* 0xffffefff0b0b7812 */ /* 0x000fc800078ec0ff */
[----:B------:R-:W-:Y:S02]  /*bc150*/  @P1 LOP3.LUT R11, R11, 0x1000, RZ, 0xfc, !PT ;  /* 0x000010000b0b1812 */ /* 0x000fe400078efcff */
[----:B------:R-:W-:Y:S02]  /*bc160*/  LOP3.LUT P1, RZ, R19, 0x200000, RZ, 0xc0, !PT ;  /* 0x0020000013ff7812 */ /* 0x000fe4000782c0ff */
        /* <DEDUP_REMOVED lines=17> */
[----:B------:R-:W4:Y:S04]  /*bc280*/  LDL.LU R10, [R1+0x6dc] ;  /* 0x0006dc00010a7983 */ /* 0x000f280000300800 */
[----:B------:R-:W4:Y:S01]  /*bc290*/  LDL.LU R32, [R1+0x6cc] ;  /* 0x0006cc0001207983 */ /* 0x000f220000300800 */
[----:B------:R-:W-:-:S02]  /*bc2a0*/  @P1 LOP3.LUT R11, R11, 0x20000, RZ, 0xfc, !PT ;  /* 0x000200000b0b1812 */ /* 0x000fc400078efcff */
[----:B------:R-:W-:Y:S01]  /*bc2b0*/  LOP3.LUT P1, RZ, R19, 0x10000, RZ, 0xc0, !PT ;  /* 0x0001000013ff7812 */ /* 0x000fe2000782c0ff */
[----:B------:R-:W4:Y:S01]  /*bc2c0*/  LDL.LU R33, [R1+0x6bc] ;  /* 0x0006bc0001217983 */ /* 0x000f220000300800 */
[----:B------:R-:W-:Y:S02]  /*bc2d0*/  LOP3.LUT R11, R11, 0xfffbffff, RZ, 0xc0, !PT ;  /* 0xfffbffff0b0b7812 */ /* 0x000fe400078ec0ff */
[C---:B------:R-:W-:Y:S01]  /*bc2e0*/  LOP3.LUT P6, RZ, R19.reuse, 0x1000, RZ, 0xc0, !PT ;  /* 0x0000100013ff7812 */ /* 0x040fe200078cc0ff */
[----:B------:R-:W4:Y:S01]  /*bc2f0*/  LDL.LU R21, [R1+0x6ac] ;  /* 0x0006ac0001157983 */ /* 0x000f220000300800 */
[----:B------:R-:W-:Y:S01]  /*bc300*/  LOP3.LUT P0, RZ, R19, 0x2000, RZ, 0xc0, !PT ;  /* 0x0000200013ff7812 */ /* 0x000fe2000780c0ff */
[----:B------:R-:W-:Y:S02]  /*bc310*/  IMAD.WIDE R8, R23, 0x4, R118 ;  /* 0x0000000417087825 */ /* 0x000fe400078e0276 */
[----:B------:R-:W4:Y:S04]  /*bc320*/  LDL.LU R252, [R1+0x69c] ;  /* 0x00069c0001fc7983 */ /* 0x000f280000300800 */
[----:B------:R-:W-:Y:S01]  /*bc330*/  @P1 LOP3.LUT R11, R11, 0x40000, RZ, 0xfc, !PT ;  /* 0x000400000b0b1812 */ /* 0x000fe200078efcff */
[----:B------:R-:W4:Y:S01]  /*bc340*/  LDL.LU R22, [R1+0x68c] ;  /* 0x00068c0001167983 */ /* 0x000f220000300800 */
[----:B------:R-:W-:-:S02]  /*bc350*/  LOP3.LUT P1, RZ, R19, 0x8000, RZ, 0xc0, !PT ;  /* 0x0000800013ff7812 */ /* 0x000fc4000782c0ff */
[----:B------:R-:W-:Y:S01]  /*bc360*/  LOP3.LUT R11, R11, 0xfff7ffff, RZ, 0xc0, !PT ;  /* 0xfff7ffff0b0b7812 */ /* 0x000fe200078ec0ff */
[----:B------:R1:W-:Y:S04]  /*bc370*/  @P6 STG.E desc[UR32][R8.64], R143 ;  /* 0x0000008f08006986 */ /* 0x0003e8000c101920 */
[----:B------:R-:W4:Y:S06]  /*bc380*/  LDL.LU R142, [R1+0x14c] ;  /* 0x00014c00018e7983 */ /* 0x000f2c0000300800 */
[----:B------:R-:W-:-:S02]  /*bc390*/  @P1 LOP3.LUT R11, R11, 0x80000, RZ, 0xfc, !PT ;  /* 0x000800000b0b1812 */ /* 0x000fc400078efcff */
[----:B------:R-:W-:Y:S01]  /*bc3a0*/  LOP3.LUT P1, RZ, R19, 0x4000, RZ, 0xc0, !PT ;  /* 0x0000400013ff7812 */ /* 0x000fe2000782c0ff */
[----:B-1----:R-:W-:-:S05]  /*bc3b0*/  IMAD.WIDE R8, R23, 0x4, R116 ;  /* 0x0000000417087825 */ /* 0x002fca00078e0274 */
[----:B------:R1:W-:Y:S02]  /*bc3c0*/  @P0 STG.E desc[UR32][R8.64], R35 ;  /* 0x0000002308000986 */ /* 0x0003e4000c101920 */
[----:B-1----:R-:W-:-:S05]  /*bc3d0*/  IMAD.WIDE R8, R23, 0x4, R114 ;  /* 0x0000000417087825 */ /* 0x002fca00078e0272 */
[----:B------:R1:W-:Y:S01]  /*bc3e0*/  @P1 STG.E desc[UR32][R8.64], R140 ;  /* 0x0000008c08001986 */ /* 0x0003e2000c101920 */
[----:B------:R-:W-:Y:S01]  /*bc3f0*/  LOP3.LUT P1, RZ, R11, 0x80000, RZ, 0xc0, !PT ;  /* 0x000800000bff7812 */ /* 0x000fe2000782c0ff */
[----:B-1----:R-:W-:Y:S02]  /*bc400*/  IMAD.WIDE R8, R23, 0x4, R112 ;  /* 0x0000000417087825 */ /* 0x002fe400078e0270 */
[----:B------:R-:W4:Y:S04]  /*bc410*/  LDL.LU R140, [R1+0xc] ;  /* 0x00000c00018c7983 */ /* 0x000f280000300800 */
[----:B------:R-:W4:Y:S06]  /*bc420*/  LDL.LU R143, [R1+0x24f4] ;  /* 0x0024f400018f7983 */ /* 0x000f2c0000300800 */
[----:B------:R1:W-:Y:S01]  /*bc430*/  @P1 STG.E desc[UR32][R8.64], R141 ;  /* 0x0000008d08001986 */ /* 0x0003e2000c101920 */
[----:B------:R-:W-:-:S03]  /*bc440*/  LOP3.LUT P1, RZ, R11, 0x40000, RZ, 0xc0, !PT ;  /* 0x000400000bff7812 */ /* 0x000fc6000782c0ff */
[----:B------:R-:W4:Y:S04]  /*bc450*/  LDL.LU R35, [R1+0x820] ;  /* 0x0008200001237983 */ /* 0x000f280000300800 */
[----:B-1----:R-:W4:Y:S01]  /*bc460*/  LDL.LU R141, [R1+0x810] ;  /* 0x00081000018d7983 */ /* 0x002f220000300800 */
[----:B------:R-:W-:-:S05]  /*bc470*/  IMAD.WIDE R8, R23, 0x4, R110 ;  /* 0x0000000417087825 */ /* 0x000fca00078e026e */
[----:B---3--:R1:W-:Y:S04]  /*bc480*/  @P1 STG.E desc[UR32][R8.64], R139 ;  /* 0x0000008b08001986 */ /* 0x0083e8000c101920 */
[----:B-1----:R-:W3:Y:S01]  /*bc490*/  LDL.LU R139, [R1+0x800] ;  /* 0x00080000018b7983 */ /* 0x002ee20000300800 */
[----:B------:R-:W-:Y:S01]  /*bc4a0*/  LOP3.LUT P1, RZ, R11, 0x20000, RZ, 0xc0, !PT ;  /* 0x000200000bff7812 */ /* 0x000fe2000782c0ff */
[----:B------:R-:W-:Y:S01]  /*bc4b0*/  IMAD.WIDE R8, R23, 0x4, R108 ;  /* 0x0000000417087825 */ /* 0x000fe200078e026c */
[C---:B------:R-:W-:Y:S01]  /*bc4c0*/  LOP3.LUT P2, RZ, R19.reuse, 0x800000, RZ, 0xc0, !PT ;  /* 0x0080000013ff7812 */ /* 0x040fe2000784c0ff */
[----:B------:R-:W3:Y:S01]  /*bc4d0*/  LDL.LU R23, [R1+0x4330] ;  /* 0x0043300001177983 */ /* 0x000ee20000300800 */
[C---:B------:R-:W-:Y:S02]  /*bc4e0*/  LOP3.LUT P3, RZ, R19.reuse, 0x1000000, RZ, 0xc0, !PT ;  /* 0x0100000013ff7812 */ /* 0x040fe4000786c0ff */
[----:B------:R-:W-:-:S02]  /*bc4f0*/  LOP3.LUT P4, RZ, R19, 0x2000000, RZ, 0xc0, !PT ;  /* 0x0200000013ff7812 */ /* 0x000fc4000788c0ff */
[C---:B------:R-:W-:Y:S02]  /*bc500*/  LOP3.LUT P5, RZ, R19.reuse, 0x4000000, RZ, 0xc0, !PT ;  /* 0x0400000013ff7812 */ /* 0x040fe400078ac0ff */
[C---:B------:R-:W-:Y:S02]  /*bc510*/  LOP3.LUT P6, RZ, R19.reuse, 0x8000000, RZ, 0xc0, !PT ;  /* 0x0800000013ff7812 */ /* 0x040fe400078cc0ff */
[----:B------:R-:W-:Y:S01]  /*bc520*/  LOP3.LUT P0, RZ, R19, 0x10000000, RZ, 0xc0, !PT ;  /* 0x1000000013ff7812 */ /* 0x000fe2000780c0ff */
[----:B--2---:R1:W-:Y:S01]  /*bc530*/  @P1 STG.E desc[UR32][R8.64], R138 ;  /* 0x0000008a08001986 */ /* 0x0043e2000c101920 */
[C---:B------:R-:W-:Y:S01]  /*bc540*/  LOP3.LUT P1, RZ, R11.reuse, 0x10000, RZ, 0xc0, !PT ;  /* 0x000100000bff7812 */ /* 0x040fe2000782c0ff */
[C---:B-1----:R-:W-:Y:S02]  /*bc550*/  IMAD.WIDE R8, R34.reuse, 0x4, R122 ;  /* 0x0000000422087825 */ /* 0x042fe400078e027a */
[----:B------:R-:W2:Y:S10]  /*bc560*/  LDL.LU R138, [R1+0x432c] ;  /* 0x00432c00018a7983 */ /* 0x000eb40000300800 */
        /* <DEDUP_REMOVED lines=25> */
[----:B---3--:R1:W-:Y:S04]  /*bc700*/  @P0 STG.E desc[UR32][R8.64], R139 ;  /* 0x0000008b08000986 */ /* 0x0083e8000c101920 */
[----:B-1----:R-:W3:Y:S04]  /*bc710*/  LDL.LU R139, [R1+0x7f0] ;  /* 0x0007f000018b7983 */ /* 0x002ee80000300800 */
[----:B------:R-:W2:Y:S04]  /*bc720*/  LDL.LU R21, [R1+0x7e0] ;  /* 0x0007e00001157983 */ /* 0x000ea80000300800 */
        /* <DEDUP_REMOVED lines=9> */
[----:B------:R-:W-:Y:S02]  /*bc7c0*/  LOP3.LUT P1, RZ, R20, 0x100, RZ, 0xc0, !PT ;  /* 0x0000010014ff7812 */ /* 0x000fe4000782c0ff */
        /* <DEDUP_REMOVED lines=18> */
[----:B------:R-:W-:Y:S02]  /*bc8f0*/  LOP3.LUT R11, R11, 0xfffffbff, RZ, 0xc0, !PT ;  /* 0xfffffbff0b0b7812 */ /* 0x000fe400078ec0ff */
[----:B------:R-:W-:-:S09]  /*bc900*/  LOP3.LUT P6, RZ, R19, 0x80000000, RZ, 0xc0, !PT ;  /* 0x8000000013ff7812 */ /* 0x000fd200078cc0ff */
[----:B------:R-:W-:Y:S02]  /*bc910*/  @P1 LOP3.LUT R11, R11, 0x400, RZ, 0xfc, !PT ;  /* 0x000004000b0b1812 */ /* 0x000fe400078efcff */
[C---:B------:R-:W-:Y:S02]  /*bc920*/  LOP3.LUT P1, RZ, R20.reuse, 0x4, RZ, 0xc0, !PT ;  /* 0x0000000414ff7812 */ /* 0x040fe4000782c0ff */
[----:B------:R-:W-:Y:S02]  /*bc930*/  LOP3.LUT P0, RZ, R20, 0x1, RZ, 0xc0, !PT ;  /* 0x0000000114ff7812 */ /* 0x000fe4000780c0ff */
[----:B------:R-:W-:-:S09]  /*bc940*/  LOP3.LUT R11, R11, 0xfffff7ff, RZ, 0xc0, !PT ;  /* 0xfffff7ff0b0b7812 */ /* 0x000fd200078ec0ff */
[----:B------:R-:W-:Y:S02]  /*bc950*/  @P1 LOP3.LUT R11, R11, 0x800, RZ, 0xfc, !PT ;  /* 0x000008000b0b1812 */ /* 0x000fe400078efcff */
[----:B------:R-:W-:Y:S01]  /*bc960*/  LOP3.LUT P1, RZ, R20, 0x2, RZ, 0xc0, !PT ;  /* 0x0000000214ff7812 */ /* 0x000fe2000782c0ff */
[----:B---3--:R1:W-:Y:S04]  /*bc970*/  @P4 STG.E desc[UR32][R8.64], R139 ;  /* 0x0000008b08004986 */ /* 0x0083e8000c101920 */
[----:B-1----:R-:W3:Y:S04]  /*bc980*/  LDL.LU R139, [R1+0x780] ;  /* 0x00078000018b7983 */ /* 0x002ee80000300800 */
[----:B------:R-:W3:Y:S04]  /*bc990*/  LDL.LU R10, [R1+0x770] ;  /* 0x00077000010a7983 */ /* 0x000ee80000300800 */
[----:B------:R-:W3:Y:S04]  /*bc9a0*/  LDL.LU R32, [R1+0x760] ;  /* 0x0007600001207983 */ /* 0x000ee80000300800 */
[----:B------:R-:W3:Y:S01]  /*bc9b0*/  LDL.LU R33, [R1+0x1c0] ;  /* 0x0001c00001217983 */ /* 0x000ee20000300800 */
[----:B------:R-:W-:-:S05]  /*bc9c0*/  IMAD.WIDE R8, R143, 0x4, R114 ;  /* 0x000000048f087825 */ /* 0x000fca00078e0272 */
[----:B--2---:R1:W-:Y:S04]  /*bc9d0*/  @P5 STG.E desc[UR32][R8.64], R21 ;  /* 0x0000001508005986 */ /* 0x0043e8000c101920 */
[----:B-1----:R-:W2:Y:S01]  /*bc9e0*/  LDL.LU R21, [R1+0x10] ;  /* 0x0000100001157983 */ /* 0x002ea20000300800 */
[----:B------:R-:W-:-:S05]  /*bc9f0*/  IMAD.WIDE R8, R143, 0x4, R112 ;  /* 0x000000048f087825 */ /* 0x000fca00078e0270 */
[----:B----4-:R1:W-:Y:S02]  /*bca00*/  @P6 STG.E desc[UR32][R8.64], R22 ;  /* 0x0000001608006986 */ /* 0x0103e4000c101920 */
[C---:B-1----:R-:W-:Y:S02]  /*bca10*/  IMAD.WIDE R8, R143.reuse, 0x4, R110 ;  /* 0x000000048f087825 */ /* 0x042fe400078e026e */
[----:B------:R-:W4:Y:S04]  /*bca20*/  LDL.LU R22, [R1+0x824] ;  /* 0x0008240001167983 */ /* 0x000f280000300800 */
[----:B------:R1:W-:Y:S02]  /*bca30*/  @P0 STG.E desc[UR32][R8.64], R142 ;  /* 0x0000008e08000986 */ /* 0x0003e4000c101920 */
[----:B-1----:R-:W-:-:S02]  /*bca40*/  IMAD.WIDE R8, R143, 0x4, R108 ;  /* 0x000000048f087825 */ /* 0x002fc400078e026c */
[----:B------:R-:W4:Y:S04]  /*bca50*/  LDL.LU R142, [R1+0x814] ;  /* 0x00081400018e7983 */ /* 0x000f280000300800 */
[----:B------:R1:W-:Y:S01]  /*bca60*/  @P1 STG.E desc[UR32][R8.64], R34 ;  /* 0x0000002208001986 */ /* 0x0003e2000c101920 */
[----:B------:R-:W-:-:S03]  /*bca70*/  LOP3.LUT P1, RZ, R11, 0x800, RZ, 0xc0, !PT ;  /* 0x000008000bff7812 */ /* 0x000fc6000782c0ff */
[----:B------:R-:W4:Y:S01]  /*bca80*/  LDL.LU R143, [R1+0x804] ;  /* 0x00080400018f7983 */ /* 0x000f220000300800 */
[----:B-1----:R-:W-:-:S03]  /*bca90*/  IMAD.WIDE R8, R252, 0x4, R122 ;  /* 0x00000004fc087825 */ /* 0x002fc600078e027a */
[----:B------:R-:W4:Y:S06]  /*bcaa0*/  LDL.LU R34, [R1+0x7f4] ;  /* 0x0007f40001227983 */ /* 0x000f2c0000300800 */
[----:B------:R1:W-:Y:S04]  /*bcab0*/  @P1 STG.E desc[UR32][R8.64], R35 ;  /* 0x0000002308001986 */ /* 0x0003e8000c101920 */
[----:B-1----:R-:W4:Y:S01]  /*bcac0*/  LDL.LU R35, [R1+0x7e4] ;  /* 0x0007e40001237983 */ /* 0x002f220000300800 */
[----:B------:R-:W-:Y:S01]  /*bcad0*/  LOP3.LUT P1, RZ, R11, 0x400, RZ, 0xc0, !PT ;  /* 0x000004000bff7812 */ /* 0x000fe2000782c0ff */
[----:B------:R-:W-:-:S12]  /*bcae0*/  IMAD.WIDE R8, R252, 0x4, R120 ;  /* 0x00000004fc087825 */ /* 0x000fd800078e0278 */
[----:B------:R1:W-:Y:S01]  /*bcaf0*/  @P1 STG.E desc[UR32][R8.64], R141 ;  /* 0x0000008d08001986 */ /* 0x0003e2000c101920 */
[----:B------:R-:W-:Y:S01]  /*bcb00*/  LOP3.LUT P1, RZ, R11, 0x200, RZ, 0xc0, !PT ;  /* 0x000002000bff7812 */ /* 0x000fe2000782c0ff */
[----:B-1----:R-:W-:Y:S02]  /*bcb10*/  IMAD.WIDE R8, R252, 0x4, R118 ;  /* 0x00000004fc087825 */ /* 0x002fe400078e0276 */
[----:B------:R-:W4:Y:S01]  /*bcb20*/  LDL.LU R141, [R1+0x7d4] ;  /* 0x0007d400018d7983 */ /* 0x000f220000300800 */
[C---:B------:R-:W-:Y:S02]  /*bcb30*/  LOP3.LUT P2, RZ, R20.reuse, 0x400, RZ, 0xc0, !PT ;  /* 0x0000040014ff7812 */ /* 0x040fe4000784c0ff */
[C---:B------:R-:W-:Y:S02]  /*bcb40*/  LOP3.LUT P3, RZ, R20.reuse, 0x800, RZ, 0xc0, !PT ;  /* 0x0000080014ff7812 */ /* 0x040fe4000786c0ff */
[C---:B------:R-:W-:Y:S02]  /*bcb50*/  LOP3.LUT P4, RZ, R20.reuse, 0x1000, RZ, 0xc0, !PT ;  /* 0x0000100014ff7812 */ /* 0x040fe4000788c0ff */
[----:B------:R-:W-:-:S02]  /*bcb60*/  LOP3.LUT P5, RZ, R20, 0x2000, RZ, 0xc0, !PT ;  /* 0x0000200014ff7812 */ /* 0x000fc400078ac0ff */
[----:B------:R-:W-:Y:S01]  /*bcb70*/  LOP3.LUT P6, RZ, R20, 0x4000, RZ, 0xc0, !PT ;  /* 0x0000400014ff7812 */ /* 0x000fe200078cc0ff */
[----:B---3--:R1:W-:Y:S01]  /*bcb80*/  @P1 STG.E desc[UR32][R8.64], R139 ;  /* 0x0000008b08001986 */ /* 0x0083e2000c101920 */
[C---:B------:R-:W-:Y:S01]  /*bcb90*/  LOP3.LUT P1, RZ, R11.reuse, 0x100, RZ, 0xc0, !PT ;  /* 0x000001000bff7812 */ /* 0x040fe2000782c0ff */
[C---:B-1----:R-:W-:Y:S02]  /*bcba0*/  IMAD.WIDE R8, R252.reuse, 0x4, R116 ;  /* 0x00000004fc087825 */ /* 0x042fe400078e0274 */
        /* <DEDUP_REMOVED lines=10> */
[----:B--2---:R1:W-:Y:S01]  /*bcc50*/  @P1 STG.E desc[UR32][R8.64], R21 ;  /* 0x0000001508001986 */ /* 0x0043e2000c101920 */
[----:B------:R-:W-:Y:S01]  /*bcc60*/  LOP3.LUT P1, RZ, R11, 0x10, RZ, 0xc0, !PT ;  /* 0x000000100bff7812 */ /* 0x000fe2000782c0ff */
[----:B-1----:R-:W-:-:S12]  /*bcc70*/  IMAD.WIDE R8, R252, 0x4, R108 ;  /* 0x00000004fc087825 */ /* 0x002fd800078e026c */
        /* <DEDUP_REMOVED lines=11> */
[----:B-1----:R-:W2:Y:S01]  /*bcd30*/  LDL.LU R35, [R1+0x7c4] ;  /* 0x0007c40001237983 */ /* 0x002ea20000300800 */
[----:B------:R-:W-:Y:S01]  /*bcd40*/  LOP3.LUT P0, RZ, R20, 0x8000, RZ, 0xc0, !PT ;  /* 0x0000800014ff7812 */ /* 0x000fe2000780c0ff */
[----:B------:R-:W-:Y:S02]  /*bcd50*/  IMAD.WIDE R8, R140, 0x4, R112 ;  /* 0x000000048c087825 */ /* 0x000fe400078e0270 */
[----:B------:R-:W4:Y:S04]  /*bcd60*/  LDL.LU R33, [R1+0x7b4] ;  /* 0x0007b40001217983 */ /* 0x000f280000300800 */
[----:B------:R-:W3:Y:S04]  /*bcd70*/  LDL.LU R21, [R1+0x7a4] ;  /* 0x0007a40001157983 */ /* 0x000ee80000300800 */
[----:B------:R-:W3:Y:S04]  /*bcd80*/  LDL.LU R252, [R1+0x794] ;  /* 0x0007940001fc7983 */ /* 0x000ee80000300800 */
[----:B------:R-:W3:Y:S04]  /*bcd90*/  LDL.LU R22, [R1+0x784] ;  /* 0x0007840001167983 */ /* 0x000ee80000300800 */
[----:B------:R1:W-:Y:S04]  /*bcda0*/  @P0 STG.E desc[UR32][R8.64], R141 ;  /* 0x0000008d08000986 */ /* 0x0003e8000c101920 */
[----:B------:R-:W3:Y:S04]  /*bcdb0*/  LDL.LU R143, [R1+0x774] ;  /* 0x00077400018f7983 */ /* 0x000ee80000300800 */
[----:B-1----:R-:W3:Y:S01]  /*bcdc0*/  LDL.LU R141, [R1+0x2500] ;  /* 0x00250000018d7983 */ /* 0x002ee20000300800 */
[----:B------:R-:W-:-:S03]  /*bcdd0*/  LOP3.LUT P4, RZ, R20, 0x10000, RZ, 0xc0, !PT ;  /* 0x0001000014ff7812 */ /* 0x000fc6000788c0ff */
[----:B------:R-:W3:Y:S01]  /*bcde0*/  LDL.LU R34, [R1+0x764] ;  /* 0x0007640001227983 */ /* 0x000ee20000300800 */
[----:B------:R-:W-:Y:S01]  /*bcdf0*/  IMAD.WIDE R8, R140, 0x4, R110 ;  /* 0x000000048c087825 */ /* 0x000fe200078e026e */
        /* <DEDUP_REMOVED lines=14> */
[----:B--2---:R1:W-:Y:S02]  /*bcee0*/  @P4 STG.E desc[UR32][R8.64], R35 ;  /* 0x0000002308004986 */ /* 0x0043e4000c101920 */
[----:B-1----:R-:W-:Y:S02]  /*bcef0*/  IMAD.WIDE R8, R140, 0x4, R108 ;  /* 0x000000048c087825 */ /* 0x002fe400078e026c */
[----:B------:R-:W2:Y:S06]  /*bcf00*/  LDL.LU R140, [R1+0x1c4] ;  /* 0x0001c400018c7983 */ /* 0x000eac0000300800 */
[----:B------:R-:W-:-:S02]  /*bcf10*/  @P1 LOP3.LUT R11, R11, 0x1, RZ, 0xfc, !PT ;  /* 0x000000010b0b1812 */ /* 0x000fc400078efcff */
[C---:B------:R-:W-:Y:S01]  /*bcf20*/  LOP3.LUT P1, RZ, R20.reuse, 0x800000, RZ, 0xc0, !PT ;  /* 0x0080000014ff7812 */ /* 0x040fe2000782c0ff */
[----:B------:R-:W2:Y:S01]  /*bcf30*/  LDL.LU R142, [R1+0x2504] ;  /* 0x00250400018e7983 */ /* 0x000ea20000300800 */
[----:B------:R-:W-:Y:S02]  /*bcf40*/  LOP3.LUT R11, R11, 0xfffffffd, RZ, 0xc0, !PT ;  /* 0xfffffffd0b0b7812 */ /* 0x000fe400078ec0ff */
[C---:B------:R-:W-:Y:S01]  /*bcf50*/  LOP3.LUT P5, RZ, R20.reuse, 0x20000, RZ, 0xc0, !PT ;  /* 0x0002000014ff7812 */ /* 0x040fe200078ac0ff */
[----:B------:R-:W2:Y:S01]  /*bcf60*/  LDL.LU R35, [R1+0x2508] ;  /* 0x0025080001237983 */ /* 0x000ea20000300800 */
[C---:B------:R-:W-:Y:S02]  /*bcf70*/  LOP3.LUT P6, RZ, R20.reuse, 0x40000, RZ, 0xc0, !PT ;  /* 0x0004000014ff7812 */ /* 0x040fe400078cc0ff */
[C---:B------:R-:W-:Y:S01]  /*bcf80*/  LOP3.LUT P0, RZ, R20.reuse, 0x80000, RZ, 0xc0, !PT ;  /* 0x0008000014ff7812 */ /* 0x040fe2000780c0ff */
[----:B------:R-:W2:Y:S04]  /*bcf90*/  LDL.LU R248, [R1+0x828] ;  /* 0x0008280001f87983 */ /* 0x000ea80000300800 */
[----:B------:R-:W-:Y:S01]  /*bcfa0*/  @P1 LOP3.LUT R11, R11, 0x2, RZ, 0xfc, !PT ;  /* 0x000000020b0b1812 */ /* 0x000fe200078efcff */
[----:B------:R-:W2:Y:S01]  /*bcfb0*/  LDL.LU R10, [R1+0x818] ;  /* 0x00081800010a7983 */ /* 0x000ea20000300800 */
[----:B------:R-:W-:-:S02]  /*bcfc0*/  LOP3.LUT P1, RZ, R20, 0x400000, RZ, 0xc0, !PT ;  /* 0x0040000014ff7812 */ /* 0x000fc4000782c0ff */
[----:B------:R-:W-:Y:S01]  /*bcfd0*/  LOP3.LUT R11, R11, 0xfffffffb, RZ, 0xc0, !PT ;  /* 0xfffffffb0b0b7812 */ /* 0x000fe200078ec0ff */
[----:B----4-:R3:W-:Y:S04]  /*bcfe0*/  @P5 STG.E desc[UR32][R8.64], R33 ;  /* 0x0000002108005986 */ /* 0x0107e8000c101920 */
[----:B------:R-:W4:Y:S06]  /*bcff0*/  LDL.LU R32, [R1+0x808] ;  /* 0x0008080001207983 */ /* 0x000f2c0000300800 */
[----:B------:R-:W-:-:S02]  /*bd000*/  @P1 LOP3.LUT R11, R11, 0x4, RZ, 0xfc, !PT ;  /* 0x000000040b0b1812 */ /* 0x000fc400078efcff */
[----:B------:R-:W-:Y:S01]  /*bd010*/  LOP3.LUT P1, RZ, R20, 0x200000, RZ, 0xc0, !PT ;  /* 0x0020000014ff7812 */ /* 0x000fe2000782c0ff */
[----:B---3--:R-:W-:Y:S01]  /*bd020*/  IMAD.WIDE R8, R141, 0x4, R122 ;  /* 0x000000048d087825 */ /* 0x008fe200078e027a */
        /* <DEDUP_REMOVED lines=8> */
[----:B-1----:R-:W-:Y:S02]  /*bd0b0*/  IMAD.WIDE R8, R141, 0x4, R118 ;  /* 0x000000048d087825 */ /* 0x002fe400078e0276 */
[----:B------:R-:W3:Y:S04]  /*bd0c0*/  LDL.LU R252, [R1+0x7d8] ;  /* 0x0007d80001fc7983 */ /* 0x000ee80000300800 */
[----:B------:R1:W-:Y:S01]  /*bd0d0*/  @P1 STG.E desc[UR32][R8.64], R22 ;  /* 0x0000001608001986 */ /* 0x0003e2000c101920 */
[----:B------:R-:W-:Y:S01]  /*bd0e0*/  LOP3.LUT P1, RZ, R11, 0x8, RZ, 0xc0, !PT ;  /* 0x000000080bff7812 */ /* 0x000fe2000782c0ff */
[----:B-1----:R-:W-:-:S02]  /*bd0f0*/  IMAD.WIDE R8, R141, 0x4, R116 ;  /* 0x000000048d087825 */ /* 0x002fc400078e0274 */
[----:B------:R-:W3:Y:S10]  /*bd100*/  LDL.LU R22, [R1+0x7c8] ;  /* 0x0007c80001167983 */ /* 0x000ef40000300800 */
        /* <DEDUP_REMOVED lines=8> */
[----:B--2---:R1:W-:Y:S01]  /*bd190*/  @P1 STG.E desc[UR32][R8.64], R140 ;  /* 0x0000008c08001986 */ /* 0x0043e2000c101920 */
[----:B------:R-:W-:-:S03]  /*bd1a0*/  LOP3.LUT P1, RZ, R11, 0x1, RZ, 0xc0, !PT ;  /* 0x000000010bff7812 */ /* 0x000fc6000782c0ff */
[----:B-1----:R-:W2:Y:S04]  /*bd1b0*/  LDL.LU R140, [R1+0x4324] ;  /* 0x00432400018c7983 */ /* 0x002ea80000300800 */
[----:B------:R-:W4:Y:S01]  /*bd1c0*/  LDL.LU R11, [R1+0x14] ;  /* 0x00001400010b7983 */ /* 0x000f220000300800 */
[----:B------:R-:W-:Y:S01]  /*bd1d0*/  IMAD.WIDE R8, R141, 0x4, R110 ;  /* 0x000000048d087825 */ /* 0x000fe200078e026e */
[C---:B------:R-:W-:Y:S02]  /*bd1e0*/  LOP3.LUT P2, RZ, R20.reuse, 0x20000000, RZ, 0xc0, !PT ;  /* 0x2000000014ff7812 */ /* 0x040fe4000784c0ff */
[C---:B------:R-:W-:Y:S02]  /*bd1f0*/  LOP3.LUT P3, RZ, R20.reuse, 0x40000000, RZ, 0xc0, !PT ;  /* 0x4000000014ff7812 */ /* 0x040fe4000786c0ff */
[----:B------:R-:W-:-:S02]  /*bd200*/  LOP3.LUT P4, RZ, R20, 0x80000000, RZ, 0xc0, !PT ;  /* 0x8000000014ff7812 */ /* 0x000fc4000788c0ff */
[C---:B------:R-:W-:Y:S02]  /*bd210*/  LOP3.LUT P5, RZ, R2.reuse, 0x1, RZ, 0xc0, !PT ;  /* 0x0000000102ff7812 */ /* 0x040fe400078ac0ff */
[C---:B------:R-:W-:Y:S02]  /*bd220*/  LOP3.LUT P6, RZ, R2.reuse, 0x2, RZ, 0xc0, !PT ;  /* 0x0000000202ff7812 */ /* 0x040fe400078cc0ff */
[----:B------:R-:W-:Y:S01]  /*bd230*/  LOP3.LUT P0, RZ, R2, 0x4, RZ, 0xc0, !PT ;  /* 0x0000000402ff7812 */ /* 0x000fe2000780c0ff */
[----:B----4-:R1:W-:Y:S01]  /*bd240*/  @P1 STG.E desc[UR32][R8.64], R11 ;  /* 0x0000000b08001986 */ /* 0x0103e2000c101920 */
[C---:B------:R-:W-:Y:S01]  /*bd250*/  LOP3.LUT P1, RZ, R12.reuse, 0x80000000, RZ, 0xc0, !PT ;  /* 0x800000000cff7812 */ /* 0x040fe2000782c0ff */
[----:B-1----:R-:W-:Y:S02]  /*bd260*/  IMAD.WIDE R8, R141, 0x4, R108 ;  /* 0x000000048d087825 */ /* 0x002fe400078e026c */
        /* <DEDUP_REMOVED lines=12> */
[----:B---3--:R1:W-:Y:S02]  /*bd330*/  @P2 STG.E desc[UR32][R8.64], R33 ;  /* 0x0000002108002986 */ /* 0x0083e4000c101920 */
[----:B-1----:R-:W-:-:S05]  /*bd340*/  IMAD.WIDE R8, R142, 0x4, R114 ;  /* 0x000000048e087825 */ /* 0x002fca00078e0272 */
[----:B------:R1:W-:Y:S02]  /*bd350*/  @P3 STG.E desc[UR32][R8.64], R21 ;  /* 0x0000001508003986 */ /* 0x0003e4000c101920 */
[----:B-1----:R-:W-:-:S05]  /*bd360*/  IMAD.WIDE R8, R142, 0x4, R112 ;  /* 0x000000048e087825 */ /* 0x002fca00078e0270 */
[----:B------:R1:W-:Y:S02]  /*bd370*/  @P4 STG.E desc[UR32][R8.64], R252 ;  /* 0x000000fc08004986 */ /* 0x0003e4000c101920 */
[----:B-1----:R-:W-:-:S05]  /*bd380*/  IMAD.WIDE R8, R142, 0x4, R110 ;  /* 0x000000048e087825 */ /* 0x002fca00078e026e */
[----:B------:R1:W-:Y:S04]  /*bd390*/  @P5 STG.E desc[UR32][R8.64], R22 ;  /* 0x0000001608005986 */ /* 0x0003e8000c101920 */
[----:B-1----:R-:W3:Y:S04]  /*bd3a0*/  LDL.LU R22, [R1+0x2510] ;  /* 0x0025100001167983 */ /* 0x002ee80000300800 */
[----:B------:R-:W2:Y:S04]  /*bd3b0*/  LDL.LU R32, [R1+0x798] ;  /* 0x0007980001207983 */ /* 0x000ea80000300800 */
[----:B------:R-:W4:Y:S04]  /*bd3c0*/  LDL.LU R33, [R1+0x788] ;  /* 0x0007880001217983 */ /* 0x000f280000300800 */
[----:B------:R-:W3:Y:S01]  /*bd3d0*/  LDL.LU R252, [R1+0x778] ;  /* 0x0007780001fc7983 */ /* 0x000ee20000300800 */
[----:B------:R-:W-:-:S03]  /*bd3e0*/  IMAD.WIDE R8, R142, 0x4, R108 ;  /* 0x000000048e087825 */ /* 0x000fc600078e026c */
[----:B------:R-:W3:Y:S04]  /*bd3f0*/  LDL.LU R142, [R1+0x768] ;  /* 0x00076800018e7983 */ /* 0x000ee80000300800 */
[----:B------:R1:W-:Y:S04]  /*bd400*/  @P6 STG.E desc[UR32][R8.64], R143 ;  /* 0x0000008f08006986 */ /* 0x0003e8000c101920 */
[----:B-1----:R-:W3:Y:S01]  /*bd410*/  LDL.LU R143, [R1+0x1c8] ;  /* 0x0001c800018f7983 */ /* 0x002ee20000300800 */
[----:B------:R-:W-:-:S05]  /*bd420*/  IMAD.WIDE R8, R35, 0x4, R122 ;  /* 0x0000000423087825 */ /* 0x000fca00078e027a */
[----:B------:R1:W-:Y:S04]  /*bd430*/  @P0 STG.E desc[UR32][R8.64], R34 ;  /* 0x0000002208000986 */ /* 0x0003e8000c101920 */
[----:B-1----:R-:W3:Y:S01]  /*bd440*/  LDL.LU R34, [R1+0x18] ;  /* 0x0000180001227983 */ /* 0x002ee20000300800 */
[----:B------:R-:W-:Y:S02]  /*bd450*/  LOP3.LUT P1, RZ, R2, 0x8000, RZ, 0xc0, !PT ;  /* 0x0000800002ff7812 */ /* 0x000fe4000782c0ff */
[----:B------:R-:W-:Y:S02]  /*bd460*/  LOP3.LUT R12, R12, 0xffefffff, RZ, 0xc0, !PT ;  /* 0xffefffff0c0c7812 */ /* 0x000fe400078ec0ff */
[C---:B------:R-:W-:Y:S02]  /*bd470*/  LOP3.LUT P4, RZ, R2.reuse, 0x8, RZ, 0xc0, !PT ;  /* 0x0000000802ff7812 */ /* 0x040fe4000788c0ff */
[C---:B------:R-:W-:Y:S01]  /*bd480*/  LOP3.LUT P5, RZ, R2.reuse, 0x10, RZ, 0xc0, !PT ;  /* 0x0000001002ff7812 */ /* 0x040fe200078ac0ff */
[----:B------:R-:W-:Y:S01]  /*bd490*/  IMAD.WIDE R8, R35, 0x4, R120 ;  /* 0x0000000423087825 */ /* 0x000fe200078e0278 */
[----:B------:R-:W-:Y:S01]  /*bd4a0*/  LOP3.LUT P6, RZ, R2, 0x20, RZ, 0xc0, !PT ;  /* 0x0000002002ff7812 */ /* 0x000fe200078cc0ff */
[----:B------:R-:W3:Y:S04]  /*bd4b0*/  LDL.LU R21, [R1+0x250c] ;  /* 0x00250c0001157983 */ /* 0x000ee80000300800 */
[----:B------:R-:W-:Y:S01]  /*bd4c0*/  @P1 LOP3.LUT R12, R12, 0x100000, RZ, 0xfc, !PT ;  /* 0x001000000c0c1812 */ /* 0x000fe200078efcff */
[----:B------:R-:W3:Y:S01]  /*bd4d0*/  LDL.LU R249, [R1+0x81c] ;  /* 0x00081c0001f97983 */ /* 0x000ee20000300800 */
[----:B------:R-:W-:-:S02]  /*bd4e0*/  LOP3.LUT P1, RZ, R2, 0x4000, RZ, 0xc0, !PT ;  /* 0x0000400002ff7812 */ /* 0x000fc4000782c0ff */
[----:B------:R-:W-:Y:S01]  /*bd4f0*/  LOP3.LUT R12, R12, 0xffdfffff, RZ, 0xc0, !PT ;  /* 0xffdfffff0c0c7812 */ /* 0x000fe200078ec0ff */
[----:B------:R-:W3:Y:S01]  /*bd500*/  LDL.LU R11, [R1+0x80c] ;  /* 0x00080c00010b7983 */ /* 0x000ee20000300800 */
[----:B------:R-:W-:-:S03]  /*bd510*/  LOP3.LUT P0, RZ, R2, 0x40, RZ, 0xc0, !PT ;  /* 0x0000004002ff7812 */ /* 0x000fc6000780c0ff */
[----:B------:R-:W3:Y:S04]  /*bd520*/  LDL.LU R248, [R1+0x7fc] ;  /* 0x0007fc0001f87983 */ /* 0x000ee80000300800 */
[----:B------:R-:W3:Y:S02]  /*bd530*/  LDL.LU R10, [R1+0x7ec] ;  /* 0x0007ec00010a7983 */ /* 0x000ee40000300800 */
        /* <DEDUP_REMOVED lines=20> */
[----:B--2---:R1:W-:Y:S02]  /*bd680*/  @P4 STG.E desc[UR32][R8.64], R32 ;  /* 0x0000002008004986 */ /* 0x0043e4000c101920 */
[C---:B-1----:R-:W-:Y:S02]  /*bd690*/  IMAD.WIDE R8, R35.reuse, 0x4, R118 ;  /* 0x0000000423087825 */ /* 0x042fe400078e0276 */
[----:B------:R-:W2:Y:S04]  /*bd6a0*/  LDL.LU R32, [R1+0x7dc] ;  /* 0x0007dc0001207983 */ /* 0x000ea80000300800 */
[----:B----4-:R1:W-:Y:S02]  /*bd6b0*/  @P5 STG.E desc[UR32][R8.64], R33 ;  /* 0x0000002108005986 */ /* 0x0103e4000c101920 */
[----:B-1----:R-:W-:-:S02]  /*bd6c0*/  IMAD.WIDE R8, R35, 0x4, R116 ;  /* 0x0000000423087825 */ /* 0x002fc400078e0274 */
[----:B------:R-:W4:Y:S04]  /*bd6d0*/  LDL.LU R33, [R1+0x7cc] ;  /* 0x0007cc0001217983 */ /* 0x000f280000300800 */
        /* <DEDUP_REMOVED lines=8> */
[C---:B-1----:R-:W-:Y:S02]  /*bd760*/  IMAD.WIDE R8, R35.reuse, 0x4, R110 ;  /* 0x0000000423087825 */ /* 0x042fe400078e026e */
[----:B------:R-:W3:Y:S10]  /*bd770*/  LDL.LU R143, [R1+0x79c] ;  /* 0x00079c00018f7983 */ /* 0x000ef40000300800 */
[----:B------:R1:W-:Y:S01]  /*bd780*/  @P1 STG.E desc[UR32][R8.64], R34 ;  /* 0x0000002208001986 */ /* 0x0003e2000c101920 */
[----:B------:R-:W-:Y:S01]  /*bd790*/  LOP3.LUT P1, RZ, R12, 0x4000000, RZ, 0xc0, !PT ;  /* 0x040000000cff7812 */ /* 0x000fe2000782c0ff */
[----:B-1----:R-:W-:-:S02]  /*bd7a0*/  IMAD.WIDE R8, R35, 0x4, R108 ;  /* 0x0000000423087825 */ /* 0x002fc400078e026c */
[----:B------:R-:W3:Y:S04]  /*bd7b0*/  LDL.LU R34, [R1+0x78c] ;  /* 0x00078c0001227983 */ /* 0x000ee80000300800 */
[----:B------:R-:W3:Y:S06]  /*bd7c0*/  LDL.LU R35, [R1+0x77c] ;  /* 0x00077c0001237983 */ /* 0x000eec0000300800 */
[----:B------:R1:W-:Y:S04]  /*bd7d0*/  @P1 STG.E desc[UR32][R8.64], R250 ;  /* 0x000000fa08001986 */ /* 0x0003e8000c101920 */
[----:B-1----:R-:W2:Y:S01]  /*bd7e0*/  LDL.LU R250, [R1+0x82c] ;  /* 0x00082c0001fa7983 */ /* 0x002ea20000300800 */
        /* <DEDUP_REMOVED lines=8> */
[----:B--2---:R1:W-:Y:S01]  /*bd870*/  @P1 STG.E desc[UR32][R8.64], R250 ;  /* 0x000000fa08001986 */ /* 0x0043e2000c101920 */
        /* <DEDUP_REMOVED lines=54> */
[C---:B------:R-:W-:Y:S01]  /*bdbe0*/  LOP3.LUT P1, RZ, R2.reuse, 0x80000000, RZ, 0xc0, !PT ;  /* 0x8000000002ff7812 */ /* 0x040fe2000782c0ff */
[----:B------:R-:W2:Y:S01]  /*bdbf0*/  LDL.LU R11, [R1+0x890] ;  /* 0x00089000010b7983 */ /* 0x000ea20000300800 */
[----:B------:R-:W-:Y:S02]  /*bdc00*/  LOP3.LUT P5, RZ, R2, 0x800000, RZ, 0xc0, !PT ;  /* 0x0080000002ff7812 */ /* 0x000fe400078ac0ff */
[----:B------:R-:W-:Y:S01]  /*bdc10*/  LOP3.LUT R12, R12, 0xfffdffff, RZ, 0xc0, !PT ;  /* 0xfffdffff0c0c7812 */ /* 0x000fe200078ec0ff */
[----:B------:R-:W-:-:S08]  /*bdc20*/  IMAD.WIDE R8, R22, 0x4, R112 ;  /* 0x0000000416087825 */ /* 0x000fd000078e0270 */
[----:B------:R-:W-:Y:S02]  /*bdc30*/  @P1 LOP3.LUT R12, R12, 0x20000, RZ, 0xfc, !PT ;  /* 0x000200000c0c1812 */ /* 0x000fe400078efcff */
[----:B------:R-:W-:Y:S01]  /*bdc40*/  LOP3.LUT P1, RZ, R2, 0x40000000, RZ, 0xc0, !PT ;  /* 0x4000000002ff7812 */ /* 0x000fe2000782c0ff */
[----:B---3--:R1:W-:Y:S01]  /*bdc50*/  @P5 STG.E desc[UR32][R8.64], R143 ;  /* 0x0000008f08005986 */ /* 0x0083e2000c101920 */
[----:B------:R-:W-:-:S03]  /*bdc60*/  LOP3.LUT R12, R12, 0xfffbffff, RZ, 0xc0, !PT ;  /* 0xfffbffff0c0c7812 */ /* 0x000fc600078ec0ff */
[----:B-1----:R-:W3:Y:S04]  /*bdc70*/  LDL.LU R143, [R1+0x2518] ;  /* 0x00251800018f7983 */ /* 0x002ee80000300800 */
[----:B------:R-:W3:Y:S04]  /*bdc80*/  LDL.LU R248, [R1+0x880] ;  /* 0x0008800001f87983 */ /* 0x000ee80000300800 */
[----:B------:R-:W-:Y:S02]  /*bdc90*/  @P1 LOP3.LUT R12, R12, 0x40000, RZ, 0xfc, !PT ;  /* 0x000400000c0c1812 */ /* 0x000fe400078efcff */
[C---:B------:R-:W-:Y:S01]  /*bdca0*/  LOP3.LUT P1, RZ, R2.reuse, 0x20000000, RZ, 0xc0, !PT ;  /* 0x2000000002ff7812 */ /* 0x040fe2000782c0ff */
[----:B------:R-:W3:Y:S01]  /*bdcb0*/  LDL.LU R32, [R1+0x870] ;  /* 0x0008700001207983 */ /* 0x000ee20000300800 */
[----:B------:R-:W-:-:S02]  /*bdcc0*/  LOP3.LUT P6, RZ, R2, 0x1000000, RZ, 0xc0, !PT ;  /* 0x0100000002ff7812 */ /* 0x000fc400078cc0ff */
[----:B------:R-:W-:Y:S01]  /*bdcd0*/  LOP3.LUT P0, RZ, R2, 0x8000000, RZ, 0xc0, !PT ;  /* 0x0800000002ff7812 */ /* 0x000fe2000780c0ff */
[----:B------:R-:W-:Y:S01]  /*bdce0*/  IMAD.WIDE R8, R22, 0x4, R110 ;  /* 0x0000000416087825 */ /* 0x000fe200078e026e */
[----:B------:R-:W-:Y:S01]  /*bdcf0*/  LOP3.LUT R12, R12, 0xfff7ffff, RZ, 0xc0, !PT ;  /* 0xfff7ffff0c0c7812 */ /* 0x000fe200078ec0ff */
[----:B------:R-:W3:Y:S04]  /*bdd00*/  LDL.LU R33, [R1+0x860] ;  /* 0x0008600001217983 */ /* 0x000ee80000300800 */
[----:B------:R-:W3:Y:S02]  /*bdd10*/  LDL.LU R21, [R1+0x850] ;  /* 0x0008500001157983 */ /* 0x000ee40000300800 */
[----:B------:R-:W-:Y:S02]  /*bdd20*/  @P1 LOP3.LUT R12, R12, 0x80000, RZ, 0xfc, !PT ;  /* 0x000800000c0c1812 */ /* 0x000fe400078efcff */
[----:B------:R-:W-:Y:S01]  /*bdd30*/  LOP3.LUT P1, RZ, R2, 0x10000000, RZ, 0xc0, !PT ;  /* 0x1000000002ff7812 */ /* 0x000fe2000782c0ff */
[----:B----4-:R1:W-:Y:S02]  /*bdd40*/  @P6 STG.E desc[UR32][R8.64], R252 ;  /* 0x000000fc08006986 */ /* 0x0103e4000c101920 */
[----:B-1----:R-:W-:-:S02]  /*bdd50*/  IMAD.WIDE R8, R22, 0x4, R108 ;  /* 0x0000000416087825 */ /* 0x002fc400078e026c */
[----:B------:R-:W4:Y:S04]  /*bdd60*/  LDL.LU R252, [R1+0x840] ;  /* 0x0008400001fc7983 */ /* 0x000f280000300800 */
[----:B------:R1:W-:Y:S04]  /*bdd70*/  @P0 STG.E desc[UR32][R8.64], R251 ;  /* 0x000000fb08000986 */ /* 0x0003e8000c101920 */
[----:B------:R-:W4:Y:S01]  /*bdd80*/  LDL.LU R22, [R1+0x830] ;  /* 0x0008300001167983 */ /* 0x000f220000300800 */
[----:B-1----:R-:W-:-:S05]  /*bdd90*/  IMAD.WIDE R8, R10, 0x4, R122 ;  /* 0x000000040a087825 */ /* 0x002fca00078e027a */
        /* <DEDUP_REMOVED lines=53> */
[----:B------:R-:W-:Y:S01]  /*be0f0*/  LOP3.LUT P4, RZ, R4, 0x800, RZ, 0xc0, !PT ;  /* 0x0000080004ff7812 */ /* 0x000fe2000788c0ff */
[----:B------:R-:W-:-:S02]  /*be100*/  IMAD.WIDE R8, R143, 0x4, R108 ;  /* 0x000000048f087825 */ /* 0x000fc400078e026c */
        /* <DEDUP_REMOVED lines=27> */
[----:B---3--:R-:W-:Y:S01]  /*be2c0*/  IMAD.WIDE R8, R250, 0x4, R122 ;  /* 0x00000004fa087825 */ /* 0x008fe200078e027a */
[----:B------:R-:W3:Y:S03]  /*be2d0*/  LDL.LU R10, [R1+0x844] ;  /* 0x00084400010a7983 */ /* 0x000ee60000300800 */
[----:B------:R-:W-:Y:S01]  /*be2e0*/  @P1 LOP3.LUT R12, R12, 0x200, RZ, 0xfc, !PT ;  /* 0x000002000c0c1812 */ /* 0x000fe200078efcff */
[----:B------:R-:W3:Y:S01]  /*be2f0*/  LDL.LU R32, [R1+0x834] ;  /* 0x0008340001207983 */ /* 0x000ee20000300800 */
[----:B------:R-:W-:-:S02]  /*be300*/  LOP3.LUT P1, RZ, R4, 0x20000, RZ, 0xc0, !PT ;  /* 0x0002000004ff7812 */ /* 0x000fc4000782c0ff */
[----:B------:R-:W-:Y:S02]  /*be310*/  LOP3.LUT R12, R12, 0xfffffbff, RZ, 0xc0, !PT ;  /* 0xfffffbff0c0c7812 */ /* 0x000fe400078ec0ff */
[----:B------:R-:W-:-:S09]  /*be320*/  LOP3.LUT P0, RZ, R4, 0x4000, RZ, 0xc0, !PT ;  /* 0x0000400004ff7812 */ /* 0x000fd2000780c0ff */
[----:B------:R-:W-:Y:S02]  /*be330*/  @P1 LOP3.LUT R12, R12, 0x400, RZ, 0xfc, !PT ;  /* 0x000004000c0c1812 */ /* 0x000fe400078efcff */
[----:B------:R-:W-:Y:S01]  /*be340*/  LOP3.LUT P1, RZ, R4, 0x10000, RZ, 0xc0, !PT ;  /* 0x0001000004ff7812 */ /* 0x000fe2000782c0ff */
[----:B------:R1:W-:Y:S01]  /*be350*/  @P5 STG.E desc[UR32][R8.64], R33 ;  /* 0x0000002108005986 */ /* 0x0003e2000c101920 */
[----:B------:R-:W-:Y:S01]  /*be360*/  LOP3.LUT R12, R12, 0xfffff7ff, RZ, 0xc0, !PT ;  /* 0xfffff7ff0c0c7812 */ /* 0x000fe200078ec0ff */
[----:B-1----:R-:W-:-:S10]  /*be370*/  IMAD.WIDE R8, R250, 0x4, R120 ;  /* 0x00000004fa087825 */ /* 0x002fd400078e0278 */
[----:B------:R-:W-:Y:S01]  /*be380*/  @P1 LOP3.LUT R12, R12, 0x800, RZ, 0xfc, !PT ;  /* 0x000008000c0c1812 */ /* 0x000fe200078efcff */
[----:B------:R-:W3:Y:S01]  /*be390*/  LDL.LU R33, [R1+0x134] ;  /* 0x0001340001217983 */ /* 0x000ee20000300800 */
[----:B------:R-:W-:-:S03]  /*be3a0*/  LOP3.LUT P1, RZ, R4, 0x8000, RZ, 0xc0, !PT ;  /* 0x0000800004ff7812 */ /* 0x000fc6000782c0ff */
[----:B----4-:R1:W-:Y:S02]  /*be3b0*/  @P6 STG.E desc[UR32][R8.64], R21 ;  /* 0x0000001508006986 */ /* 0x0103e4000c101920 */
[C---:B-1----:R-:W-:Y:S02]  /*be3c0*/  IMAD.WIDE R8, R250.reuse, 0x4, R118 ;  /* 0x00000004fa087825 */ /* 0x042fe400078e0276 */
[----:B------:R-:W4:Y:S04]  /*be3d0*/  LDL.LU R21, [R1+0x84] ;  /* 0x0000840001157983 */ /* 0x000f280000300800 */
[----:B------:R1:W-:Y:S02]  /*be3e0*/  @P0 STG.E desc[UR32][R8.64], R252 ;  /* 0x000000fc08000986 */ /* 0x0003e4000c101920 */
[----:B-1----:R-:W-:-:S02]  /*be3f0*/  IMAD.WIDE R8, R250, 0x4, R116 ;  /* 0x00000004fa087825 */ /* 0x002fc400078e0274 */
        /* <DEDUP_REMOVED lines=58> */
[C---:B------:R-:W-:Y:S02]  /*be7a0*/  LOP3.LUT P5, RZ, R4.reuse, 0x80000000, RZ, 0xc0, !PT ;  /* 0x8000000004ff7812 */ /* 0x040fe400078ac0ff */
[----:B------:R-:W-:-:S09]  /*be7b0*/  LOP3.LUT R4, R4, 0xefffffff, RZ, 0xc0, !PT ;  /* 0xefffffff04047812 */ /* 0x000fd200078ec0ff */
        /* <DEDUP_REMOVED lines=21> */
[----:B------:R-:W-:Y:S01]  /*be910*/  LOP3.LUT P6, RZ, R5, 0x1, RZ, 0xc0, !PT ;  /* 0x0000000105ff7812 */ /* 0x000fe200078cc0ff */
[----:B------:R-:W-:Y:S02]  /*be920*/  IMAD.WIDE R8, R143, 0x4, R116 ;  /* 0x000000048f087825 */ /* 0x000fe400078e0274 */
[----:B------:R-:W2:Y:S04]  /*be930*/  LDL.LU R10, [R1+0x88] ;  /* 0x00008800010a7983 */ /* 0x000ea80000300800 */
[----:B------:R-:W-:Y:S02]  /*be940*/  @P1 LOP3.LUT R12, R12, 0x2, RZ, 0xfc, !PT ;  /* 0x000000020c0c1812 */ /* 0x000fe400078efcff */
[----:B------:R-:W-:-:S02]  /*be950*/  LOP3.LUT P1, RZ, R5, 0x10, RZ, 0xc0, !PT ;  /* 0x0000001005ff7812 */ /* 0x000fc4000782c0ff */
        /* <DEDUP_REMOVED lines=8> */
[----:B---3--:R1:W-:Y:S06]  /*be9e0*/  @P6 STG.E desc[UR32][R8.64], R252 ;  /* 0x000000fc08006986 */ /* 0x0083ec000c101920 */
        /* <DEDUP_REMOVED lines=13> */
[----:B------:R-:W3:Y:S04]  /*beac0*/  LDL.LU R143, [R1+0x8cc] ;  /* 0x0008cc00018f7983 */ /* 0x000ee80000300800 */
[----:B-1----:R-:W3:Y:S01]  /*bead0*/  LDL.LU R34, [R1+0x8bc] ;  /* 0x0008bc0001227983 */ /* 0x002ee20000300800 */
[----:B------:R-:W-:-:S05]  /*beae0*/  IMAD.WIDE R8, R33, 0x4, R122 ;  /* 0x0000000421087825 */ /* 0x000fca00078e027a */
        /* <DEDUP_REMOVED lines=58> */
[----:B------:R-:W-:-:S09]  /*bee90*/  LOP3.LUT P5, RZ, R5, 0x40000, RZ, 0xc0, !PT ;  /* 0x0004000005ff7812 */ /* 0x000fd200078ac0ff */
[----:B------:R-:W-:Y:S02]  /*beea0*/  @P1 LOP3.LUT R4, R4, 0x800000, RZ, 0xfc, !PT ;  /* 0x0080000004041812 */ /* 0x000fe400078efcff */
[----:B------:R-:W-:Y:S01]  /*beeb0*/  LOP3.LUT P1, RZ, R5, 0x2000000, RZ, 0xc0, !PT ;  /* 0x0200000005ff7812 */ /* 0x000fe2000782c0ff */
[----:B--2---:R1:W-:Y:S04]  /*beec0*/  @P4 STG.E desc[UR32][R8.64], R35 ;  /* 0x0000002308004986 */ /* 0x0043e8000c101920 */
[----:B-1----:R-:W2:Y:S04]  /*beed0*/  LDL.LU R35, [R1+0x83c] ;  /* 0x00083c0001237983 */ /* 0x002ea80000300800 */
[----:B------:R-:W2:Y:S01]  /*beee0*/  LDL.LU R250, [R1+0x13c] ;  /* 0x00013c0001fa7983 */ /* 0x000ea20000300800 */
[----:B------:R-:W-:-:S03]  /*beef0*/  LOP3.LUT R4, R4, 0xfeffffff, RZ, 0xc0, !PT ;  /* 0xfeffffff04047812 */ /* 0x000fc600078ec0ff */
[----:B------:R-:W2:Y:S01]  /*bef00*/  LDL.LU R249, [R1+0x8c] ;  /* 0x00008c0001f97983 */ /* 0x000ea20000300800 */
[----:B------:R-:W-:Y:S01]  /*bef10*/  @P1 LOP3.LUT R4, R4, 0x1000000, RZ, 0xfc, !PT ;  /* 0x0100000004041812 */ /* 0x000fe200078efcff */
[----:B------:R-:W-:Y:S01]  /*bef20*/  IMAD.WIDE R8, R21, 0x4, R110 ;  /* 0x0000000415087825 */ /* 0x000fe200078e026e */
[----:B------:R-:W-:-:S04]  /*bef30*/  LOP3.LUT P1, RZ, R5, 0x1000000, RZ, 0xc0, !PT ;  /* 0x0100000005ff7812 */ /* 0x000fc8000782c0ff */
[----:B---3--:R1:W-:Y:S01]  /*bef40*/  @P5 STG.E desc[UR32][R8.64], R34 ;  /* 0x0000002208005986 */ /* 0x0083e2000c101920 */
[----:B------:R-:W-:-:S03]  /*bef50*/  LOP3.LUT R4, R4, 0xfdffffff, RZ, 0xc0, !PT ;  /* 0xfdffffff04047812 */ /* 0x000fc600078ec0ff */
[----:B-1----:R-:W3:Y:S04]  /*bef60*/  LDL.LU R34, [R1+0x2538] ;  /* 0x0025380001227983 */ /* 0x002ee80000300800 */
[----:B------:R-:W3:Y:S01]  /*bef70*/  LDL.LU R11, [R1+0x6c] ;  /* 0x00006c00010b7983 */ /* 0x000ee20000300800 */
[----:B------:R-:W-:Y:S02]  /*bef80*/  @P1 LOP3.LUT R4, R4, 0x2000000, RZ, 0xfc, !PT ;  /* 0x0200000004041812 */ /* 0x000fe400078efcff */
[C---:B------:R-:W-:Y:S01]  /*bef90*/  LOP3.LUT P1, RZ, R5.reuse, 0x800000, RZ, 0xc0, !PT ;  /* 0x0080000005ff7812 */ /* 0x040fe2000782c0ff */
[----:B------:R-:W3:Y:S01]  /*befa0*/  LDL.LU R10, [R1+0x4c] ;  /* 0x00004c00010a7983 */ /* 0x000ee20000300800 */
[----:B------:R-:W-:Y:S02]  /*befb0*/  LOP3.LUT R4, R4, 0xfbffffff, RZ, 0xc0, !PT ;  /* 0xfbffffff04047812 */ /* 0x000fe400078ec0ff */
[C---:B------:R-:W-:Y:S01]  /*befc0*/  LOP3.LUT P6, RZ, R5.reuse, 0x80000, RZ, 0xc0, !PT ;  /* 0x0008000005ff7812 */ /* 0x040fe200078cc0ff */
[----:B------:R-:W3:Y:S01]  /*befd0*/  LDL.LU R32, [R1+0x9c0] ;  /* 0x0009c00001207983 */ /* 0x000ee20000300800 */
[----:B------:R-:W-:Y:S01]  /*befe0*/  LOP3.LUT P0, RZ, R5, 0x100000, RZ, 0xc0, !PT ;  /* 0x0010000005ff7812 */ /* 0x000fe2000780c0ff */
[----:B------:R-:W-:-:S02]  /*beff0*/  IMAD.WIDE R8, R21, 0x4, R108 ;  /* 0x0000000415087825 */ /* 0x000fc400078e026c */
[----:B------:R-:W3:Y:S04]  /*bf000*/  LDL.LU R33, [R1+0x9b0] ;  /* 0x0009b00001217983 */ /* 0x000ee80000300800 */
[----:B------:R-:W-:Y:S01]  /*bf010*/  @P1 LOP3.LUT R4, R4, 0x4000000, RZ, 0xfc, !PT ;  /* 0x0400000004041812 */ /* 0x000fe200078efcff */
[----:B------:R-:W3:Y:S01]  /*bf020*/  LDL.LU R21, [R1+0x9a0] ;  /* 0x0009a00001157983 */ /* 0x000ee20000300800 */
[----:B------:R-:W-:Y:S02]  /*bf030*/  LOP3.LUT P1, RZ, R5, 0x400000, RZ, 0xc0, !PT ;  /* 0x0040000005ff7812 */ /* 0x000fe4000782c0ff */
[----:B------:R-:W-:Y:S01]  /*bf040*/  LOP3.LUT R4, R4, 0xf7ffffff, RZ, 0xc0, !PT ;  /* 0xf7ffffff04047812 */ /* 0x000fe200078ec0ff */
[----:B----4-:R1:W-:Y:S10]  /*bf050*/  @P6 STG.E desc[UR32][R8.64], R252 ;  /* 0x000000fc08006986 */ /* 0x0103f4000c101920 */
        /* <DEDUP_REMOVED lines=18> */
[----:B------:R-:W-:Y:S01]  /*bf180*/  IMAD.WIDE R8, R248, 0x4, R114 ;  /* 0x00000004f8087825 */ /* 0x000fe200078e0272 */
        /* <DEDUP_REMOVED lines=29> */
[C---:B-1----:R-:W-:Y:S02]  /*bf360*/  IMAD.WIDE R8, R34.reuse, 0x4, R112 ;  /* 0x0000000422087825 */ /* 0x042fe400078e0270 */
[----:B------:R-:W3:Y:S04]  /*bf370*/  LDL.LU R22, [R1+0x2544] ;  /* 0x0025440001167983 */ /* 0x000ee80000300800 */
        /* <DEDUP_REMOVED lines=94> */
[----:B-1----:R-:W-:-:S05]  /*bf960*/  IMAD.WIDE R8, R142, 0x4, R110 ;  /* 0x000000048e087825 */ /* 0x002fca00078e026e */
[----:B---3--:R1:W-:Y:S01]  /*bf970*/  @P3 STG.E desc[UR32][R8.64], R21 ;  /* 0x0000001508003986 */ /* 0x0083e2000c101920 */
        /* <DEDUP_REMOVED lines=138> */
[----:B------:R-:W2:Y:S01]  /*c0220*/  LDL.LU R251, [R1+0x97c] ;  /* 0x00097c0001fb7983 */ /* 0x000ea20000300800 */
[----:B------:R-:W-:-:S03]  /*c0230*/  LOP3.LUT R4, R4, 0xfffffffe, RZ, 0xc0, !PT ;  /* 0xfffffffe04047812 */ /* 0x000fc600078ec0ff */
[----:B------:R-:W2:Y:S01]  /*c0240*/  LDL.LU R250, [R1+0x96c] ;  /* 0x00096c0001fa7983 */ /* 0x000ea20000300800 */
[----:B------:R-:W-:Y:S02]  /*c0250*/  @P1 LOP3.LUT R4, R4, 0x1, RZ, 0xfc, !PT ;  /* 0x0000000104041812 */ /* 0x000fe400078efcff */
        /* <DEDUP_REMOVED lines=12> */
[----:B---3--:R4:W-:Y:S04]  /*c0320*/  @P5 STG.E desc[UR32][R8.64], R21 ;  /* 0x0000001508005986 */ /* 0x0089e8000c101920 */
[----:B------:R-:W3:Y:S06]  /*c0330*/  LDL.LU R33, [R1+0x91c] ;  /* 0x00091c0001217983 */ /* 0x000eec0000300800 */
[----:B------:R-:W-:-:S02]  /*c0340*/  @P1 LOP3.LUT R4, R4, 0x4, RZ, 0xfc, !PT ;  /* 0x0000000404041812 */ /* 0x000fc400078efcff */
[----:B------:R-:W-:Y:S01]  /*c0350*/  LOP3.LUT P1, RZ, R7, 0x8000, RZ, 0xc0, !PT ;  /* 0x0000800007ff7812 */ /* 0x000fe2000782c0ff */
[----:B----4-:R-:W-:Y:S01]  /*c0360*/  IMAD.WIDE R8, R249, 0x4, R122 ;  /* 0x00000004f9087825 */ /* 0x010fe200078e027a */
        /* <DEDUP_REMOVED lines=15> */
[----:B------:R-:W-:Y:S01]  /*c0460*/  LOP3.LUT P1, RZ, R4, 0x4, RZ, 0xc0, !PT ;  /* 0x0000000404ff7812 */ /* 0x000fe2000782c0ff */
[----:B-1----:R-:W-:-:S12]  /*c0470*/  IMAD.WIDE R8, R249, 0x4, R114 ;  /* 0x00000004f9087825 */ /* 0x002fd800078e0272 */
[----:B--2---:R1:W-:Y:S04]  /*c0480*/  @P1 STG.E desc[UR32][R8.64], R35 ;  /* 0x0000002308001986 */ /* 0x0043e8000c101920 */
[----:B-1----:R-:W2:Y:S04]  /*c0490*/  LDL.LU R35, [R1+0xa80] ;  /* 0x000a800001237983 */ /* 0x002ea80000300800 */
[----:B------:R-:W2:Y:S01]  /*c04a0*/  LDL.LU R34, [R1+0x2558] ;  /* 0x0025580001227983 */ /* 0x000ea20000300800 */
        /* <DEDUP_REMOVED lines=35> */
[----:B--2---:R-:W-:-:S05]  /*c06e0*/  IMAD.WIDE R8, R34, 0x4, R122 ;  /* 0x0000000422087825 */ /* 0x004fca00078e027a */
[----:B------:R1:W-:Y:S04]  /*c06f0*/  @P0 STG.E desc[UR32][R8.64], R35 ;  /* 0x0000002308000986 */ /* 0x0003e8000c101920 */
        /* <DEDUP_REMOVED lines=355> */
[C---:B-1----:R-:W-:Y:S02]  /*c1d30*/  IMAD.WIDE R8, R142.reuse, 0x4, R112 ;  /* 0x000000048e087825 */ /* 0x042fe400078e0270 */
[----:B------:R-:W3:Y:S04]  /*c1d40*/  LDL.LU R21, [R1+0x257c] ;  /* 0x00257c0001157983 */ /* 0x000ee80000300800 */
[----:B------:R1:W-:Y:S04]  /*c1d50*/  @P0 STG.E desc[UR32][R8.64], R252 ;  /* 0x000000fc08000986 */ /* 0x0003e8000c101920 */
[----:B------:R-:W4:Y:S01]  /*c1d60*/  LDL.LU R33, [R1+0xad0] ;  /* 0x000ad00001217983 */ /* 0x000f220000300800 */
        /* <DEDUP_REMOVED lines=15> */
[----:B------:R-:W-:Y:S01]  /*c1e60*/  @P1 STG.E desc[UR32][R8.64], R250 ;  /* 0x000000fa08001986 */ /* 0x000fe2000c101920 */
        /* <DEDUP_REMOVED lines=18> */
[----:B-1----:R-:W-:Y:S01]  /*c1f90*/  IMAD.WIDE R4, R34, 0x4, R108 ;  /* 0x0000000422047825 */ /* 0x002fe200078e026c */
[C---:B------:R-:W-:Y:S01]  /*c1fa0*/  LOP3.LUT P5, RZ, R98.reuse, 0x40, RZ, 0xc0, !PT ;  /* 0x0000004062ff7812 */ /* 0x040fe200078ac0ff */
[----:B------:R-:W2:Y:S04]  /*c1fb0*/  LDL.LU R34, [R1+0x2584] ;  /* 0x0025840001227983 */ /* 0x000ea80000300800 */
[----:B----4-:R3:W-:Y:S01]  /*c1fc0*/  @P2 STG.E desc[UR32][R4.64], R33 ;  /* 0x0000002104002986 */ /* 0x0107e2000c101920 */
[----:B------:R-:W-:Y:S01]  /*c1fd0*/  LOP3.LUT P6, RZ, R98, 0x80, RZ, 0xc0, !PT ;  /* 0x0000008062ff7812 */ /* 0x000fe200078cc0ff */
[----:B---3--:R-:W-:-:S05]  /*c1fe0*/  IMAD.WIDE R4, R21, 0x4, R122 ;  /* 0x0000000415047825 */ /* 0x008fca00078e027a */
        /* <DEDUP_REMOVED lines=58> */
[----:B----4-:R1:W-:Y:S04]  /*c2390*/  @P6 STG.E desc[UR32][R4.64], R252 ;  /* 0x000000fc04006986 */ /* 0x0103e8000c101920 */
[----:B------:R-:W4:Y:S01]  /*c23a0*/  LDL.LU R21, [R1+0xaa4] ;  /* 0x000aa40001157983 */ /* 0x000f220000300800 */
[----:B-1----:R-:W-:-:S03]  /*c23b0*/  IMAD.WIDE R4, R248, 0x4, R122 ;  /* 0x00000004f8047825 */ /* 0x002fc600078e027a */
        /* <DEDUP_REMOVED lines=186> */
[----:B------:R-:W-:-:S07]  /*c2f60*/  LOP3.LUT P6, RZ, R99, 0x20000, RZ, 0xc0, !PT ;  /* 0x0002000063ff7812 */ /* 0x000fce00078cc0ff */
[----:B------:R-:W-:Y:S02]  /*c2f70*/  @P1 LOP3.LUT R6, R6, 0x200, RZ, 0xfc, !PT ;  /* 0x0000020006061812 */ /* 0x000fe400078efcff */
[----:B------:R-:W-:Y:S01]  /*c2f80*/  LOP3.LUT P1, RZ, R99, 0x200000, RZ, 0xc0, !PT ;  /* 0x0020000063ff7812 */ /* 0x000fe2000782c0ff */
[----:B------:R-:W-:Y:S01]  /*c2f90*/  IMAD.WIDE R4, R22, 0x4, R114 ;  /* 0x0000000416047825 */ /* 0x000fe200078e0272 */
[----:B------:R-:W-:-:S04]  /*c2fa0*/  LOP3.LUT R6, R6, 0xfffffbff, RZ, 0xc0, !PT ;  /* 0xfffffbff06067812 */ /* 0x000fc800078ec0ff */
[----:B---3--:R1:W-:Y:S07]  /*c2fb0*/  @P5 STG.E desc[UR32][R4.64], R21 ;  /* 0x0000001504005986 */ /* 0x0083ee000c101920 */
[----:B------:R-:W-:Y:S02]  /*c2fc0*/  @P1 LOP3.LUT R6, R6, 0x400, RZ, 0xfc, !PT ;  /* 0x0000040006061812 */ /* 0x000fe400078efcff */
[C---:B------:R-:W-:Y:S01]  /*c2fd0*/  LOP3.LUT P1, RZ, R99.reuse, 0x100000, RZ, 0xc0, !PT ;  /* 0x0010000063ff7812 */ /* 0x040fe2000782c0ff */
[----:B-1----:R-:W-:Y:S01]  /*c2fe0*/  IMAD.WIDE R4, R22, 0x4, R112 ;  /* 0x0000000416047825 */ /* 0x002fe200078e0270 */
[----:B------:R-:W-:-:S04]  /*c2ff0*/  LOP3.LUT P0, RZ, R99, 0x40000, RZ, 0xc0, !PT ;  /* 0x0004000063ff7812 */ /* 0x000fc8000780c0ff */
[----:B----4-:R1:W-:Y:S01]  /*c3000*/  @P6 STG.E desc[UR32][R4.64], R34 ;  /* 0x0000002204006986 */ /* 0x0103e2000c101920 */
[----:B------:R-:W-:-:S03]  /*c3010*/  LOP3.LUT R6, R6, 0xfffff7ff, RZ, 0xc0, !PT ;  /* 0xfffff7ff06067812 */ /* 0x000fc600078ec0ff */
[----:B-1----:R-:W3:Y:S04]  /*c3020*/  LDL.LU R34, [R1+0x2598] ;  /* 0x0025980001227983 */ /* 0x002ee80000300800 */
[----:B------:R-:W4:Y:S01]  /*c3030*/  LDL.LU R10, [R1+0xdc] ;  /* 0x0000dc00010a7983 */ /* 0x000f220000300800 */
[----:B------:R-:W-:Y:S02]  /*c3040*/  @P1 LOP3.LUT R6, R6, 0x800, RZ, 0xfc, !PT ;  /* 0x0000080006061812 */ /* 0x000fe400078efcff */
[----:B------:R-:W-:Y:S01]  /*c3050*/  LOP3.LUT P1, RZ, R99, 0x80000, RZ, 0xc0, !PT ;  /* 0x0008000063ff7812 */ /* 0x000fe2000782c0ff */
[C---:B------:R-:W-:Y:S01]  /*c3060*/  IMAD.WIDE R4, R22.reuse, 0x4, R110 ;  /* 0x0000000416047825 */ /* 0x040fe200078e026e */
[----:B------:R-:W3:Y:S04]  /*c3070*/  LDL.LU R33, [R1+0xac] ;  /* 0x0000ac0001217983 */ /* 0x000ee80000300800 */
[----:B------:R1:W-:Y:S04]  /*c3080*/  @P0 STG.E desc[UR32][R4.64], R252 ;  /* 0x000000fc04000986 */ /* 0x0003e8000c101920 */
[----:B------:R-:W3:Y:S01]  /*c3090*/  LDL.LU R21, [R1+0xc20] ;  /* 0x000c200001157983 */ /* 0x000ee20000300800 */
[----:B-1----:R-:W-:-:S03]  /*c30a0*/  IMAD.WIDE R4, R22, 0x4, R108 ;  /* 0x0000000416047825 */ /* 0x002fc600078e026c */
        /* <DEDUP_REMOVED lines=27> */
[----:B------:R-:W-:Y:S02]  /*c3260*/  LOP3.LUT P1, RZ, R6, 0x10, RZ, 0xc0, !PT ;  /* 0x0000001006ff7812 */ /* 0x000fe4000782c0ff */
[C---:B------:R-:W-:Y:S02]  /*c3270*/  LOP3.LUT P2, RZ, R99.reuse, 0x10000000, RZ, 0xc0, !PT ;  /* 0x1000000063ff7812 */ /* 0x040fe4000784c0ff */
[----:B------:R-:W-:Y:S01]  /*c3280*/  LOP3.LUT P3, RZ, R99, 0x20000000, RZ, 0xc0, !PT ;  /* 0x2000000063ff7812 */ /* 0x000fe2000786c0ff */
[----:B-1----:R-:W-:-:S08]  /*c3290*/  IMAD.WIDE R4, R32, 0x4, R108 ;  /* 0x0000000420047825 */ /* 0x002fd000078e026c */
        /* <DEDUP_REMOVED lines=42> */
[----:B------:R-:W-:-:S03]  /*c3540*/  IMAD.WIDE R4, R34, 0x4, R108 ;  /* 0x0000000422047825 */ /* 0x000fc600078e026c */
        /* <DEDUP_REMOVED lines=553> */
[C---:B------:R-:W-:Y:S01]  /*c57e0*/  IMAD.WIDE R4, R248.reuse, 0x4, R114 ;  /* 0x00000004f8047825 */ /* 0x040fe200078e0272 */
        /* <DEDUP_REMOVED lines=74> */
[----:B------:R-:W-:Y:S01]  /*c5c90*/  LOP3.LUT R13, R13, 0xfffbffff, RZ, 0xc0, !PT ;  /* 0xfffbffff0d0d7812 */ /* 0x000fe200078ec0ff */
[----:B------:R-:W2:Y:S01]  /*c5ca0*/  LDL.LU R33, [R1+0xdf0] ;  /* 0x000df00001217983 */ /* 0x000ea20000300800 */
        /* <DEDUP_REMOVED lines=10> */
[----:B-1----:R-:W-:-:S05]  /*c5d50*/  IMAD.WIDE R4, R251, 0x4, R116 ;  /* 0x00000004fb047825 */ /* 0x002fca00078e0274 */
[----:B------:R1:W-:Y:S02]  /*c5d60*/  @P0 STG.E desc[UR32][R4.64], R22 ;  /* 0x0000001604000986 */ /* 0x0003e4000c101920 */
[----:B-1----:R-:W-:Y:S02]  /*c5d70*/  IMAD.WIDE R4, R251, 0x4, R114 ;  /* 0x00000004fb047825 */ /* 0x002fe400078e0272 */
[----:B------:R-:W4:Y:S04]  /*c5d80*/  LDL.LU R22, [R1+0x25dc] ;  /* 0x0025dc0001167983 */ /* 0x000f280000300800 */
[----:B------:R1:W-:Y:S01]  /*c5d90*/  @P1 STG.E desc[UR32][R4.64], R142 ;  /* 0x0000008e04001986 */ /* 0x0003e2000c101920 */
[----:B------:R-:W-:-:S03]  /*c5da0*/  LOP3.LUT P1, RZ, R13, 0x80000, RZ, 0xc0, !PT ;  /* 0x000800000dff7812 */ /* 0x000fc6000782c0ff */
[----:B------:R-:W4:Y:S01]  /*c5db0*/  LDL.LU R252, [R1+0xdd0] ;  /* 0x000dd00001fc7983 */ /* 0x000f220000300800 */
[----:B-1----:R-:W-:-:S03]  /*c5dc0*/  IMAD.WIDE R4, R251, 0x4, R112 ;  /* 0x00000004fb047825 */ /* 0x002fc600078e0270 */
[----:B------:R-:W4:Y:S06]  /*c5dd0*/  LDL.LU R142, [R1+0xdc0] ;  /* 0x000dc000018e7983 */ /* 0x000f2c0000300800 */
        /* <DEDUP_REMOVED lines=31> */
[----:B---3--:R1:W-:Y:S01]  /*c5fd0*/  @P3 STG.E desc[UR32][R4.64], R21 ;  /* 0x0000001504003986 */ /* 0x0083e2000c101920 */
[----:B------:R-:W-:Y:S01]  /*c5fe0*/  LOP3.LUT P6, RZ, R104, 0x20, RZ, 0xc0, !PT ;  /* 0x0000002068ff7812 */ /* 0x000fe200078cc0ff */
[----:B-1----:R-:W-:Y:S01]  /*c5ff0*/  IMAD.WIDE R4, R34, 0x4, R108 ;  /* 0x0000000422047825 */ /* 0x002fe200078e026c */
[----:B------:R-:W-:Y:S01]  /*c6000*/  LOP3.LUT P0, RZ, R104, 0x40, RZ, 0xc0, !PT ;  /* 0x0000004068ff7812 */ /* 0x000fe2000780c0ff */
[----:B------:R-:W3:Y:S04]  /*c6010*/  LDL.LU R34, [R1+0x25e4] ;  /* 0x0025e40001227983 */ /* 0x000ee80000300800 */
[----:B----4-:R1:W-:Y:S02]  /*c6020*/  @P4 STG.E desc[UR32][R4.64], R252 ;  /* 0x000000fc04004986 */ /* 0x0103e4000c101920 */
        /* <DEDUP_REMOVED lines=263> */
[----:B-1----:R-:W-:-:S05]  /*c70a0*/  IMAD.WIDE R4, R34, 0x4, R112 ;  /* 0x0000000422047825 */ /* 0x002fca00078e0270 */
[----:B------:R1:W-:Y:S01]  /*c70b0*/  @P1 STG.E desc[UR32][R4.64], R143 ;  /* 0x0000008f04001986 */ /* 0x0003e2000c101920 */
[----:B------:R-:W-:-:S03]  /*c70c0*/  LOP3.LUT P1, RZ, R14, 0x8000000, RZ, 0xc0, !PT ;  /* 0x080000000eff7812 */ /* 0x000fc6000782c0ff */
[----:B-1----:R-:W3:Y:S01]  /*c70d0*/  LDL.LU R143, [R1+0xd4c] ;  /* 0x000d4c00018f7983 */ /* 0x002ee20000300800 */
[----:B------:R-:W-:-:S03]  /*c70e0*/  IMAD.WIDE R4, R34, 0x4, R110 ;  /* 0x0000000422047825 */ /* 0x000fc600078e026e */
        /* <DEDUP_REMOVED lines=34> */
[C---:B------:R-:W-:Y:S01]  /*c7310*/  LOP3.LUT P6, RZ, R105.reuse, 0x40000000, RZ, 0xc0, !PT ;  /* 0x4000000069ff7812 */ /* 0x040fe200078cc0ff */
[C---:B-1----:R-:W-:Y:S01]  /*c7320*/  IMAD.WIDE R4, R252.reuse, 0x4, R122 ;  /* 0x00000004fc047825 */ /* 0x042fe200078e027a */
        /* <DEDUP_REMOVED lines=351> */
[----:B------:R-:W-:Y:S01]  /*c8920*/  LOP3.LUT P1, RZ, R107, 0x80000000, RZ, 0xc0, !PT ;  /* 0x800000006bff7812 */ /* 0x000fe2000782c0ff */
        /* <DEDUP_REMOVED lines=302> */
[----:B------:R-:W-:Y:S02]  /*c9c10*/  LOP3.LUT R15, R15, 0xfffffffd, RZ, 0xc0, !PT ;  /* 0xfffffffd0f0f7812 */ /* 0x000fe400078ec0ff */
[C---:B------:R-:W-:Y:S01]  /*c9c20*/  LOP3.LUT P5, RZ, R125.reuse, 0x80000, RZ, 0xc0, !PT ;  /* 0x000800007dff7812 */ /* 0x040fe200078ac0ff */
[----:B------:R-:W2:Y:S01]  /*c9c30*/  LDL.LU R248, [R1+0x1200] ;  /* 0x0012000001f87983 */ /* 0x000ea20000300800 */
[C---:B------:R-:W-:Y:S02]  /*c9c40*/  LOP3.LUT P6, RZ, R125.reuse, 0x100000, RZ, 0xc0, !PT ;  /* 0x001000007dff7812 */ /* 0x040fe400078cc0ff */
[----:B------:R-:W-:Y:S01]  /*c9c50*/  LOP3.LUT P0, RZ, R125, 0x200000, RZ, 0xc0, !PT ;  /* 0x002000007dff7812 */ /* 0x000fe2000780c0ff */
        /* <DEDUP_REMOVED lines=46> */
[----:B------:R-:W-:Y:S02]  /*c9f40*/  LOP3.LUT P2, RZ, R125, 0x80000000, RZ, 0xc0, !PT ;  /* 0x800000007dff7812 */ /* 0x000fe4000784c0ff */
        /* <DEDUP_REMOVED lines=258> */
[----:B---3--:R-:W-:Y:S01]  /*caf70*/  IMAD.WIDE R4, R250, 0x4, R122 ;  /* 0x00000004fa047825 */ /* 0x008fe200078e027a */
[----:B------:R-:W3:Y:S03]  /*caf80*/  LDL.LU R10, [R1+0x112c] ;  /* 0x00112c00010a7983 */ /* 0x000ee60000300800 */
[----:B------:R-:W-:Y:S01]  /*caf90*/  @P1 LOP3.LUT R16, R16, 0x200, RZ, 0xfc, !PT ;  /* 0x0000020010101812 */ /* 0x000fe200078efcff */
[----:B------:R-:W3:Y:S01]  /*cafa0*/  LDL.LU R32, [R1+0x111c] ;  /* 0x00111c0001207983 */ /* 0x000ee20000300800 */
[----:B------:R-:W-:-:S02]  /*cafb0*/  LOP3.LUT P1, RZ, R127, 0x20000, RZ, 0xc0, !PT ;  /* 0x000200007fff7812 */ /* 0x000fc4000782c0ff */
[----:B------:R-:W-:Y:S01]  /*cafc0*/  LOP3.LUT R16, R16, 0xfffffbff, RZ, 0xc0, !PT ;  /* 0xfffffbff10107812 */ /* 0x000fe200078ec0ff */
[----:B------:R-:W3:Y:S01]  /*cafd0*/  LDL.LU R33, [R1+0x110c] ;  /* 0x00110c0001217983 */ /* 0x000ee20000300800 */
        /* <DEDUP_REMOVED lines=13> */
[----:B-1----:R-:W-:-:S05]  /*cb0b0*/  IMAD.WIDE R4, R250, 0x4, R116 ;  /* 0x00000004fa047825 */ /* 0x002fca00078e0274 */
[----:B------:R1:W-:Y:S01]  /*cb0c0*/  @P1 STG.E desc[UR32][R4.64], R143 ;  /* 0x0000008f04001986 */ /* 0x0003e2000c101920 */
[----:B------:R-:W-:Y:S01]  /*cb0d0*/  LOP3.LUT P1, RZ, R16, 0x800, RZ, 0xc0, !PT ;  /* 0x0000080010ff7812 */ /* 0x000fe2000782c0ff */
[----:B-1----:R-:W-:Y:S02]  /*cb0e0*/  IMAD.WIDE R4, R250, 0x4, R114 ;  /* 0x00000004fa047825 */ /* 0x002fe400078e0272 */
[----:B------:R-:W4:Y:S10]  /*cb0f0*/  LDL.LU R143, [R1+0x10bc] ;  /* 0x0010bc00018f7983 */ /* 0x000f340000300800 */
[----:B------:R1:W-:Y:S01]  /*cb100*/  @P1 STG.E desc[UR32][R4.64], R34 ;  /* 0x0000002204001986 */ /* 0x0003e2000c101920 */
[----:B------:R-:W-:-:S03]  /*cb110*/  LOP3.LUT P1, RZ, R16, 0x400, RZ, 0xc0, !PT ;  /* 0x0000040010ff7812 */ /* 0x000fc6000782c0ff */
[----:B-1----:R-:W4:Y:S04]  /*cb120*/  LDL.LU R34, [R1+0x1340] ;  /* 0x0013400001227983 */ /* 0x002f280000300800 */
[----:B------:R-:W4:Y:S01]  /*cb130*/  LDL.LU R142, [R1+0x2a8c] ;  /* 0x002a8c00018e7983 */ /* 0x000f220000300800 */
        /* <DEDUP_REMOVED lines=28> */
[----:B------:R1:W-:Y:S01]  /*cb300*/  @P3 STG.E desc[UR32][R4.64], R21 ;  /* 0x0000001504003986 */ /* 0x0003e2000c101920 */
[C---:B------:R-:W-:Y:S01]  /*cb310*/  LOP3.LUT P6, RZ, R127.reuse, 0x10000000, RZ, 0xc0, !PT ;  /* 0x100000007fff7812 */ /* 0x040fe200078cc0ff */
[C---:B-1----:R-:W-:Y:S01]  /*cb320*/  IMAD.WIDE R4, R22.reuse, 0x4, R110 ;  /* 0x0000000416047825 */ /* 0x042fe200078e026e */
        /* <DEDUP_REMOVED lines=41> */
[----:B------:R-:W-:Y:S02]  /*cb5c0*/  LOP3.LUT P5, RZ, R127, 0x80000000, RZ, 0xc0, !PT ;  /* 0x800000007fff7812 */ /* 0x000fe400078ac0ff */
        /* <DEDUP_REMOVED lines=623> */
[C---:B------:R-:W-:Y:S01]  /*cdcc0*/  LOP3.LUT P0, RZ, R131.reuse, 0x80000, RZ, 0xc0, !PT ;  /* 0x0008000083ff7812 */ /* 0x040fe2000780c0ff */
[----:B------:R-:W-:Y:S01]  /*cdcd0*/  IMAD.WIDE R4, R252, 0x4, R110 ;  /* 0x00000004fc047825 */ /* 0x000fe200078e026e */
[----:B------:R-:W-:Y:S01]  /*cdce0*/  LOP3.LUT R18, R18, 0xfff7ffff, RZ, 0xc0, !PT ;  /* 0xfff7ffff12127812 */ /* 0x000fe200078ec0ff */
[----:B------:R-:W3:Y:S06]  /*cdcf0*/  LDL.LU R33, [R1+0x1770] ;  /* 0x0017700001217983 */ /* 0x000eec0000300800 */
[----:B------:R-:W-:Y:S02]  /*cdd00*/  @P1 LOP3.LUT R18, R18, 0x80000, RZ, 0xfc, !PT ;  /* 0x0008000012121812 */ /* 0x000fe400078efcff */
[----:B------:R-:W-:Y:S01]  /*cdd10*/  LOP3.LUT P1, RZ, R131, 0x100000, RZ, 0xc0, !PT ;  /* 0x0010000083ff7812 */ /* 0x000fe2000782c0ff */
[----:B----4-:R1:W-:Y:S02]  /*cdd20*/  @P6 STG.E desc[UR32][R4.64], R21 ;  /* 0x0000001504006986 */ /* 0x0103e4000c101920 */
[----:B-1----:R-:W-:-:S02]  /*cdd30*/  IMAD.WIDE R4, R252, 0x4, R108 ;  /* 0x00000004fc047825 */ /* 0x002fc400078e026c */
        /* <DEDUP_REMOVED lines=364> */
[----:B------:R-:W2:Y:S01]  /*cf400*/  LDL.LU R251, [R1+0x2aec] ;  /* 0x002aec0001fb7983 */ /* 0x000ea20000300800 */
[----:B------:R-:W-:-:S03]  /*cf410*/  LOP3.LUT P4, RZ, R133, 0x10000000, RZ, 0xc0, !PT ;  /* 0x1000000085ff7812 */ /* 0x000fc6000788c0ff */
[----:B------:R-:W4:Y:S04]  /*cf420*/  LDL.LU R34, [R1+0x2af0] ;  /* 0x002af00001227983 */ /* 0x000f280000300800 */
        /* <DEDUP_REMOVED lines=15> */
[----:B--2---:R-:W-:-:S05]  /*cf520*/  IMAD.WIDE R4, R251, 0x4, R122 ;  /* 0x00000004fb047825 */ /* 0x004fca00078e027a */
[----:B------:R1:W-:Y:S04]  /*cf530*/  @P4 STG.E desc[UR32][R4.64], R35 ;  /* 0x0000002304004986 */ /* 0x0003e8000c101920 */
        /* <DEDUP_REMOVED lines=624> */
[C---:B------:R-:W-:Y:S01]  /*d1c40*/  LOP3.LUT P0, RZ, R137.reuse, 0x20000, RZ, 0xc0, !PT ;  /* 0x0002000089ff7812 */ /* 0x040fe2000780c0ff */
[----:B------:R-:W2:Y:S02]  /*d1c50*/  LDL.LU R10, [R1+0x15fc] ;  /* 0x0015fc00010a7983 */ /* 0x000ea40000300800 */
[----:B------:R-:W-:Y:S02]  /*d1c60*/  @P1 LOP3.LUT R20, R20, 0x2, RZ, 0xfc, !PT ;  /* 0x0000000214141812 */ /* 0x000fe400078efcff */
[----:B------:R-:W-:Y:S01]  /*d1c70*/  LOP3.LUT P1, RZ, R137, 0x100000, RZ, 0xc0, !PT ;  /* 0x0010000089ff7812 */ /* 0x000fe2000782c0ff */
[----:B------:R-:W2:Y:S01]  /*d1c80*/  LDL.LU R32, [R1+0x14bc] ;  /* 0x0014bc0001207983 */ /* 0x000ea20000300800 */
[----:B------:R-:W-:-:S11]  /*d1c90*/  LOP3.LUT R20, R20, 0xfffffffb, RZ, 0xc0, !PT ;  /* 0xfffffffb14147812 */ /* 0x000fd600078ec0ff */
        /* <DEDUP_REMOVED lines=11> */
[----:B-1----:R-:W-:-:S05]  /*d1d50*/  IMAD.WIDE R4, R142, 0x4, R110 ;  /* 0x000000048e047825 */ /* 0x002fca00078e026e */
[----:B------:R1:W-:Y:S01]  /*d1d60*/  @P1 STG.E desc[UR32][R4.64], R34 ;  /* 0x0000002204001986 */ /* 0x0003e2000c101920 */
[----:B------:R-:W-:-:S03]  /*d1d70*/  LOP3.LUT P1, RZ, R20, 0x8, RZ, 0xc0, !PT ;  /* 0x0000000814ff7812 */ /* 0x000fc6000782c0ff */
[----:B-1----:R-:W4:Y:S04]  /*d1d80*/  LDL.LU R34, [R1+0x11ec] ;  /* 0x0011ec0001227983 */ /* 0x002f280000300800 */
[----:B------:R-:W3:Y:S01]  /*d1d90*/  LDL.LU R252, [R1+0x1b10] ;  /* 0x001b100001fc7983 */ /* 0x000ee20000300800 */
[----:B------:R-:W-:-:S03]  /*d1da0*/  IMAD.WIDE R4, R142, 0x4, R108 ;  /* 0x000000048e047825 */ /* 0x000fc600078e026c */
[----:B------:R-:W3:Y:S04]  /*d1db0*/  LDL.LU R22, [R1+0x1b00] ;  /* 0x001b000001167983 */ /* 0x000ee80000300800 */
        /* <DEDUP_REMOVED lines=31> */
[----:B---3--:R-:W-:Y:S01]  /*d1fb0*/  IMAD.WIDE R4, R21, 0x4, R122 ;  /* 0x0000000415047825 */ /* 0x008fe200078e027a */
[----:B------:R-:W-:Y:S01]  /*d1fc0*/  LOP3.LUT P6, RZ, R137, 0x80000000, RZ, 0xc0, !PT ;  /* 0x8000000089ff7812 */ /* 0x000fe200078cc0ff */
        /* <DEDUP_REMOVED lines=349> */
[----:B------:R-:W-:Y:S02]  /*d35a0*/  LOP3.LUT P5, RZ, R139, 0x8000000, RZ, 0xc0, !PT ;  /* 0x080000008bff7812 */ /* 0x000fe400078ac0ff */
[----:B------:R-:W-:-:S09]  /*d35b0*/  LOP3.LUT R23, R23, 0xfffffffd, RZ, 0xc0, !PT ;  /* 0xfffffffd17177812 */ /* 0x000fd200078ec0ff */
        /* <DEDUP_REMOVED lines=11> */
[----:B----4-:R-:W-:Y:S01]  /*d3670*/  IMAD.WIDE R4, R249, 0x4, R122 ;  /* 0x00000004f9047825 */ /* 0x010fe200078e027a */
[----:B------:R-:W-:Y:S01]  /*d3680*/  LOP3.LUT R23, R23, 0xfffffff7, RZ, 0xc0, !PT ;  /* 0xfffffff717177812 */ /* 0x000fe200078ec0ff */
[----:B------:R-:W4:Y:S04]  /*d3690*/  LDL.LU R32, [R1+0x1a40] ;  /* 0x001a400001207983 */ /* 0x000f280000300800 */
[----:B------:R-:W4:Y:S02]  /*d36a0*/  LDL.LU R33, [R1+0x1860] ;  /* 0x0018600001217983 */ /* 0x000f240000300800 */
[----:B------:R-:W-:Y:S02]  /*d36b0*/  @P1 LOP3.LUT R23, R23, 0x8, RZ, 0xfc, !PT ;  /* 0x0000000817171812 */ /* 0x000fe400078efcff */
[----:B------:R-:W-:Y:S01]  /*d36c0*/  LOP3.LUT P1, RZ, R139, 0x40000000, RZ, 0xc0, !PT ;  /* 0x400000008bff7812 */ /* 0x000fe2000782c0ff */
[----:B------:R1:W-:Y:S02]  /*d36d0*/  @P6 STG.E desc[UR32][R4.64], R21 ;  /* 0x0000001504006986 */ /* 0x0003e4000c101920 */
[----:B-1----:R-:W-:-:S02]  /*d36e0*/  IMAD.WIDE R4, R249, 0x4, R120 ;  /* 0x00000004f9047825 */ /* 0x002fc400078e0278 */
        /* <DEDUP_REMOVED lines=228> */
[----:B------:R-:W-:-:S12]  /*d4530*/  IMAD.WIDE R6, R10, 0x4, R110 ;  /* 0x000000040a067825 */ /* 0x000fd800078e026e */
[----:B------:R-:W-:Y:S01]  /*d4540*/  @P1 STG.E desc[UR32][R6.64], R248 ;  /* 0x000000f806001986 */ /* 0x000fe2000c101920 */
[----:B------:R-:W-:Y:S01]  /*d4550*/  LOP3.LUT P1, RZ, R3, 0x2000, RZ, 0xc0, !PT ;  /* 0x0000200003ff7812 */ /* 0x000fe2000782c0ff */
[----:B------:R-:W-:Y:S01]  /*d4560*/  IMAD.WIDE R8, R10, 0x4, R108 ;  /* 0x000000040a087825 */ /* 0x000fe200078e026c */
[----:B------:R-:W-:-:S11]  /*d4570*/  LOP3.LUT P2, RZ, R141, 0x2000, RZ, 0xc0, !PT ;  /* 0x000020008dff7812 */ /* 0x000fd6000784c0ff */
[----:B------:R-:W-:Y:S01]  /*d4580*/  @P1 STG.E desc[UR32][R8.64], R32 ;  /* 0x0000002008001986 */ /* 0x000fe2000c101920 */
[----:B------:R-:W-:Y:S01]  /*d4590*/  LOP3.LUT P1, RZ, R3, 0x1000, RZ, 0xc0, !PT ;  /* 0x0000100003ff7812 */ /* 0x000fe2000782c0ff */
[----:B-1----:R-:W-:Y:S01]  /*d45a0*/  IMAD.WIDE R4, R142, 0x4, R122 ;  /* 0x000000048e047825 */ /* 0x002fe200078e027a */
[C---:B------:R-:W-:Y:S02]  /*d45b0*/  LOP3.LUT P3, RZ, R141.reuse, 0x4000, RZ, 0xc0, !PT ;  /* 0x000040008dff7812 */ /* 0x040fe4000786c0ff */
[----:B------:R-:W-:-:S09]  /*d45c0*/  LOP3.LUT P4, RZ, R141, 0x8000, RZ, 0xc0, !PT ;  /* 0x000080008dff7812 */ /* 0x000fd2000788c0ff */
        /* <DEDUP_REMOVED lines=12> */
[C---:B-1----:R-:W-:Y:S02]  /*d4690*/  IMAD.WIDE R4, R142.reuse, 0x4, R112 ;  /* 0x000000048e047825 */ /* 0x042fe400078e0270 */
[----:B------:R-:W3:Y:S04]  /*d46a0*/  LDL.LU R143, [R1+0x2b68] ;  /* 0x002b6800018f7983 */ /* 0x000ee80000300800 */
[----:B------:R1:W-:Y:S02]  /*d46b0*/  @P6 STG.E desc[UR32][R4.64], R34 ;  /* 0x0000002204006986 */ /* 0x0003e4000c101920 */
[----:B-1----:R-:W-:-:S05]  /*d46c0*/  IMAD.WIDE R4, R142, 0x4, R110 ;  /* 0x000000048e047825 */ /* 0x002fca00078e026e */
[----:B--2---:R1:W-:Y:S04]  /*d46d0*/  @P0 STG.E desc[UR32][R4.64], R35 ;  /* 0x0000002304000986 */ /* 0x0043e8000c101920 */
[----:B-1----:R-:W2:Y:S04]  /*d46e0*/  LDL.LU R35, [R1+0x1b3c] ;  /* 0x001b3c0001237983 */ /* 0x002ea80000300800 */
[----:B------:R-:W4:Y:S04]  /*d46f0*/  LDL.LU R34, [R1+0x1b2c] ;  /* 0x001b2c0001227983 */ /* 0x000f280000300800 */
[----:B------:R-:W4:Y:S04]  /*d4700*/  LDL.LU R32, [R1+0x1a5c] ;  /* 0x001a5c0001207983 */ /* 0x000f280000300800 */
[----:B------:R-:W4:Y:S04]  /*d4710*/  LDL.LU R33, [R1+0x1a4c] ;  /* 0x001a4c0001217983 */ /* 0x000f280000300800 */
[----:B------:R-:W4:Y:S04]  /*d4720*/  LDL.LU R21, [R1+0x186c] ;  /* 0x00186c0001157983 */ /* 0x000f280000300800 */
[----:B------:R-:W4:Y:S04]  /*d4730*/  LDL.LU R252, [R1+0x171c] ;  /* 0x00171c0001fc7983 */ /* 0x000f280000300800 */
[----:B------:R-:W4:Y:S01]  /*d4740*/  LDL.LU R22, [R1+0x15dc] ;  /* 0x0015dc0001167983 */ /* 0x000f220000300800 */
[----:B------:R-:W-:Y:S01]  /*d4750*/  IMAD.WIDE R4, R142, 0x4, R108 ;  /* 0x000000048e047825 */ /* 0x000fe200078e026c */
[----:B------:R-:W-:-:S02]  /*d4760*/  LOP3.LUT P2, RZ, R141, 0x80000, RZ, 0xc0, !PT ;  /* 0x000800008dff7812 */ /* 0x000fc4000784c0ff */
[----:B------:R-:W4:Y:S01]  /*d4770*/  LDL.LU R142, [R1+0x149c] ;  /* 0x00149c00018e7983 */ /* 0x000f220000300800 */
[C---:B------:R-:W-:Y:S02]  /*d4780*/  LOP3.LUT P3, RZ, R141.reuse, 0x100000, RZ, 0xc0, !PT ;  /* 0x001000008dff7812 */ /* 0x040fe4000786c0ff */
[C---:B------:R-:W-:Y:S02]  /*d4790*/  LOP3.LUT P4, RZ, R141.reuse, 0x200000, RZ, 0xc0, !PT ;  /* 0x002000008dff7812 */ /* 0x040fe4000788c0ff */
[C---:B------:R-:W-:Y:S02]  /*d47a0*/  LOP3.LUT P5, RZ, R141.reuse, 0x400000, RZ, 0xc0, !PT ;  /* 0x004000008dff7812 */ /* 0x040fe400078ac0ff */
        /* <DEDUP_REMOVED lines=15> */
[----:B---3--:R-:W-:-:S05]  /*d48a0*/  IMAD.WIDE R4, R143, 0x4, R122 ;  /* 0x000000048f047825 */ /* 0x008fca00078e027a */
[----:B----4-:R1:W-:Y:S04]  /*d48b0*/  @P3 STG.E desc[UR32][R4.64], R34 ;  /* 0x0000002204003986 */ /* 0x0103e8000c101920 */
[----:B-1----:R-:W3:Y:S04]  /*d48c0*/  LDL.LU R34, [R1+0x2b6c] ;  /* 0x002b6c0001227983 */ /* 0x002ee80000300800 */
[----:B------:R-:W4:Y:S01]  /*d48d0*/  LDL.LU R248, [R1+0x1c90] ;  /* 0x001c900001f87983 */ /* 0x000f220000300800 */
[----:B------:R-:W-:-:S03]  /*d48e0*/  IMAD.WIDE R4, R143, 0x4, R120 ;  /* 0x000000048f047825 */ /* 0x000fc600078e0278 */
[----:B------:R-:W4:Y:S04]  /*d48f0*/  LDL.LU R251, [R1+0x1c80] ;  /* 0x001c800001fb7983 */ /* 0x000f280000300800 */
[----:B------:R1:W-:Y:S02]  /*d4900*/  @P4 STG.E desc[UR32][R4.64], R32 ;  /* 0x0000002004004986 */ /* 0x0003e4000c101920 */
[----:B-1----:R-:W-:-:S05]  /*d4910*/  IMAD.WIDE R4, R143, 0x4, R118 ;  /* 0x000000048f047825 */ /* 0x002fca00078e0276 */
[----:B------:R1:W-:Y:S04]  /*d4920*/  @P5 STG.E desc[UR32][R4.64], R33 ;  /* 0x0000002104005986 */ /* 0x0003e8000c101920 */
[----:B-1----:R-:W4:Y:S04]  /*d4930*/  LDL.LU R33, [R1+0x2ecc] ;  /* 0x002ecc0001217983 */ /* 0x002f280000300800 */
[----:B------:R-:W4:Y:S04]  /*d4940*/  LDL.LU R249, [R1+0x1c60] ;  /* 0x001c600001f97983 */ /* 0x000f280000300800 */
[----:B------:R-:W4:Y:S01]  /*d4950*/  LDL.LU R11, [R1+0x1c40] ;  /* 0x001c4000010b7983 */ /* 0x000f220000300800 */
        /* <DEDUP_REMOVED lines=10> */
[----:B------:R-:W-:Y:S01]  /*d4a00*/  LOP3.LUT P0, RZ, R141, 0x1000000, RZ, 0xc0, !PT ;  /* 0x010000008dff7812 */ /* 0x000fe2000780c0ff */
[----:B------:R1:W-:Y:S02]  /*d4a10*/  @P6 STG.E desc[UR32][R4.64], R21 ;  /* 0x0000001504006986 */ /* 0x0003e4000c101920 */
[----:B-1----:R-:W-:-:S10]  /*d4a20*/  IMAD.WIDE R4, R143, 0x4, R114 ;  /* 0x000000048f047825 */ /* 0x002fd400078e0272 */
[----:B------:R1:W-:Y:S01]  /*d4a30*/  @P0 STG.E desc[UR32][R4.64], R252 ;  /* 0x000000fc04000986 */ /* 0x0003e2000c101920 */
[----:B------:R-:W-:Y:S01]  /*d4a40*/  LOP3.LUT P0, RZ, R3, 0x800, RZ, 0xc0, !PT ;  /* 0x0000080003ff7812 */ /* 0x000fe2000780c0ff */
[----:B-1----:R-:W-:Y:S02]  /*d4a50*/  IMAD.WIDE R4, R143, 0x4, R112 ;  /* 0x000000048f047825 */ /* 0x002fe400078e0270 */
[----:B------:R-:W4:Y:S10]  /*d4a60*/  LDL.LU R252, [R1+0x2ed0] ;  /* 0x002ed00001fc7983 */ /* 0x000f340000300800 */
[----:B------:R1:W-:Y:S01]  /*d4a70*/  @P0 STG.E desc[UR32][R4.64], R22 ;  /* 0x0000001604000986 */ /* 0x0003e2000c101920 */
[----:B------:R-:W-:-:S03]  /*d4a80*/  LOP3.LUT P0, RZ, R3, 0x400, RZ, 0xc0, !PT ;  /* 0x0000040003ff7812 */ /* 0x000fc6000780c0ff */
[----:B------:R-:W4:Y:S04]  /*d4a90*/  LDL.LU R21, [R1+0x1c50] ;  /* 0x001c500001157983 */ /* 0x000f280000300800 */
[----:B------:R-:W4:Y:S01]  /*d4aa0*/  LDL.LU R6, [R1+0x3f08] ;  /* 0x003f080001067983 */ /* 0x000f220000300800 */
[----:B-1----:R-:W-:-:S03]  /*d4ab0*/  IMAD.WIDE R4, R143, 0x4, R110 ;  /* 0x000000048f047825 */ /* 0x002fc600078e026e */
[----:B------:R-:W4:Y:S04]  /*d4ac0*/  LDL.LU R250, [R1+0x1c30] ;  /* 0x001c300001fa7983 */ /* 0x000f280000300800 */
[----:B------:R1:W-:Y:S01]  /*d4ad0*/  @P0 STG.E desc[UR32][R4.64], R142 ;  /* 0x0000008e04000986 */ /* 0x0003e2000c101920 */
[----:B------:R-:W-:-:S03]  /*d4ae0*/  LOP3.LUT P0, RZ, R3, 0x200, RZ, 0xc0, !PT ;  /* 0x0000020003ff7812 */ /* 0x000fc6000780c0ff */
[----:B------:R-:W4:Y:S04]  /*d4af0*/  LDL.LU R10, [R1+0x2b70] ;  /* 0x002b7000010a7983 */ /* 0x000f280000300800 */
[----:B------:R-:W4:Y:S01]  /*d4b00*/  LDL.LU R32, [R1+0x2ec0] ;  /* 0x002ec00001207983 */ /* 0x000f220000300800 */
[----:B-1----:R-:W-:-:S03]  /*d4b10*/  IMAD.WIDE R4, R143, 0x4, R108 ;  /* 0x000000048f047825 */ /* 0x002fc600078e026c */
[----:B------:R-:W4:Y:S04]  /*d4b20*/  LDL.LU R22, [R1+0x2ee0] ;  /* 0x002ee00001167983 */ /* 0x000f280000300800 */
[----:B------:R-:W4:Y:S04]  /*d4b30*/  LDL.LU R142, [R1+0x2edc] ;  /* 0x002edc00018e7983 */ /* 0x000f280000300800 */
[----:B------:R-:W4:Y:S04]  /*d4b40*/  LDL.LU R143, [R1+0x2ed8] ;  /* 0x002ed800018f7983 */ /* 0x000f280000300800 */
[----:B--2---:R1:W-:Y:S01]  /*d4b50*/  @P0 STG.E desc[UR32][R4.64], R35 ;  /* 0x0000002304000986 */ /* 0x0043e2000c101920 */
[----:B------:R-:W-:-:S03]  /*d4b60*/  LOP3.LUT P0, RZ, R3, 0x100, RZ, 0xc0, !PT ;  /* 0x0000010003ff7812 */ /* 0x000fc6000780c0ff */
[----:B-1----:R-:W2:Y:S04]  /*d4b70*/  LDL.LU R35, [R1+0x2ed4] ;  /* 0x002ed40001237983 */ /* 0x002ea80000300800 */
[----:B------:R-:W2:Y:S01]  /*d4b80*/  LDL.LU R98, [R1+0x1c70] ;  /* 0x001c700001627983 */ /* 0x000ea20000300800 */
[----:B---3--:R-:W-:-:S03]  /*d4b90*/  IMAD.WIDE R4, R34, 0x4, R122 ;  /* 0x0000000422047825 */ /* 0x008fc600078e027a */
[----:B------:R-:W3:Y:S04]  /*d4ba0*/  LDL.LU R13, [R1+0x4214] ;  /* 0x00421400010d7983 */ /* 0x000ee80000300800 */
[----:B----4-:R1:W-:Y:S01]  /*d4bb0*/  @P0 STG.E desc[UR32][R4.64], R248 ;  /* 0x000000f804000986 */ /* 0x0103e2000c101920 */
[----:B------:R-:W-:-:S03]  /*d4bc0*/  LOP3.LUT P0, RZ, R3, 0x80, RZ, 0xc0, !PT ;  /* 0x0000008003ff7812 */ /* 0x000fc6000780c0ff */
[----:B------:R-:W4:Y:S04]  /*d4bd0*/  LDL.LU R97, [R1+0x1c20] ;  /* 0x001c200001617983 */ /* 0x000f280000300800 */
[----:B------:R-:W3:Y:S01]  /*d4be0*/  LDL.LU R12, [R1+0x1be0] ;  /* 0x001be000010c7983 */ /* 0x000ee20000300800 */
[----:B-1----:R-:W-:-:S03]  /*d4bf0*/  IMAD.WIDE R4, R34, 0x4, R120 ;  /* 0x0000000422047825 */ /* 0x002fc600078e0278 */
[----:B------:R-:W3:Y:S04]  /*d4c00*/  LDL.LU R248, [R1+0x1a60] ;  /* 0x001a600001f87983 */ /* 0x000ee80000300800 */
[----:B------:R1:W-:Y:S01]  /*d4c10*/  @P0 STG.E desc[UR32][R4.64], R251 ;  /* 0x000000fb04000986 */ /* 0x0003e2000c101920 */
[----:B------:R-:W-:Y:S01]  /*d4c20*/  LOP3.LUT P0, RZ, R3, 0x40, RZ, 0xc0, !PT ;  /* 0x0000004003ff7812 */ /* 0x000fe2000780c0ff */
[----:B-1----:R-:W-:-:S12]  /*d4c30*/  IMAD.WIDE R4, R34, 0x4, R118 ;  /* 0x0000000422047825 */ /* 0x002fd800078e0276 */
[----:B------:R1:W-:Y:S01]  /*d4c40*/  @P0 STG.E desc[UR32][R4.64], R249 ;  /* 0x000000f904000986 */ /* 0x0003e2000c101920 */
[C---:B------:R-:W-:Y:S01]  /*d4c50*/  LOP3.LUT P0, RZ, R3.reuse, 0x20, RZ, 0xc0, !PT ;  /* 0x0000002003ff7812 */ /* 0x040fe2000780c0ff */
[----:B-1----:R-:W-:Y:S02]  /*d4c60*/  IMAD.WIDE R4, R34, 0x4, R116 ;  /* 0x0000000422047825 */ /* 0x002fe400078e0274 */
[----:B------:R-:W3:Y:S10]  /*d4c70*/  LDL.LU R249, [R1+0x1a30] ;  /* 0x001a300001f97983 */ /* 0x000ef40000300800 */
[----:B------:R1:W-:Y:S04]  /*d4c80*/  @P0 STG.E desc[UR32][R4.64], R11 ;  /* 0x0000000b04000986 */ /* 0x0003e8000c101920 */
[----:B-1----:R-:W3:Y:S01]  /*d4c90*/  LDL.LU R11, [R1+0x1850] ;  /* 0x00185000010b7983 */ /* 0x002ee20000300800 */
[----:B------:R-:W-:-:S02]  /*d4ca0*/  LOP3.LUT P1, RZ, R3, 0x1, RZ, 0xc0, !PT ;  /* 0x0000000103ff7812 */ /* 0x000fc4000782c0ff */
[C---:B------:R-:W-:Y:S02]  /*d4cb0*/  LOP3.LUT P2, RZ, R3.reuse, 0x2, RZ, 0xc0, !PT ;  /* 0x0000000203ff7812 */ /* 0x040fe4000784c0ff */
[C---:B------:R-:W-:Y:S02]  /*d4cc0*/  LOP3.LUT P3, RZ, R3.reuse, 0x4, RZ, 0xc0, !PT ;  /* 0x0000000403ff7812 */ /* 0x040fe4000786c0ff */
[C---:B------:R-:W-:Y:S02]  /*d4cd0*/  LOP3.LUT P4, RZ, R3.reuse, 0x8, RZ, 0xc0, !PT ;  /* 0x0000000803ff7812 */ /* 0x040fe4000788c0ff */
[C---:B------:R-:W-:Y:S02]  /*d4ce0*/  LOP3.LUT P5, RZ, R2.reuse, 0x2000000, RZ, 0xc0, !PT ;  /* 0x0200000002ff7812 */ /* 0x040fe400078ac0ff */
[----:B------:R-:W-:Y:S02]  /*d4cf0*/  LOP3.LUT P6, RZ, R2, 0x4000000, RZ, 0xc0, !PT ;  /* 0x0400000002ff7812 */ /* 0x000fe400078cc0ff */
[----:B------:R-:W-:Y:S01]  /*d4d00*/  LOP3.LUT P0, RZ, R3, 0x10, RZ, 0xc0, !PT ;  /* 0x0000001003ff7812 */ /* 0x000fe2000780c0ff */
[----:B------:R-:W-:-:S04]  /*d4d10*/  IMAD.WIDE R2, R34, 0x4, R114 ;  /* 0x0000000422027825 */ /* 0x000fc800078e0272 */
[----:B------:R-:W-:Y:S01]  /*d4d20*/  IMAD.WIDE R4, R34, 0x4, R112 ;  /* 0x0000000422047825 */ /* 0x000fe200078e0270 */
[----:B------:R1:W-:Y:S01]  /*d4d30*/  @P1 STG.E desc[UR32][R2.64], R21 ;  /* 0x0000001502001986 */ /* 0x0003e2000c101920 */
[----:B------:R-:W-:-:S03]  /*d4d40*/  ISETP.LT.AND P1, PT, R33, R6, !P0 ;  /* 0x000000062100720c */ /* 0x000fc60004721270 */
[----:B------:R1:W-:Y:S01]  /*d4d50*/  @P2 STG.E desc[UR32][R4.64], R250 ;  /* 0x000000fa04002986 */ /* 0x0003e2000c101920 */
[----:B------:R-:W-:Y:S01]  /*d4d60*/  ISETP.LT.AND P2, PT, R252, UR4, !P0 ;  /* 0x00000004fc007c0c */ /* 0x000fe2000c741270 */
[----:B-1----:R-:W-:Y:S02]  /*d4d70*/  IMAD.WIDE R2, R34, 0x4, R110 ;  /* 0x0000000422027825 */ /* 0x002fe400078e026e */
[----:B------:R-:W3:Y:S04]  /*d4d80*/  LDL.LU R21, [R1+0x2b74] ;  /* 0x002b740001157983 */ /* 0x000ee80000300800 */
[----:B------:R-:W3:Y:S01]  /*d4d90*/  LDL.LU R96, [R1+0x1840] ;  /* 0x0018400001607983 */ /* 0x000ee20000300800 */
[----:B------:R-:W-:-:S03]  /*d4da0*/  IMAD.WIDE R6, R10, 0x4, R122 ;  /* 0x000000040a067825 */ /* 0x000fc600078e027a */
[----:B------:R-:W3:Y:S01]  /*d4db0*/  LDL.LU R251, [R1+0x15c0] ;  /* 0x0015c00001fb7983 */ /* 0x000ee20000300800 */
[----:B------:R-:W-:-:S03]  /*d4dc0*/  IMAD.WIDE R4, R34, 0x4, R108 ;  /* 0x0000000422047825 */ /* 0x000fc600078e026c */
[----:B------:R-:W3:Y:S01]  /*d4dd0*/  LDL.LU R250, [R1+0x1480] ;  /* 0x0014800001fa7983 */ /* 0x000ee20000300800 */
[----:B------:R-:W-:-:S03]  /*d4de0*/  IMAD.WIDE R8, R10, 0x4, R120 ;  /* 0x000000040a087825 */ /* 0x000fc600078e0278 */
[----:B------:R-:W3:Y:S04]  /*d4df0*/  LDL.LU R34, [R1+0x1130] ;  /* 0x0011300001227983 */ /* 0x000ee80000300800 */
[----:B--2---:R1:W-:Y:S04]  /*d4e00*/  @P3 STG.E desc[UR32][R2.64], R98 ;  /* 0x0000006202003986 */ /* 0x0043e8000c101920 */
[----:B----4-:R2:W-:Y:S01]  /*d4e10*/  @P4 STG.E desc[UR32][R4.64], R97 ;  /* 0x0000006104004986 */ /* 0x0105e2000c101920 */
[----:B-1----:R-:W-:-:S03]  /*d4e20*/  IMAD.WIDE R2, R10, 0x4, R118 ;  /* 0x000000040a027825 */ /* 0x002fc600078e0276 */
[----:B---3--:R1:W-:Y:S04]  /*d4e30*/  @P5 STG.E desc[UR32][R6.64], R12 ;  /* 0x0000000c06005986 */ /* 0x0083e8000c101920 */
[----:B------:R3:W-:Y:S01]  /*d4e40*/  @P6 STG.E desc[UR32][R8.64], R248 ;  /* 0x000000f808006986 */ /* 0x0007e2000c101920 */
[----:B--2---:R-:W-:-:S03]  /*d4e50*/  IMAD.WIDE R4, R10, 0x4, R116 ;  /* 0x000000040a047825 */ /* 0x004fc600078e0274 */
[----:B-1----:R-:W2:Y:S04]  /*d4e60*/  LDL.LU R12, [R1+0x1c94] ;  /* 0x001c9400010c7983 */ /* 0x002ea80000300800 */
[----:B---3--:R-:W3:Y:S04]  /*d4e70*/  LDL.LU R248, [R1+0x1c84] ;  /* 0x001c840001f87983 */ /* 0x008ee80000300800 */
[----:B------:R-:W-:Y:S04]  /*d4e80*/  @P1 STG.E desc[UR32][R2.64], R249 ;  /* 0x000000f902001986 */ /* 0x000fe8000c101920 */
[----:B------:R1:W-:Y:S04]  /*d4e90*/  @P2 STG.E desc[UR32][R4.64], R11 ;  /* 0x0000000b04002986 */ /* 0x0003e8000c101920 */
[----:B-1----:R-:W4:Y:S01]  /*d4ea0*/  LDL.LU R11, [R1+0x4218] ;  /* 0x00421800010b7983 */ /* 0x002f220000300800 */
[----:B------:R-:W-:-:S02]  /*d4eb0*/  ISETP.LT.AND P5, PT, R22, UR4, !P0 ;  /* 0x0000000416007c0c */ /* 0x000fc4000c7a1270 */
[----:B------:R-:W-:Y:S01]  /*d4ec0*/  ISETP.LT.AND P4, PT, R142, UR4, !P0 ;  /* 0x000000048e007c0c */ /* 0x000fe2000c781270 */
[----:B------:R-:W4:Y:S01]  /*d4ed0*/  LDL.LU R98, [R1+0x1c64] ;  /* 0x001c640001627983 */ /* 0x000f220000300800 */
[----:B------:R-:W-:Y:S02]  /*d4ee0*/  ISETP.LT.AND P6, PT, R143, UR4, !P0 ;  /* 0x000000048f007c0c */ /* 0x000fe4000c7c1270 */
[----:B------:R-:W-:Y:S01]  /*d4ef0*/  ISETP.LT.AND P0, PT, R35, UR4, !P0 ;  /* 0x0000000423007c0c */ /* 0x000fe2000c701270 */
[----:B------:R-:W4:Y:S01]  /*d4f00*/  LDL.LU R97, [R1+0x1c44] ;  /* 0x001c440001617983 */ /* 0x000f220000300800 */
[----:B------:R-:W-:Y:S01]  /*d4f10*/  ISETP.GE.AND P3, PT, R13, UR5, PT ;  /* 0x000000050d007c0c */ /* 0x000fe2000bf66270 */
[----:B------:R-:W-:Y:S02]  /*d4f20*/  IMAD.WIDE R2, R10, 0x4, R114 ;  /* 0x000000040a027825 */ /* 0x000fe400078e0272 */
[----:B------:R-:W4:Y:S01]  /*d4f30*/  LDL.LU R249, [R1+0x1c54] ;  /* 0x001c540001f97983 */ /* 0x000f220000300800 */
[----:B------:R-:W-:Y:S01]  /*d4f40*/  ISETP.LT.AND P2, PT, R32, UR4, !P3 ;  /* 0x0000000420007c0c */ /* 0x000fe2000df41270 */
[----:B------:R-:W-:Y:S01]  /*d4f50*/  IMAD.WIDE R4, R10, 0x4, R112 ;  /* 0x000000040a047825 */ /* 0x000fe200078e0270 */
[----:B------:R-:W-:-:S03]  /*d4f60*/  ISETP.LT.AND P1, PT, R55, UR4, !P3 ;  /* 0x0000000437007c0c */ /* 0x000fc6000df21270 */
[----:B------:R-:W-:-:S04]  /*d4f70*/  IMAD.WIDE R6, R10, 0x4, R110 ;  /* 0x000000040a067825 */ /* 0x000fc800078e026e */
[----:B------:R-:W-:Y:S02]  /*d4f80*/  IMAD.WIDE R8, R10, 0x4, R108 ;  /* 0x000000040a087825 */ /* 0x000fe400078e026c */
[----:B------:R-:W4:Y:S04]  /*d4f90*/  LDL.LU R10, [R1+0x1c34] ;  /* 0x001c3400010a7983 */ /* 0x000f280000300800 */
[----:B------:R1:W-:Y:S04]  /*d4fa0*/  @P5 STG.E desc[UR32][R2.64], R96 ;  /* 0x0000006002005986 */ /* 0x0003e8000c101920 */
[----:B------:R1:W-:Y:S04]  /*d4fb0*/  @P4 STG.E desc[UR32][R4.64], R251 ;  /* 0x000000fb04004986 */ /* 0x0003e8000c101920 */
[----:B------:R1:W-:Y:S04]  /*d4fc0*/  @P6 STG.E desc[UR32][R6.64], R250 ;  /* 0x000000fa06006986 */ /* 0x0003e8000c101920 */
[----:B------:R1:W-:Y:S02]  /*d4fd0*/  @P0 STG.E desc[UR32][R8.64], R34 ;  /* 0x0000002208000986 */ /* 0x0003e4000c101920 */
[----:B-1----:R-:W-:-:S02]  /*d4fe0*/  IMAD.WIDE R2, R21, 0x4, R122 ;  /* 0x0000000415027825 */ /* 0x002fc400078e027a */
[----:B------:R-:W4:Y:S02]  /*d4ff0*/  LDL.LU R251, [R1+0x1c74] ;  /* 0x001c740001fb7983 */ /* 0x000f240000300800 */
[----:B------:R-:W-:Y:S02]  /*d5000*/  IMAD.WIDE R4, R21, 0x4, R120 ;  /* 0x0000000415047825 */ /* 0x000fe400078e0278 */
[----:B------:R-:W4:Y:S04]  /*d5010*/  LDL.LU R250, [R1+0x1c24] ;  /* 0x001c240001fa7983 */ /* 0x000f280000300800 */
[----:B------:R-:W4:Y:S04]  /*d5020*/  LDL.LU R34, [R1+0x2b78] ;  /* 0x002b780001227983 */ /* 0x000f280000300800 */
[----:B------:R-:W4:Y:S04]  /*d5030*/  LDL.LU R96, [R1+0x1be4] ;  /* 0x001be40001607983 */ /* 0x000f280000300800 */
[----:B------:R-:W4:Y:S04]  /*d5040*/  LDL.LU R14, [R1+0x421c] ;  /* 0x00421c00010e7983 */ /* 0x000f280000300800 */
[----:B--2---:R1:W-:Y:S04]  /*d5050*/  @P2 STG.E desc[UR32][R2.64], R12 ;  /* 0x0000000c02002986 */ /* 0x0043e8000c101920 */
[----:B---3--:R2:W-:Y:S04]  /*d5060*/  @P1 STG.E desc[UR32][R4.64], R248 ;  /* 0x000000f804001986 */ /* 0x0085e8000c101920 */
[----:B-1----:R-:W3:Y:S01]  /*d5070*/  LDL.LU R12, [R1+0x1a64] ;  /* 0x001a6400010c7983 */ /* 0x002ee20000300800 */
[----:B----4-:R-:W-:-:S03]  /*d5080*/  ISETP.GE.AND P1, PT, R11, UR5, PT ;  /* 0x000000050b007c0c */ /* 0x010fc6000bf26270 */
[----:B------:R-:W4:Y:S01]  /*d5090*/  LDL.LU R11, [R1+0x1a34] ;  /* 0x001a3400010b7983 */ /* 0x000f220000300800 */
[----:B------:R-:W-:Y:S02]  /*d50a0*/  ISETP.LT.AND P6, PT, R33, UR4, !P3 ;  /* 0x0000000421007c0c */ /* 0x000fe4000dfc1270 */
[----:B------:R-:W-:Y:S02]  /*d50b0*/  ISETP.LT.AND P5, PT, R252, UR4, !P3 ;  /* 0x00000004fc007c0c */ /* 0x000fe4000dfa1270 */
[----:B------:R-:W-:Y:S02]  /*d50c0*/  ISETP.LT.AND P4, PT, R22, UR4, !P3 ;  /* 0x0000000416007c0c */ /* 0x000fe4000df81270 */
[----:B------:R-:W-:Y:S01]  /*d50d0*/  ISETP.LT.AND P0, PT, R142, UR4, !P3 ;  /* 0x000000048e007c0c */ /* 0x000fe2000df01270 */
[----:B------:R-:W-:Y:S01]  /*d50e0*/  IMAD.WIDE R2, R21, 0x4, R118 ;  /* 0x0000000415027825 */ /* 0x000fe200078e0276 */
[----:B------:R-:W-:Y:S01]  /*d50f0*/  ISETP.LT.AND P2, PT, R143, UR4, !P3 ;  /* 0x000000048f007c0c */ /* 0x000fe2000df41270 */
[----:B--2---:R-:W2:Y:S02]  /*d5100*/  LDL.LU R248, [R1+0x1854] ;  /* 0x0018540001f87983 */ /* 0x004ea40000300800 */
[----:B------:R-:W-:Y:S01]  /*d5110*/  IMAD.WIDE R4, R21, 0x4, R116 ;  /* 0x0000000415047825 */ /* 0x000fe200078e0274 */
[----:B------:R-:W-:-:S03]  /*d5120*/  ISETP.LT.AND P3, PT, R35, UR4, !P3 ;  /* 0x0000000423007c0c */ /* 0x000fc6000df61270 */
[C---:B------:R-:W-:Y:S01]  /*d5130*/  IMAD.WIDE R6, R21.reuse, 0x4, R114 ;  /* 0x0000000415067825 */ /* 0x040fe200078e0272 */
[----:B------:R1:W-:Y:S03]  /*d5140*/  @P6 STG.E desc[UR32][R2.64], R98 ;  /* 0x0000006202006986 */ /* 0x0003e6000c101920 */
[----:B------:R-:W-:Y:S01]  /*d5150*/  IMAD.WIDE R8, R21, 0x4, R112 ;  /* 0x0000000415087825 */ /* 0x000fe200078e0270 */
[----:B------:R1:W-:Y:S01]  /*d5160*/  @P5 STG.E desc[UR32][R4.64], R97 ;  /* 0x0000006104005986 */ /* 0x0003e2000c101920 */
[----:B------:R-:W-:-:S03]  /*d5170*/  ISETP.LT.AND P6, PT, R33, UR4, !P1 ;  /* 0x0000000421007c0c */ /* 0x000fc6000cfc1270 */
[----:B------:R1:W-:Y:S01]  /*d5180*/  @P4 STG.E desc[UR32][R6.64], R249 ;  /* 0x000000f906004986 */ /* 0x0003e2000c101920 */
[----:B------:R-:W-:-:S03]  /*d5190*/  ISETP.LT.AND P4, PT, R32, UR4, !P1 ;  /* 0x0000000420007c0c */ /* 0x000fc6000cf81270 */
[----:B------:R1:W-:Y:S02]  /*d51a0*/  @P0 STG.E desc[UR32][R8.64], R10 ;  /* 0x0000000a08000986 */ /* 0x0003e4000c101920 */
[----:B-1----:R-:W-:Y:S01]  /*d51b0*/  IMAD.WIDE R2, R21, 0x4, R110 ;  /* 0x0000000415027825 */ /* 0x002fe200078e026e */
[----:B------:R-:W-:-:S03]  /*d51c0*/  ISETP.LT.AND P0, PT, R55, UR4, !P1 ;  /* 0x0000000437007c0c */ /* 0x000fc6000cf01270 */
[----:B------:R-:W-:Y:S01]  /*d51d0*/  IMAD.WIDE R4, R21, 0x4, R108 ;  /* 0x0000000415047825 */ /* 0x000fe200078e026c */
[----:B------:R-:W2:Y:S04]  /*d51e0*/  LDL.LU R249, [R1+0x1844] ;  /* 0x0018440001f97983 */ /* 0x000ea80000300800 */
[----:B------:R-:W2:Y:S04]  /*d51f0*/  LDL.LU R21, [R1+0x15c4] ;  /* 0x0015c40001157983 */ /* 0x000ea80000300800 */
[----:B------:R-:W2:Y:S04]  /*d5200*/  LDL.LU R10, [R1+0x2b7c] ;  /* 0x002b7c00010a7983 */ /* 0x000ea80000300800 */
[----:B------:R-:W2:Y:S04]  /*d5210*/  LDL.LU R98, [R1+0x1484] ;  /* 0x0014840001627983 */ /* 0x000ea80000300800 */
[----:B------:R-:W2:Y:S04]  /*d5220*/  LDL.LU R13, [R1+0x4220] ;  /* 0x00422000010d7983 */ /* 0x000ea80000300800 */
[----:B------:R-:W2:Y:S04]  /*d5230*/  LDL.LU R97, [R1+0x1134] ;  /* 0x0011340001617983 */ /* 0x000ea80000300800 */
[----:B------:R1:W-:Y:S04]  /*d5240*/  @P2 STG.E desc[UR32][R2.64], R251 ;  /* 0x000000fb02002986 */ /* 0x0003e8000c101920 */
[----:B------:R1:W-:Y:S01]  /*d5250*/  @P3 STG.E desc[UR32][R4.64], R250 ;  /* 0x000000fa04003986 */ /* 0x0003e2000c101920 */
[----:B------:R-:W-:-:S04]  /*d5260*/  IMAD.WIDE R6, R34, 0x4, R118 ;  /* 0x0000000422067825 */ /* 0x000fc800078e0276 */
[C---:B-1----:R-:W-:Y:S01]  /*d5270*/  IMAD.WIDE R2, R34.reuse, 0x4, R122 ;  /* 0x0000000422027825 */ /* 0x042fe200078e027a */
[----:B------:R-:W2:Y:S03]  /*d5280*/  LDL.LU R251, [R1+0x1c98] ;  /* 0x001c980001fb7983 */ /* 0x000ea60000300800 */
[----:B------:R-:W-:Y:S01]  /*d5290*/  IMAD.WIDE R4, R34, 0x4, R120 ;  /* 0x0000000422047825 */ /* 0x000fe200078e0278 */
[----:B------:R-:W-:Y:S04]  /*d52a0*/  @P4 STG.E desc[UR32][R2.64], R96 ;  /* 0x0000006002004986 */ /* 0x000fe8000c101920 */
[----:B------:R-:W2:Y:S04]  /*d52b0*/  LDL.LU R250, [R1+0x1c88] ;  /* 0x001c880001fa7983 */ /* 0x000ea80000300800 */
[----:B---3--:R-:W-:Y:S04]  /*d52c0*/  @P0 STG.E desc[UR32][R4.64], R12 ;  /* 0x0000000c04000986 */ /* 0x008fe8000c101920 */
[----:B----4-:R1:W-:Y:S04]  /*d52d0*/  @P6 STG.E desc[UR32][R6.64], R11 ;  /* 0x0000000b06006986 */ /* 0x0103e8000c101920 */
[----:B-1----:R-:W3:Y:S01]  /*d52e0*/  LDL.LU R11, [R1+0x1c68] ;  /* 0x001c6800010b7983 */ /* 0x002ee20000300800 */
[----:B------:R-:W-:-:S02]  /*d52f0*/  ISETP.LT.AND P5, PT, R252, UR4, !P1 ;  /* 0x00000004fc007c0c */ /* 0x000fc4000cfa1270 */
[----:B------:R-:W-:Y:S02]  /*d5300*/  ISETP.LT.AND P2, PT, R22, UR4, !P1 ;  /* 0x0000000416007c0c */ /* 0x000fe4000cf41270 */
[----:B------:R-:W-:Y:S01]  /*d5310*/  ISETP.LT.AND P3, PT, R142, UR4, !P1 ;  /* 0x000000048e007c0c */ /* 0x000fe2000cf61270 */
[----:B------:R-:W-:Y:S01]  /*d5320*/  IMAD.WIDE R8, R34, 0x4, R116 ;  /* 0x0000000422087825 */ /* 0x000fe200078e0274 */
[----:B------:R-:W-:Y:S02]  /*d5330*/  ISETP.GE.AND P4, PT, R14, UR5, PT ;  /* 0x000000050e007c0c */ /* 0x000fe4000bf86270 */
[----:B------:R-:W-:Y:S01]  /*d5340*/  ISETP.LT.AND P0, PT, R143, UR4, !P1 ;  /* 0x000000048f007c0c */ /* 0x000fe2000cf01270 */
[----:B------:R-:W-:Y:S01]  /*d5350*/  IMAD.WIDE R2, R34, 0x4, R114 ;  /* 0x0000000422027825 */ /* 0x000fe200078e0272 */
[----:B------:R-:W-:-:S03]  /*d5360*/  ISETP.LT.AND P1, PT, R35, UR4, !P1 ;  /* 0x0000000423007c0c */ /* 0x000fc6000cf21270 */
[----:B------:R-:W-:Y:S01]  /*d5370*/  IMAD.WIDE R4, R34, 0x4, R112 ;  /* 0x0000000422047825 */ /* 0x000fe200078e0270 */
[----:B--2---:R1:W-:Y:S01]  /*d5380*/  @P5 STG.E desc[UR32][R8.64], R248 ;  /* 0x000000f808005986 */ /* 0x0043e2000c101920 */
[----:B------:R-:W-:Y:S02]  /*d5390*/  ISETP.LT.AND P6, PT, R32, UR4, !P4 ;  /* 0x0000000420007c0c */ /* 0x000fe4000e7c1270 */
[----:B------:R-:W-:Y:S01]  /*d53a0*/  ISETP.LT.AND P5, PT, R55, UR4, !P4 ;  /* 0x0000000437007c0c */ /* 0x000fe2000e7a1270 */
[----:B------:R2:W-:Y:S04]  /*d53b0*/  @P2 STG.E desc[UR32][R2.64], R249 ;  /* 0x000000f902002986 */ /* 0x0005e8000c101920 */
[----:B-1----:R-:W4:Y:S04]  /*d53c0*/  LDL.LU R248, [R1+0x1c48] ;  /* 0x001c480001f87983 */ /* 0x002f280000300800 */
[----:B------:R1:W-:Y:S01]  /*d53d0*/  @P3 STG.E desc[UR32][R4.64], R21 ;  /* 0x0000001504003986 */ /* 0x0003e2000c101920 */
[----:B------:R-:W-:Y:S01]  /*d53e0*/  ISETP.LT.AND P3, PT, R33, UR4, !P4 ;  /* 0x0000000421007c0c */ /* 0x000fe2000e761270 */
[----:B--2---:R-:W-:-:S02]  /*d53f0*/  IMAD.WIDE R2, R34, 0x4, R110 ;  /* 0x0000000422027825 */ /* 0x004fc400078e026e */
[----:B------:R-:W2:Y:S04]  /*d5400*/  LDL.LU R96, [R1+0x1c58] ;  /* 0x001c580001607983 */ /* 0x000ea80000300800 */
[----:B------:R-:W2:Y:S01]  /*d5410*/  LDL.LU R12, [R1+0x1c38] ;  /* 0x001c3800010c7983 */ /* 0x000ea20000300800 */
[----:B------:R-:W-:-:S03]  /*d5420*/  IMAD.WIDE R6, R10, 0x4, R122 ;  /* 0x000000040a067825 */ /* 0x000fc600078e027a */
[----:B------:R-:W2:Y:S01]  /*d5430*/  LDL.LU R249, [R1+0x1c78] ;  /* 0x001c780001f97983 */ /* 0x000ea20000300800 */
[----:B-1----:R-:W-:-:S03]  /*d5440*/  IMAD.WIDE R4, R34, 0x4, R108 ;  /* 0x0000000422047825 */ /* 0x002fc600078e026c */
[----:B------:R-:W2:Y:S01]  /*d5450*/  LDL.LU R34, [R1+0x1c28] ;  /* 0x001c280001227983 */ /* 0x000ea20000300800 */
[----:B------:R-:W-:-:S03]  /*d5460*/  IMAD.WIDE R8, R10, 0x4, R120 ;  /* 0x000000040a087825 */ /* 0x000fc600078e0278 */
[----:B------:R-:W2:Y:S04]  /*d5470*/  LDL.LU R21, [R1+0x2b80] ;  /* 0x002b800001157983 */ /* 0x000ea80000300800 */
[----:B------:R1:W-:Y:S04]  /*d5480*/  @P0 STG.E desc[UR32][R2.64], R98 ;  /* 0x0000006202000986 */ /* 0x0003e8000c101920 */
[----:B------:R-:W-:Y:S01]  /*d5490*/  @P1 STG.E desc[UR32][R4.64], R97 ;  /* 0x0000006104001986 */ /* 0x000fe2000c101920 */
[----:B-1----:R-:W-:-:S03]  /*d54a0*/  IMAD.WIDE R2, R10, 0x4, R118 ;  /* 0x000000040a027825 */ /* 0x002fc600078e0276 */
[----:B------:R1:W-:Y:S04]  /*d54b0*/  @P6 STG.E desc[UR32][R6.64], R251 ;  /* 0x000000fb06006986 */ /* 0x0003e8000c101920 */
[----:B------:R1:W-:Y:S04]  /*d54c0*/  @P5 STG.E desc[UR32][R8.64], R250 ;  /* 0x000000fa08005986 */ /* 0x0003e8000c101920 */
[----:B-1----:R-:W2:Y:S04]  /*d54d0*/  LDL.LU R251, [R1+0x1be8] ;  /* 0x001be80001fb7983 */ /* 0x002ea80000300800 */
[----:B------:R-:W2:Y:S04]  /*d54e0*/  LDL.LU R250, [R1+0x1a68] ;  /* 0x001a680001fa7983 */ /* 0x000ea80000300800 */
[----:B---3--:R1:W-:Y:S04]  /*d54f0*/  @P3 STG.E desc[UR32][R2.64], R11 ;  /* 0x0000000b02003986 */ /* 0x0083e8000c101920 */
[----:B-1----:R-:W3:Y:S01]  /*d5500*/  LDL.LU R11, [R1+0x4224] ;  /* 0x00422400010b7983 */ /* 0x002ee20000300800 */
[----:B------:R-:W-:-:S02]  /*d5510*/  ISETP.LT.AND P2, PT, R252, UR4, !P4 ;  /* 0x00000004fc007c0c */ /* 0x000fc4000e741270 */
[----:B------:R-:W-:Y:S01]  /*d5520*/  ISETP.LT.AND P5, PT, R22, UR4, !P4 ;  /* 0x0000000416007c0c */ /* 0x000fe2000e7a1270 */
[----:B------:R-:W-:Y:S01]  /*d5530*/  IMAD.WIDE R4, R10, 0x4, R116 ;  /* 0x000000040a047825 */ /* 0x000fe200078e0274 */
[----:B------:R-:W-:Y:S01]  /*d5540*/  ISETP.LT.AND P1, PT, R142, UR4, !P4 ;  /* 0x000000048e007c0c */ /* 0x000fe2000e721270 */
[----:B------:R-:W3:Y:S01]  /*d5550*/  LDL.LU R98, [R1+0x1a38] ;  /* 0x001a380001627983 */ /* 0x000ee20000300800 */
[----:B------:R-:W-:Y:S02]  /*d5560*/  ISETP.LT.AND P6, PT, R143, UR4, !P4 ;  /* 0x000000048f007c0c */ /* 0x000fe4000e7c1270 */
[----:B------:R-:W-:Y:S01]  /*d5570*/  ISETP.LT.AND P4, PT, R35, UR4, !P4 ;  /* 0x0000000423007c0c */ /* 0x000fe2000e781270 */
[----:B------:R-:W3:Y:S01]  /*d5580*/  LDL.LU R97, [R1+0x1858] ;  /* 0x0018580001617983 */ /* 0x000ee20000300800 */
[----:B------:R-:W-:Y:S01]  /*d5590*/  ISETP.GE.AND P0, PT, R13, UR5, PT ;  /* 0x000000050d007c0c */ /* 0x000fe2000bf06270 */
[----:B------:R-:W-:-:S03]  /*d55a0*/  IMAD.WIDE R2, R10, 0x4, R114 ;  /* 0x000000040a027825 */ /* 0x000fc600078e0272 */
[----:B------:R-:W-:Y:S01]  /*d55b0*/  ISETP.LT.AND P3, PT, R32, UR4, !P0 ;  /* 0x0000000420007c0c */ /* 0x000fe2000c761270 */
[C---:B------:R-:W-:Y:S01]  /*d55c0*/  IMAD.WIDE R6, R10.reuse, 0x4, R110 ;  /* 0x000000040a067825 */ /* 0x040fe200078e026e */
[----:B----4-:R1:W-:Y:S01]  /*d55d0*/  @P2 STG.E desc[UR32][R4.64], R248 ;  /* 0x000000f804002986 */ /* 0x0103e2000c101920 */
[----:B------:R-:W-:Y:S02]  /*d55e0*/  ISETP.LT.AND P2, PT, R55, UR4, !P0 ;  /* 0x0000000437007c0c */ /* 0x000fe4000c741270 */
[----:B------:R-:W-:-:S04]  /*d55f0*/  IMAD.WIDE R8, R10, 0x4, R108 ;  /* 0x000000040a087825 */ /* 0x000fc800078e026c */
[----:B-1----:R-:W-:Y:S01]  /*d5600*/  IMAD.WIDE R4, R10, 0x4, R112 ;  /* 0x000000040a047825 */ /* 0x002fe200078e0270 */
[----:B------:R-:W4:Y:S04]  /*d5610*/  LDL.LU R248, [R1+0x1848] ;  /* 0x0018480001f87983 */ /* 0x000f280000300800 */
[----:B------:R-:W4:Y:S04]  /*d5620*/  LDL.LU R10, [R1+0x15c8] ;  /* 0x0015c800010a7983 */ /* 0x000f280000300800 */
[----:B--2---:R1:W-:Y:S04]  /*d5630*/  @P5 STG.E desc[UR32][R2.64], R96 ;  /* 0x0000006002005986 */ /* 0x0043e8000c101920 */
[----:B------:R2:W-:Y:S04]  /*d5640*/  @P1 STG.E desc[UR32][R4.64], R12 ;  /* 0x0000000c04001986 */ /* 0x0005e8000c101920 */
[----:B------:R2:W-:Y:S04]  /*d5650*/  @P6 STG.E desc[UR32][R6.64], R249 ;  /* 0x000000f906006986 */ /* 0x0005e8000c101920 */
[----:B------:R2:W-:Y:S01]  /*d5660*/  @P4 STG.E desc[UR32][R8.64], R34 ;  /* 0x0000002208004986 */ /* 0x0005e2000c101920 */
[----:B-1----:R-:W-:-:S03]  /*d5670*/  IMAD.WIDE R2, R21, 0x4, R122 ;  /* 0x0000000415027825 */ /* 0x002fc600078e027a */
[----:B--2---:R-:W2:Y:S01]  /*d5680*/  LDL.LU R12, [R1+0x1488] ;  /* 0x00148800010c7983 */ /* 0x004ea20000300800 */
[----:B------:R-:W-:-:S03]  /*d5690*/  IMAD.WIDE R4, R21, 0x4, R120 ;  /* 0x0000000415047825 */ /* 0x000fc600078e0278 */
[----:B------:R-:W2:Y:S04]  /*d56a0*/  LDL.LU R249, [R1+0x1138] ;  /* 0x0011380001f97983 */ /* 0x000ea80000300800 */
[----:B------:R-:W2:Y:S01]  /*d56b0*/  LDL.LU R34, [R1+0x2b84] ;  /* 0x002b840001227983 */ /* 0x000ea20000300800 */
[----:B------:R-:W-:-:S03]  /*d56c0*/  ISETP.LT.AND P6, PT, R33, UR4, !P0 ;  /* 0x0000000421007c0c */ /* 0x000fc6000c7c1270 */
[----:B------:R-:W2:Y:S01]  /*d56d0*/  LDL.LU R96, [R1+0x1c9c] ;  /* 0x001c9c0001607983 */ /* 0x000ea20000300800 */
[----:B------:R-:W-:Y:S02]  /*d56e0*/  ISETP.LT.AND P5, PT, R252, UR4, !P0 ;  /* 0x00000004fc007c0c */ /* 0x000fe4000c7a1270 */
[----:B------:R-:W-:Y:S01]  /*d56f0*/  ISETP.LT.AND P4, PT, R22, UR4, !P0 ;  /* 0x0000000416007c0c */ /* 0x000fe2000c781270 */
[----:B------:R-:W2:Y:S01]  /*d5700*/  LDL.LU R14, [R1+0x422c] ;  /* 0x00422c00010e7983 */ /* 0x000ea20000300800 */
[----:B------:R-:W-:-:S03]  /*d5710*/  ISETP.LT.AND P1, PT, R142, UR4, !P0 ;  /* 0x000000048e007c0c */ /* 0x000fc6000c721270 */
[----:B------:R1:W-:Y:S01]  /*d5720*/  @P3 STG.E desc[UR32][R2.64], R251 ;  /* 0x000000fb02003986 */ /* 0x0003e2000c101920 */
[----:B------:R-:W-:-:S03]  /*d5730*/  ISETP.LT.AND P3, PT, R35, UR4, !P0 ;  /* 0x0000000423007c0c */ /* 0x000fc6000c761270 */
[----:B------:R1:W-:Y:S01]  /*d5740*/  @P2 STG.E desc[UR32][R4.64], R250 ;  /* 0x000000fa04002986 */ /* 0x0003e2000c101920 */
[----:B------:R-:W-:-:S03]  /*d5750*/  ISETP.LT.AND P2, PT, R143, UR4, !P0 ;  /* 0x000000048f007c0c */ /* 0x000fc6000c741270 */
[----:B-1----:R-:W2:Y:S04]  /*d5760*/  LDL.LU R251, [R1+0x1c8c] ;  /* 0x001c8c0001fb7983 */ /* 0x002ea80000300800 */
[----:B------:R-:W2:Y:S01]  /*d5770*/  LDL.LU R250, [R1+0x1c6c] ;  /* 0x001c6c0001fa7983 */ /* 0x000ea20000300800 */
[----:B---3--:R-:W-:-:S03]  /*d5780*/  ISETP.GE.AND P0, PT, R11, UR5, PT ;  /* 0x000000050b007c0c */ /* 0x008fc6000bf06270 */
[----:B------:R-:W3:Y:S01]  /*d5790*/  LDL.LU R11, [R1+0x1c4c] ;  /* 0x001c4c00010b7983 */ /* 0x000ee20000300800 */
[----:B------:R-:W-:-:S04]  /*d57a0*/  IMAD.WIDE R2, R21, 0x4, R118 ;  /* 0x0000000415027825 */ /* 0x000fc800078e0276 */
[C---:B------:R-:W-:Y:S01]  /*d57b0*/  IMAD.WIDE R4, R21.reuse, 0x4, R116 ;  /* 0x0000000415047825 */ /* 0x040fe200078e0274 */
[----:B------:R1:W-:Y:S03]  /*d57c0*/  @P6 STG.E desc[UR32][R2.64], R98 ;  /* 0x0000006202006986 */ /* 0x0003e6000c101920 */
[C---:B------:R-:W-:Y:S01]  /*d57d0*/  IMAD.WIDE R6, R21.reuse, 0x4, R114 ;  /* 0x0000000415067825 */ /* 0x040fe200078e0272 */
[----:B------:R1:W-:Y:S03]  /*d57e0*/  @P5 STG.E desc[UR32][R4.64], R97 ;  /* 0x0000006104005986 */ /* 0x0003e6000c101920 */
[----:B------:R-:W-:Y:S01]  /*d57f0*/  IMAD.WIDE R8, R21, 0x4, R112 ;  /* 0x0000000415087825 */ /* 0x000fe200078e0270 */
[----:B------:R-:W-:Y:S02]  /*d5800*/  ISETP.LT.AND P6, PT, R33, UR4, !P0 ;  /* 0x0000000421007c0c */ /* 0x000fe4000c7c1270 */
[----:B------:R-:W-:Y:S01]  /*d5810*/  ISETP.LT.AND P5, PT, R252, UR4, !P0 ;  /* 0x00000004fc007c0c */ /* 0x000fe2000c7a1270 */
[----:B-1----:R-:W-:-:S04]  /*d5820*/  IMAD.WIDE R2, R21, 0x4, R110 ;  /* 0x0000000415027825 */ /* 0x002fc800078e026e */
[----:B------:R-:W-:Y:S01]  /*d5830*/  IMAD.WIDE R4, R21, 0x4, R108 ;  /* 0x0000000415047825 */ /* 0x000fe200078e026c */
[----:B----4-:R1:W-:Y:S01]  /*d5840*/  @P4 STG.E desc[UR32][R6.64], R248 ;  /* 0x000000f806004986 */ /* 0x0103e2000c101920 */
[----:B------:R-:W-:-:S03]  /*d5850*/  ISETP.LT.AND P4, PT, R32, UR4, !P0 ;  /* 0x0000000420007c0c */ /* 0x000fc6000c781270 */
[----:B------:R4:W-:Y:S01]  /*d5860*/  @P1 STG.E desc[UR32][R8.64], R10 ;  /* 0x0000000a08001986 */ /* 0x0009e2000c101920 */
[----:B------:R-:W-:-:S03]  /*d5870*/  ISETP.LT.AND P1, PT, R55, UR4, !P0 ;  /* 0x0000000437007c0c */ /* 0x000fc6000c721270 */
[----:B-1----:R-:W3:Y:S04]  /*d5880*/  LDL.LU R248, [R1+0x1c5c] ;  /* 0x001c5c0001f87983 */ /* 0x002ee80000300800 */
[----:B------:R-:W3:Y:S04]  /*d5890*/  LDL.LU R21, [R1+0x1c3c] ;  /* 0x001c3c0001157983 */ /* 0x000ee80000300800 */
[----:B----4-:R-:W4:Y:S04]  /*d58a0*/  LDL.LU R10, [R1+0x2b88] ;  /* 0x002b8800010a7983 */ /* 0x010f280000300800 */
[----:B--2---:R1:W-:Y:S04]  /*d58b0*/  @P2 STG.E desc[UR32][R2.64], R12 ;  /* 0x0000000c02002986 */ /* 0x0043e8000c101920 */
[----:B------:R2:W-:Y:S04]  /*d58c0*/  @P3 STG.E desc[UR32][R4.64], R249 ;  /* 0x000000f904003986 */ /* 0x0005e8000c101920 */
[----:B------:R-:W4:Y:S01]  /*d58d0*/  LDL.LU R98, [R1+0x1c7c] ;  /* 0x001c7c0001627983 */ /* 0x000f220000300800 */
[----:B------:R-:W-:-:S03]  /*d58e0*/  IMAD.WIDE R6, R34, 0x4, R118 ;  /* 0x0000000422067825 */ /* 0x000fc600078e0276 */
[----:B------:R-:W4:Y:S01]  /*d58f0*/  LDL.LU R13, [R1+0x4228] ;  /* 0x00422800010d7983 */ /* 0x000f220000300800 */
[----:B-1----:R-:W-:-:S03]  /*d5900*/  IMAD.WIDE R2, R34, 0x4, R122 ;  /* 0x0000000422027825 */ /* 0x002fc600078e027a */
[----:B------:R-:W4:Y:S01]  /*d5910*/  LDL.LU R97, [R1+0x1c2c] ;  /* 0x001c2c0001617983 */ /* 0x000f220000300800 */
[----:B--2---:R-:W-:-:S04]  /*d5920*/  IMAD.WIDE R4, R34, 0x4, R120 ;  /* 0x0000000422047825 */ /* 0x004fc800078e0278 */
[----:B------:R-:W-:Y:S01]  /*d5930*/  IMAD.WIDE R8, R34, 0x4, R116 ;  /* 0x0000000422087825 */ /* 0x000fe200078e0274 */
[----:B------:R-:W-:Y:S04]  /*d5940*/  @P4 STG.E desc[UR32][R2.64], R96 ;  /* 0x0000006002004986 */ /* 0x000fe8000c101920 */
[----:B------:R-:W2:Y:S04]  /*d5950*/  LDL.LU R12, [R1+0x1bec] ;  /* 0x001bec00010c7983 */ /* 0x000ea80000300800 */
[----:B------:R-:W2:Y:S04]  /*d5960*/  LDL.LU R249, [R1+0x1a6c] ;  /* 0x001a6c0001f97983 */ /* 0x000ea80000300800 */
[----:B------:R-:W-:Y:S04]  /*d5970*/  @P1 STG.E desc[UR32][R4.64], R251 ;  /* 0x000000fb04001986 */ /* 0x000fe8000c101920 */
[----:B------:R1:W-:Y:S04]  /*d5980*/  @P6 STG.E desc[UR32][R6.64], R250 ;  /* 0x000000fa06006986 */ /* 0x0003e8000c101920 */
[----:B-1----:R-:W2:Y:S04]  /*d5990*/  LDL.LU R250, [R1+0x1a3c] ;  /* 0x001a3c0001fa7983 */ /* 0x002ea80000300800 */
[----:B---3--:R1:W-:Y:S04]  /*d59a0*/  @P5 STG.E desc[UR32][R8.64], R11 ;  /* 0x0000000b08005986 */ /* 0x0083e8000c101920 */
[----:B-1----:R-:W3:Y:S01]  /*d59b0*/  LDL.LU R11, [R1+0x185c] ;  /* 0x00185c00010b7983 */ /* 0x002ee20000300800 */
[----:B------:R-:W-:-:S02]  /*d59c0*/  ISETP.LT.AND P2, PT, R22, UR4, !P0 ;  /* 0x0000000416007c0c */ /* 0x000fc4000c741270 */
[----:B------:R-:W-:Y:S01]  /*d59d0*/  ISETP.LT.AND P3, PT, R142, UR4, !P0 ;  /* 0x000000048e007c0c */ /* 0x000fe2000c761270 */
[----:B------:R-:W-:Y:S01]  /*d59e0*/  IMAD.WIDE R2, R34, 0x4, R114 ;  /* 0x0000000422027825 */ /* 0x000fe200078e0272 */
[----:B------:R-:W-:Y:S01]  /*d59f0*/  ISETP.GE.AND P4, PT, R14, UR5, PT ;  /* 0x000000050e007c0c */ /* 0x000fe2000bf86270 */
[----:B------:R-:W3:Y:S01]  /*d5a00*/  LDL.LU R96, [R1+0x184c] ;  /* 0x00184c0001607983 */ /* 0x000ee20000300800 */
[----:B------:R-:W-:Y:S01]  /*d5a10*/  ISETP.LT.AND P1, PT, R143, UR4, !P0 ;  /* 0x000000048f007c0c */ /* 0x000fe2000c721270 */
[----:B------:R-:W-:Y:S01]  /*d5a20*/  IMAD.WIDE R4, R34, 0x4, R112 ;  /* 0x0000000422047825 */ /* 0x000fe200078e0270 */
[----:B------:R-:W-:Y:S01]  /*d5a30*/  ISETP.LT.AND P0, PT, R35, UR4, !P0 ;  /* 0x0000000423007c0c */ /* 0x000fe2000c701270 */
[----:B------:R-:W3:Y:S01]  /*d5a40*/  LDL.LU R251, [R1+0x15cc] ;  /* 0x0015cc0001fb7983 */ /* 0x000ee20000300800 */
[----:B------:R-:W-:Y:S02]  /*d5a50*/  ISETP.LT.AND P6, PT, R32, UR4, !P4 ;  /* 0x0000000420007c0c */ /* 0x000fe4000e7c1270 */
[----:B------:R-:W-:Y:S01]  /*d5a60*/  ISETP.LT.AND P5, PT, R55, UR4, !P4 ;  /* 0x0000000437007c0c */ /* 0x000fe2000e7a1270 */
[----:B------:R1:W-:Y:S01]  /*d5a70*/  @P2 STG.E desc[UR32][R2.64], R248 ;  /* 0x000000f802002986 */ /* 0x0003e2000c101920 */
[----:B------:R-:W-:-:S03]  /*d5a80*/  ISETP.LT.AND P2, PT, R252, UR4, !P4 ;  /* 0x00000004fc007c0c */ /* 0x000fc6000e741270 */
[----:B------:R1:W-:Y:S01]  /*d5a90*/  @P3 STG.E desc[UR32][R4.64], R21 ;  /* 0x0000001504003986 */ /* 0x0003e2000c101920 */
[----:B------:R-:W-:Y:S01]  /*d5aa0*/  ISETP.LT.AND P3, PT, R33, UR4, !P4 ;  /* 0x0000000421007c0c */ /* 0x000fe2000e761270 */
[----:B----4-:R-:W-:-:S04]  /*d5ab0*/  IMAD.WIDE R6, R10, 0x4, R122 ;  /* 0x000000040a067825 */ /* 0x010fc800078e027a */
[C---:B-1----:R-:W-:Y:S01]  /*d5ac0*/  IMAD.WIDE R2, R34.reuse, 0x4, R110 ;  /* 0x0000000422027825 */ /* 0x042fe200078e026e */
[----:B------:R-:W4:Y:S03]  /*d5ad0*/  LDL.LU R248, [R1+0x148c] ;  /* 0x00148c0001f87983 */ /* 0x000f260000300800 */
[----:B------:R-:W-:Y:S02]  /*d5ae0*/  IMAD.WIDE R4, R34, 0x4, R108 ;  /* 0x0000000422047825 */ /* 0x000fe400078e026c */
[----:B------:R-:W4:Y:S02]  /*d5af0*/  LDL.LU R34, [R1+0x113c] ;  /* 0x00113c0001227983 */ /* 0x000f240000300800 */
[C---:B------:R-:W-:Y:S02]  /*d5b00*/  IMAD.WIDE R8, R10.reuse, 0x4, R120 ;  /* 0x000000040a087825 */ /* 0x040fe400078e0278 */
[----:B------:R-:W4:Y:S04]  /*d5b10*/  LDL.LU R21, [R1+0x2b8c] ;  /* 0x002b8c0001157983 */ /* 0x000f280000300800 */
[----:B------:R1:W-:Y:S04]  /*d5b20*/  @P1 STG.E desc[UR32][R2.64], R98 ;  /* 0x0000006202001986 */ /* 0x0003e8000c101920 */
[----:B------:R2:W-:Y:S01]  /*d5b30*/  @P0 STG.E desc[UR32][R4.64], R97 ;  /* 0x0000006104000986 */ /* 0x0005e2000c101920 */
[----:B-1----:R-:W-:-:S03]  /*d5b40*/  IMAD.WIDE R2, R10, 0x4, R118 ;  /* 0x000000040a027825 */ /* 0x002fc600078e0276 */
[----:B--2---:R1:W-:Y:S01]  /*d5b50*/  @P6 STG.E desc[UR32][R6.64], R12 ;  /* 0x0000000c06006986 */ /* 0x0043e2000c101920 */
[----:B------:R-:W-:-:S03]  /*d5b60*/  IMAD.WIDE R4, R10, 0x4, R116 ;  /* 0x000000040a047825 */ /* 0x000fc600078e0274 */
[----:B------:R2:W-:Y:S04]  /*d5b70*/  @P5 STG.E desc[UR32][R8.64], R249 ;  /* 0x000000f908005986 */ /* 0x0005e8000c101920 */
[----:B-1----:R-:W4:Y:S04]  /*d5b80*/  LDL.LU R12, [R1+0x1d70] ;  /* 0x001d7000010c7983 */ /* 0x002f280000300800 */
[----:B--2---:R-:W2:Y:S04]  /*d5b90*/  LDL.LU R249, [R1+0x1cd0] ;  /* 0x001cd00001f97983 */ /* 0x004ea80000300800 */
[----:B------:R-:W-:Y:S04]  /*d5ba0*/  @P3 STG.E desc[UR32][R2.64], R250 ;  /* 0x000000fa02003986 */ /* 0x000fe8000c101920 */
[----:B---3--:R1:W-:Y:S04]  /*d5bb0*/  @P2 STG.E desc[UR32][R4.64], R11 ;  /* 0x0000000b04002986 */ /* 0x0083e8000c101920 */
[----:B-1----:R-:W3:Y:S01]  /*d5bc0*/  LDL.LU R11, [R1+0x4230] ;  /* 0x00423000010b7983 */ /* 0x002ee20000300800 */
[----:B------:R-:W-:-:S02]  /*d5bd0*/  ISETP.LT.AND P5, PT, R22, UR4, !P4 ;  /* 0x0000000416007c0c */ /* 0x000fc4000e7a1270 */
[----:B------:R-:W-:Y:S01]  /*d5be0*/  ISETP.LT.AND P0, PT, R142, UR4, !P4 ;  /* 0x000000048e007c0c */ /* 0x000fe2000e701270 */
[----:B------:R-:W3:Y:S01]  /*d5bf0*/  LDL.LU R98, [R1+0x1d90] ;  /* 0x001d900001627983 */ /* 0x000ee20000300800 */
[----:B------:R-:W-:Y:S02]  /*d5c00*/  ISETP.LT.AND P6, PT, R143, UR4, !P4 ;  /* 0x000000048f007c0c */ /* 0x000fe4000e7c1270 */
[----:B------:R-:W-:Y:S01]  /*d5c10*/  ISETP.LT.AND P4, PT, R35, UR4, !P4 ;  /* 0x0000000423007c0c */ /* 0x000fe2000e781270 */
[----:B------:R-:W3:Y:S01]  /*d5c20*/  LDL.LU R97, [R1+0x1d80] ;  /* 0x001d800001617983 */ /* 0x000ee20000300800 */
[----:B------:R-:W-:Y:S01]  /*d5c30*/  ISETP.GE.AND P1, PT, R13, UR5, PT ;  /* 0x000000050d007c0c */ /* 0x000fe2000bf26270 */
[----:B------:R-:W-:Y:S02]  /*d5c40*/  IMAD.WIDE R2, R10, 0x4, R114 ;  /* 0x000000040a027825 */ /* 0x000fe400078e0272 */
[----:B------:R-:W3:Y:S01]  /*d5c50*/  LDL.LU R250, [R1+0x1d60] ;  /* 0x001d600001fa7983 */ /* 0x000ee20000300800 */
[----:B------:R-:W-:Y:S01]  /*d5c60*/  ISETP.LT.AND P3, PT, R32, UR4, !P1 ;  /* 0x0000000420007c0c */ /* 0x000fe2000cf61270 */
[----:B------:R-:W-:Y:S01]  /*d5c70*/  IMAD.WIDE R4, R10, 0x4, R112 ;  /* 0x000000040a047825 */ /* 0x000fe200078e0270 */
[----:B------:R-:W-:-:S03]  /*d5c80*/  ISETP.LT.AND P2, PT, R55, UR4, !P1 ;  /* 0x0000000437007c0c */ /* 0x000fc6000cf41270 */
[----:B------:R-:W-:-:S04]  /*d5c90*/  IMAD.WIDE R6, R10, 0x4, R110 ;  /* 0x000000040a067825 */ /* 0x000fc800078e026e */
[----:B------:R-:W-:Y:S02]  /*d5ca0*/  IMAD.WIDE R8, R10, 0x4, R108 ;  /* 0x000000040a087825 */ /* 0x000fe400078e026c */
[----:B------:R-:W3:Y:S04]  /*d5cb0*/  LDL.LU R10, [R1+0x1cc0] ;  /* 0x001cc000010a7983 */ /* 0x000ee80000300800 */
[----:B------:R1:W-:Y:S04]  /*d5cc0*/  @P5 STG.E desc[UR32][R2.64], R96 ;  /* 0x0000006002005986 */ /* 0x0003e8000c101920 */
[----:B------:R1:W-:Y:S04]  /*d5cd0*/  @P0 STG.E desc[UR32][R4.64], R251 ;  /* 0x000000fb04000986 */ /* 0x0003e8000c101920 */
[----:B----4-:R4:W-:Y:S04]  /*d5ce0*/  @P6 STG.E desc[UR32][R6.64], R248 ;  /* 0x000000f806006986 */ /* 0x0109e8000c101920 */
[----:B------:R4:W-:Y:S01]  /*d5cf0*/  @P4 STG.E desc[UR32][R8.64], R34 ;  /* 0x0000002208004986 */ /* 0x0009e2000c101920 */
[----:B-1----:R-:W-:-:S03]  /*d5d00*/  IMAD.WIDE R2, R21, 0x4, R122 ;  /* 0x0000000415027825 */ /* 0x002fc600078e027a */
[----:B------:R-:W3:Y:S01]  /*d5d10*/  LDL.LU R251, [R1+0x1d50] ;  /* 0x001d500001fb7983 */ /* 0x000ee20000300800 */
[----:B------:R-:W-:-:S03]  /*d5d20*/  IMAD.WIDE R4, R21, 0x4, R120 ;  /* 0x0000000415047825 */ /* 0x000fc600078e0278 */
[----:B----4-:R-:W4:Y:S04]  /*d5d30*/  LDL.LU R248, [R1+0x1ca0] ;  /* 0x001ca00001f87983 */ /* 0x010f280000300800 */
[----:B------:R-:W4:Y:S01]  /*d5d40*/  LDL.LU R34, [R1+0x2b90] ;  /* 0x002b900001227983 */ /* 0x000f220000300800 */
[----:B------:R-:W-:-:S03]  /*d5d50*/  ISETP.LT.AND P6, PT, R33, UR4, !P1 ;  /* 0x0000000421007c0c */ /* 0x000fc6000cfc1270 */
[----:B------:R-:W4:Y:S01]  /*d5d60*/  LDL.LU R96, [R1+0x1cb0] ;  /* 0x001cb00001607983 */ /* 0x000f220000300800 */
[----:B------:R-:W-:Y:S02]  /*d5d70*/  ISETP.LT.AND P5, PT, R252, UR4, !P1 ;  /* 0x00000004fc007c0c */ /* 0x000fe4000cfa1270 */
[----:B------:R-:W-:Y:S01]  /*d5d80*/  ISETP.LT.AND P4, PT, R22, UR4, !P1 ;  /* 0x0000000416007c0c */ /* 0x000fe2000cf81270 */
[----:B------:R-:W4:Y:S01]  /*d5d90*/  LDL.LU R14, [R1+0x4234] ;  /* 0x00423400010e7983 */ /* 0x000f220000300800 */
[----:B------:R-:W-:-:S03]  /*d5da0*/  ISETP.LT.AND P0, PT, R142, UR4, !P1 ;  /* 0x000000048e007c0c */ /* 0x000fc6000cf01270 */
[----:B------:R1:W-:Y:S01]  /*d5db0*/  @P3 STG.E desc[UR32][R2.64], R12 ;  /* 0x0000000c02003986 */ /* 0x0003e2000c101920 */
[----:B------:R-:W-:-:S03]  /*d5dc0*/  ISETP.LT.AND P3, PT, R35, UR4, !P1 ;  /* 0x0000000423007c0c */ /* 0x000fc6000cf61270 */
[----:B--2---:R2:W-:Y:S01]  /*d5dd0*/  @P2 STG.E desc[UR32][R4.64], R249 ;  /* 0x000000f904002986 */ /* 0x0045e2000c101920 */
[----:B------:R-:W-:-:S03]  /*d5de0*/  ISETP.LT.AND P2, PT, R143, UR4, !P1 ;  /* 0x000000048f007c0c */ /* 0x000fc6000cf41270 */
[----:B-1----:R-:W4:Y:S04]  /*d5df0*/  LDL.LU R12, [R1+0x1a80] ;  /* 0x001a8000010c7983 */ /* 0x002f280000300800 */
[----:B--2---:R-:W2:Y:S01]  /*d5e00*/  LDL.LU R249, [R1+0x1a10] ;  /* 0x001a100001f97983 */ /* 0x004ea20000300800 */
        /* <DEDUP_REMOVED lines=8> */
[----:B------:R1:W-:Y:S01]  /*d5e90*/  @P4 STG.E desc[UR32][R6.64], R250 ;  /* 0x000000fa06004986 */ /* 0x0003e2000c101920 */
[----:B------:R-:W-:-:S02]  /*d5ea0*/  ISETP.LT.AND P4, PT, R32, UR4, !P1 ;  /* 0x0000000420007c0c */ /* 0x000fc4000cf81270 */
[----:B------:R-:W-:Y:S01]  /*d5eb0*/  ISETP.LT.AND P6, PT, R33, UR4, !P1 ;  /* 0x0000000421007c0c */ /* 0x000fe2000cfc1270 */
[C---:B-1----:R-:W-:Y:S01]  /*d5ec0*/  IMAD.WIDE R2, R21.reuse, 0x4, R110 ;  /* 0x0000000415027825 */ /* 0x042fe200078e026e */
[----:B------:R-:W-:Y:S01]  /*d5ed0*/  ISETP.LT.AND P5, PT, R252, UR4, !P1 ;  /* 0x00000004fc007c0c */ /* 0x000fe2000cfa1270 */
[----:B------:R1:W-:Y:S02]  /*d5ee0*/  @P0 STG.E desc[UR32][R8.64], R10 ;  /* 0x0000000a08000986 */ /* 0x0003e4000c101920 */
[----:B------:R-:W-:Y:S01]  /*d5ef0*/  IMAD.WIDE R4, R21, 0x4, R108 ;  /* 0x0000000415047825 */ /* 0x000fe200078e026c */
[----:B------:R-:W-:Y:S01]  /*d5f00*/  ISETP.LT.AND P0, PT, R55, UR4, !P1 ;  /* 0x0000000437007c0c */ /* 0x000fe2000cf01270 */
[----:B------:R-:W3:Y:S04]  /*d5f10*/  LDL.LU R250, [R1+0x1700] ;  /* 0x0017000001fa7983 */ /* 0x000ee80000300800 */
[----:B------:R-:W3:Y:S04]  /*d5f20*/  LDL.LU R21, [R1+0x15b0] ;  /* 0x0015b00001157983 */ /* 0x000ee80000300800 */
[----:B-1----:R-:W3:Y:S04]  /*d5f30*/  LDL.LU R10, [R1+0x2b94] ;  /* 0x002b9400010a7983 */ /* 0x002ee80000300800 */
[----:B------:R-:W3:Y:S04]  /*d5f40*/  LDL.LU R98, [R1+0x1470] ;  /* 0x0014700001627983 */ /* 0x000ee80000300800 */
[----:B------:R1:W-:Y:S04]  /*d5f50*/  @P2 STG.E desc[UR32][R2.64], R251 ;  /* 0x000000fb02002986 */ /* 0x0003e8000c101920 */
[----:B----4-:R4:W-:Y:S04]  /*d5f60*/  @P3 STG.E desc[UR32][R4.64], R248 ;  /* 0x000000f804003986 */ /* 0x0109e8000c101920 */
[----:B------:R-:W3:Y:S01]  /*d5f70*/  LDL.LU R13, [R1+0x4238] ;  /* 0x00423800010d7983 */ /* 0x000ee20000300800 */
[----:B------:R-:W-:-:S03]  /*d5f80*/  IMAD.WIDE R6, R34, 0x4, R118 ;  /* 0x0000000422067825 */ /* 0x000fc600078e0276 */
[----:B------:R-:W3:Y:S01]  /*d5f90*/  LDL.LU R97, [R1+0x10f0] ;  /* 0x0010f00001617983 */ /* 0x000ee20000300800 */
[----:B-1----:R-:W-:-:S03]  /*d5fa0*/  IMAD.WIDE R2, R34, 0x4, R122 ;  /* 0x0000000422027825 */ /* 0x002fc600078e027a */
[----:B------:R-:W3:Y:S01]  /*d5fb0*/  LDL.LU R251, [R1+0x1d74] ;  /* 0x001d740001fb7983 */ /* 0x000ee20000300800 */
[----:B----4-:R-:W-:-:S04]  /*d5fc0*/  IMAD.WIDE R4, R34, 0x4, R120 ;  /* 0x0000000422047825 */ /* 0x010fc800078e0278 */
[----:B------:R-:W-:Y:S01]  /*d5fd0*/  IMAD.WIDE R8, R34, 0x4, R116 ;  /* 0x0000000422087825 */ /* 0x000fe200078e0274 */
[----:B------:R-:W-:Y:S04]  /*d5fe0*/  @P4 STG.E desc[UR32][R2.64], R96 ;  /* 0x0000006002004986 */ /* 0x000fe8000c101920 */
[----:B------:R-:W4:Y:S04]  /*d5ff0*/  LDL.LU R248, [R1+0x1cd4] ;  /* 0x001cd40001f87983 */ /* 0x000f280000300800 */
[----:B------:R-:W-:Y:S04]  /*d6000*/  @P0 STG.E desc[UR32][R4.64], R12 ;  /* 0x0000000c04000986 */ /* 0x000fe8000c101920 */
[----:B--2---:R1:W-:Y:S04]  /*d6010*/  @P6 STG.E desc[UR32][R6.64], R249 ;  /* 0x000000f906006986 */ /* 0x0043e8000c101920 */
        /* <DEDUP_REMOVED lines=18> */
[----:B------:R-:W-:-:S04]  /*d6140*/  IMAD.WIDE R6, R10, 0x4, R122 ;  /* 0x000000040a067825 */ /* 0x000fc800078e027a */
[C---:B-1----:R-:W-:Y:S01]  /*d6150*/  IMAD.WIDE R2, R34.reuse, 0x4, R110 ;  /* 0x0000000422027825 */ /* 0x042fe200078e026e */
[----:B------:R-:W3:Y:S03]  /*d6160*/  LDL.LU R250, [R1+0x1d54] ;  /* 0x001d540001fa7983 */ /* 0x000ee60000300800 */
[----:B------:R-:W-:Y:S01]  /*d6170*/  IMAD.WIDE R4, R34, 0x4, R108 ;  /* 0x0000000422047825 */ /* 0x000fe200078e026c */
[----:B------:R1:W-:Y:S03]  /*d6180*/  @P0 STG.E desc[UR32][R2.64], R98 ;  /* 0x0000006202000986 */ /* 0x0003e6000c101920 */
[C---:B------:R-:W-:Y:S01]  /*d6190*/  IMAD.WIDE R8, R10.reuse, 0x4, R120 ;  /* 0x000000040a087825 */ /* 0x040fe200078e0278 */
[----:B------:R-:W3:Y:S04]  /*d61a0*/  LDL.LU R34, [R1+0x1ca4] ;  /* 0x001ca40001227983 */ /* 0x000ee80000300800 */
[----:B------:R-:W3:Y:S04]  /*d61b0*/  LDL.LU R21, [R1+0x2b98] ;  /* 0x002b980001157983 */ /* 0x000ee80000300800 */
[----:B------:R4:W-:Y:S01]  /*d61c0*/  @P1 STG.E desc[UR32][R4.64], R97 ;  /* 0x0000006104001986 */ /* 0x0009e2000c101920 */
[----:B-1----:R-:W-:-:S03]  /*d61d0*/  IMAD.WIDE R2, R10, 0x4, R118 ;  /* 0x000000040a027825 */ /* 0x002fc600078e0276 */
[----:B------:R1:W-:Y:S01]  /*d61e0*/  @P6 STG.E desc[UR32][R6.64], R251 ;  /* 0x000000fb06006986 */ /* 0x0003e2000c101920 */
[----:B----4-:R-:W-:-:S03]  /*d61f0*/  IMAD.WIDE R4, R10, 0x4, R116 ;  /* 0x000000040a047825 */ /* 0x010fc600078e0274 */
[----:B------:R4:W-:Y:S04]  /*d6200*/  @P5 STG.E desc[UR32][R8.64], R248 ;  /* 0x000000f808005986 */ /* 0x0009e8000c101920 */
[----:B-1----:R-:W3:Y:S04]  /*d6210*/  LDL.LU R251, [R1+0x1cb4] ;  /* 0x001cb40001fb7983 */ /* 0x002ee80000300800 */
[----:B----4-:R-:W4:Y:S04]  /*d6220*/  LDL.LU R248, [R1+0x1a84] ;  /* 0x001a840001f87983 */ /* 0x010f280000300800 */
[----:B--2---:R-:W-:Y:S04]  /*d6230*/  @P3 STG.E desc[UR32][R2.64], R249 ;  /* 0x000000f902003986 */ /* 0x004fe8000c101920 */
[----:B---3--:R1:W-:Y:S04]  /*d6240*/  @P2 STG.E desc[UR32][R4.64], R11 ;  /* 0x0000000b04002986 */ /* 0x0083e8000c101920 */
[----:B-1----:R-:W2:Y:S01]  /*d6250*/  LDL.LU R11, [R1+0x4240] ;  /* 0x00424000010b7983 */ /* 0x002ea20000300800 */
[----:B------:R-:W-:-:S02]  /*d6260*/  ISETP.LT.AND P5, PT, R22, UR4, !P4 ;  /* 0x0000000416007c0c */ /* 0x000fc4000e7a1270 */
[----:B------:R-:W-:Y:S01]  /*d6270*/  ISETP.LT.AND P1, PT, R142, UR4, !P4 ;  /* 0x000000048e007c0c */ /* 0x000fe2000e721270 */
[----:B------:R-:W3:Y:S01]  /*d6280*/  LDL.LU R98, [R1+0x1a14] ;  /* 0x001a140001627983 */ /* 0x000ee20000300800 */
[----:B------:R-:W-:Y:S02]  /*d6290*/  ISETP.LT.AND P6, PT, R143, UR4, !P4 ;  /* 0x000000048f007c0c */ /* 0x000fe4000e7c1270 */
[----:B------:R-:W-:Y:S01]  /*d62a0*/  ISETP.GE.AND P0, PT, R13, UR5, PT ;  /* 0x000000050d007c0c */ /* 0x000fe2000bf06270 */
[----:B------:R-:W3:Y:S01]  /*d62b0*/  LDL.LU R97, [R1+0x19f4] ;  /* 0x0019f40001617983 */ /* 0x000ee20000300800 */
[----:B------:R-:W-:Y:S01]  /*d62c0*/  ISETP.LT.AND P4, PT, R35, UR4, !P4 ;  /* 0x0000000423007c0c */ /* 0x000fe2000e781270 */
[----:B------:R-:W-:Y:S01]  /*d62d0*/  IMAD.WIDE R2, R10, 0x4, R114 ;  /* 0x000000040a027825 */ /* 0x000fe200078e0272 */
[----:B------:R-:W-:Y:S01]  /*d62e0*/  ISETP.LT.AND P3, PT, R32, UR4, !P0 ;  /* 0x0000000420007c0c */ /* 0x000fe2000c761270 */
[----:B------:R-:W3:Y:S01]  /*d62f0*/  LDL.LU R249, [R1+0x1704] ;  /* 0x0017040001f97983 */ /* 0x000ee20000300800 */
[----:B------:R-:W-:Y:S01]  /*d6300*/  ISETP.LT.AND P2, PT, R55, UR4, !P0 ;  /* 0x0000000437007c0c */ /* 0x000fe2000c741270 */
[----:B------:R-:W-:-:S04]  /*d6310*/  IMAD.WIDE R4, R10, 0x4, R112 ;  /* 0x000000040a047825 */ /* 0x000fc800078e0270 */
[----:B------:R-:W-:-:S04]  /*d6320*/  IMAD.WIDE R6, R10, 0x4, R110 ;  /* 0x000000040a067825 */ /* 0x000fc800078e026e */
[----:B------:R-:W-:Y:S02]  /*d6330*/  IMAD.WIDE R8, R10, 0x4, R108 ;  /* 0x000000040a087825 */ /* 0x000fe400078e026c */
[----:B------:R-:W3:Y:S04]  /*d6340*/  LDL.LU R10, [R1+0x15b4] ;  /* 0x0015b400010a7983 */ /* 0x000ee80000300800 */
[----:B------:R1:W-:Y:S04]  /*d6350*/  @P5 STG.E desc[UR32][R2.64], R96 ;  /* 0x0000006002005986 */ /* 0x0003e8000c101920 */
[----:B------:R1:W-:Y:S04]  /*d6360*/  @P1 STG.E desc[UR32][R4.64], R12 ;  /* 0x0000000c04001986 */ /* 0x0003e8000c101920 */
[----:B------:R4:W-:Y:S01]  /*d6370*/  @P6 STG.E desc[UR32][R6.64], R250 ;  /* 0x000000fa06006986 */ /* 0x0009e2000c101920 */
[----:B-1----:R-:W-:-:S03]  /*d6380*/  IMAD.WIDE R2, R21, 0x4, R122 ;  /* 0x0000000415027825 */ /* 0x002fc600078e027a */
[----:B------:R1:W-:Y:S01]  /*d6390*/  @P4 STG.E desc[UR32][R8.64], R34 ;  /* 0x0000002208004986 */ /* 0x0003e2000c101920 */
[----:B------:R-:W-:-:S03]  /*d63a0*/  IMAD.WIDE R4, R21, 0x4, R120 ;  /* 0x0000000415047825 */ /* 0x000fc600078e0278 */
[----:B------:R-:W3:Y:S04]  /*d63b0*/  LDL.LU R12, [R1+0x1474] ;  /* 0x00147400010c7983 */ /* 0x000ee80000300800 */
[----:B----4-:R-:W4:Y:S04]  /*d63c0*/  LDL.LU R250, [R1+0x10f4] ;  /* 0x0010f40001fa7983 */ /* 0x010f280000300800 */
[----:B-1----:R-:W4:Y:S01]  /*d63d0*/  LDL.LU R34, [R1+0x2b9c] ;  /* 0x002b9c0001227983 */ /* 0x002f220000300800 */
[----:B------:R-:W-:-:S03]  /*d63e0*/  ISETP.LT.AND P6, PT, R33, UR4, !P0 ;  /* 0x0000000421007c0c */ /* 0x000fc6000c7c1270 */
[----:B------:R1:W-:Y:S01]  /*d63f0*/  @P3 STG.E desc[UR32][R2.64], R251 ;  /* 0x000000fb02003986 */ /* 0x0003e2000c101920 */
[----:B------:R-:W-:Y:S02]  /*d6400*/  ISETP.LT.AND P5, PT, R252, UR4, !P0 ;  /* 0x00000004fc007c0c */ /* 0x000fe4000c7a1270 */
[----:B------:R-:W-:Y:S01]  /*d6410*/  ISETP.LT.AND P4, PT, R22, UR4, !P0 ;  /* 0x0000000416007c0c */ /* 0x000fe2000c781270 */
[----:B------:R2:W-:Y:S01]  /*d6420*/  @P2 STG.E desc[UR32][R4.64], R248 ;  /* 0x000000f804002986 */ /* 0x0005e2000c101920 */
[----:B------:R-:W-:Y:S02]  /*d6430*/  ISETP.LT.AND P1, PT, R142, UR4, !P0 ;  /* 0x000000048e007c0c */ /* 0x000fe4000c721270 */
[----:B------:R-:W-:Y:S01]  /*d6440*/  ISETP.LT.AND P2, PT, R143, UR4, !P0 ;  /* 0x000000048f007c0c */ /* 0x000fe2000c741270 */
[----:B------:R-:W4:Y:S01]  /*d6450*/  LDL.LU R96, [R1+0x1d78] ;  /* 0x001d780001607983 */ /* 0x000f220000300800 */
[----:B------:R-:W-:-:S03]  /*d6460*/  ISETP.LT.AND P3, PT, R35, UR4, !P0 ;  /* 0x0000000423007c0c */ /* 0x000fc6000c761270 */
[----:B------:R-:W4:Y:S04]  /*d6470*/  LDL.LU R14, [R1+0x423c] ;  /* 0x00423c00010e7983 */ /* 0x000f280000300800 */
[----:B-1----:R-:W4:Y:S01]  /*d6480*/  LDL.LU R251, [R1+0x1cd8] ;  /* 0x001cd80001fb7983 */ /* 0x002f220000300800 */
[----:B--2---:R-:W-:-:S03]  /*d6490*/  ISETP.GE.AND P0, PT, R11, UR5, PT ;  /* 0x000000050b007c0c */ /* 0x004fc6000bf06270 */
[----:B------:R-:W2:Y:S01]  /*d64a0*/  LDL.LU R11, [R1+0x1d98] ;  /* 0x001d9800010b7983 */ /* 0x000ea20000300800 */
[----:B------:R-:W-:-:S03]  /*d64b0*/  IMAD.WIDE R2, R21, 0x4, R118 ;  /* 0x0000000415027825 */ /* 0x000fc600078e0276 */
[----:B------:R-:W2:Y:S01]  /*d64c0*/  LDL.LU R248, [R1+0x1d88] ;  /* 0x001d880001f87983 */ /* 0x000ea20000300800 */
[----:B------:R-:W-:-:S04]  /*d64d0*/  IMAD.WIDE R4, R21, 0x4, R116 ;  /* 0x0000000415047825 */ /* 0x000fc800078e0274 */
[C---:B------:R-:W-:Y:S01]  /*d64e0*/  IMAD.WIDE R6, R21.reuse, 0x4, R114 ;  /* 0x0000000415067825 */ /* 0x040fe200078e0272 */
[----:B---3--:R1:W-:Y:S03]  /*d64f0*/  @P6 STG.E desc[UR32][R2.64], R98 ;  /* 0x0000006202006986 */ /* 0x0083e6000c101920 */
[----:B------:R-:W-:Y:S01]  /*d6500*/  IMAD.WIDE R8, R21, 0x4, R112 ;  /* 0x0000000415087825 */ /* 0x000fe200078e0270 */
[----:B------:R3:W-:Y:S01]  /*d6510*/  @P5 STG.E desc[UR32][R4.64], R97 ;  /* 0x0000006104005986 */ /* 0x0007e2000c101920 */
[----:B------:R-:W-:-:S03]  /*d6520*/  ISETP.LT.AND P6, PT, R33, UR4, !P0 ;  /* 0x0000000421007c0c */ /* 0x000fc6000c7c1270 */
[----:B------:R3:W-:Y:S01]  /*d6530*/  @P4 STG.E desc[UR32][R6.64], R249 ;  /* 0x000000f906004986 */ /* 0x0007e2000c101920 */
[----:B------:R-:W-:-:S03]  /*d6540*/  ISETP.LT.AND P4, PT, R32, UR4, !P0 ;  /* 0x0000000420007c0c */ /* 0x000fc6000c781270 */
[----:B------:R3:W-:Y:S01]  /*d6550*/  @P1 STG.E desc[UR32][R8.64], R10 ;  /* 0x0000000a08001986 */ /* 0x0007e2000c101920 */
[----:B-1----:R-:W-:Y:S01]  /*d6560*/  IMAD.WIDE R2, R21, 0x4, R110 ;  /* 0x0000000415027825 */ /* 0x002fe200078e026e */
[----:B------:R-:W-:-:S03]  /*d6570*/  ISETP.LT.AND P1, PT, R55, UR4, !P0 ;  /* 0x0000000437007c0c */ /* 0x000fc6000c721270 */
[----:B---3--:R-:W-:Y:S01]  /*d6580*/  IMAD.WIDE R4, R21, 0x4, R108 ;  /* 0x0000000415047825 */ /* 0x008fe200078e026c */
[----:B------:R-:W3:Y:S04]  /*d6590*/  LDL.LU R249, [R1+0x1d68] ;  /* 0x001d680001f97983 */ /* 0x000ee80000300800 */
[----:B------:R-:W3:Y:S04]  /*d65a0*/  LDL.LU R21, [R1+0x1cc8] ;  /* 0x001cc80001157983 */ /* 0x000ee80000300800 */
[----:B------:R-:W3:Y:S04]  /*d65b0*/  LDL.LU R10, [R1+0x2ba0] ;  /* 0x002ba000010a7983 */ /* 0x000ee80000300800 */
[----:B------:R-:W3:Y:S04]  /*d65c0*/  LDL.LU R98, [R1+0x1d58] ;  /* 0x001d580001627983 */ /* 0x000ee80000300800 */
[----:B------:R1:W-:Y:S04]  /*d65d0*/  @P2 STG.E desc[UR32][R2.64], R12 ;  /* 0x0000000c02002986 */ /* 0x0003e8000c101920 */
[----:B----4-:R4:W-:Y:S01]  /*d65e0*/  @P3 STG.E desc[UR32][R4.64], R250 ;  /* 0x000000fa04003986 */ /* 0x0109e2000c101920 */
[----:B------:R-:W-:-:S03]  /*d65f0*/  IMAD.WIDE R6, R34, 0x4, R118 ;  /* 0x0000000422067825 */ /* 0x000fc600078e0276 */
[----:B------:R-:W3:Y:S01]  /*d6600*/  LDL.LU R13, [R1+0x4244] ;  /* 0x00424400010d7983 */ /* 0x000ee20000300800 */
[----:B-1----:R-:W-:-:S03]  /*d6610*/  IMAD.WIDE R2, R34, 0x4, R122 ;  /* 0x0000000422027825 */ /* 0x002fc600078e027a */
[----:B------:R-:W3:Y:S01]  /*d6620*/  LDL.LU R97, [R1+0x1ca8] ;  /* 0x001ca80001617983 */ /* 0x000ee20000300800 */
[----:B----4-:R-:W-:-:S03]  /*d6630*/  IMAD.WIDE R4, R34, 0x4, R120 ;  /* 0x0000000422047825 */ /* 0x010fc600078e0278 */
[----:B------:R-:W4:Y:S04]  /*d6640*/  LDL.LU R12, [R1+0x1cb8] ;  /* 0x001cb800010c7983 */ /* 0x000f280000300800 */
[----:B------:R-:W-:Y:S04]  /*d6650*/  @P4 STG.E desc[UR32][R2.64], R96 ;  /* 0x0000006002004986 */ /* 0x000fe8000c101920 */
[----:B------:R-:W4:Y:S04]  /*d6660*/  LDL.LU R250, [R1+0x1a88] ;  /* 0x001a880001fa7983 */ /* 0x000f280000300800 */
[----:B------:R-:W-:Y:S04]  /*d6670*/  @P1 STG.E desc[UR32][R4.64], R251 ;  /* 0x000000fb04001986 */ /* 0x000fe8000c101920 */
[----:B--2---:R1:W-:Y:S04]  /*d6680*/  @P6 STG.E desc[UR32][R6.64], R11 ;  /* 0x0000000b06006986 */ /* 0x0043e8000c101920 */
[----:B-1----:R-:W2:Y:S01]  /*d6690*/  LDL.LU R11, [R1+0x1a18] ;  /* 0x001a1800010b7983 */ /* 0x002ea20000300800 */
        /* <DEDUP_REMOVED lines=9> */
[----:B------:R1:W-:Y:S01]  /*d6730*/  @P5 STG.E desc[UR32][R8.64], R248 ;  /* 0x000000f808005986 */ /* 0x0003e2000c101920 */
[----:B------:R-:W-:Y:S02]  /*d6740*/  ISETP.LT.AND P6, PT, R32, UR4, !P4 ;  /* 0x0000000420007c0c */ /* 0x000fe4000e7c1270 */
[----:B------:R-:W-:Y:S01]  /*d6750*/  ISETP.LT.AND P5, PT, R55, UR4, !P4 ;  /* 0x0000000437007c0c */ /* 0x000fe2000e7a1270 */
[----:B---3--:R3:W-:Y:S04]  /*d6760*/  @P2 STG.E desc[UR32][R2.64], R249 ;  /* 0x000000f902002986 */ /* 0x0087e8000c101920 */
[----:B------:R3:W-:Y:S01]  /*d6770*/  @P3 STG.E desc[UR32][R4.64], R21 ;  /* 0x0000001504003986 */ /* 0x0007e2000c101920 */
[----:B------:R-:W-:-:S03]  /*d6780*/  ISETP.LT.AND P3, PT, R33, UR4, !P4 ;  /* 0x0000000421007c0c */ /* 0x000fc6000e761270 */
[----:B-1----:R-:W2:Y:S01]  /*d6790*/  LDL.LU R248, [R1+0x19f8] ;  /* 0x0019f80001f87983 */ /* 0x002ea20000300800 */
[----:B------:R-:W-:-:S03]  /*d67a0*/  IMAD.WIDE R6, R10, 0x4, R122 ;  /* 0x000000040a067825 */ /* 0x000fc600078e027a */
[----:B------:R-:W2:Y:S01]  /*d67b0*/  LDL.LU R96, [R1+0x1708] ;  /* 0x0017080001607983 */ /* 0x000ea20000300800 */
[----:B---3--:R-:W-:-:S03]  /*d67c0*/  IMAD.WIDE R2, R34, 0x4, R110 ;  /* 0x0000000422027825 */ /* 0x008fc600078e026e */
[----:B------:R-:W3:Y:S01]  /*d67d0*/  LDL.LU R251, [R1+0x15b8] ;  /* 0x0015b80001fb7983 */ /* 0x000ee20000300800 */
[----:B------:R-:W-:-:S03]  /*d67e0*/  IMAD.WIDE R4, R34, 0x4, R108 ;  /* 0x0000000422047825 */ /* 0x000fc600078e026c */
[----:B------:R-:W3:Y:S01]  /*d67f0*/  LDL.LU R249, [R1+0x1478] ;  /* 0x0014780001f97983 */ /* 0x000ee20000300800 */
[----:B------:R-:W-:-:S03]  /*d6800*/  IMAD.WIDE R8, R10, 0x4, R120 ;  /* 0x000000040a087825 */ /* 0x000fc600078e0278 */
[----:B------:R-:W3:Y:S04]  /*d6810*/  LDL.LU R34, [R1+0x10f8] ;  /* 0x0010f80001227983 */ /* 0x000ee80000300800 */
[----:B------:R-:W3:Y:S04]  /*d6820*/  LDL.LU R21, [R1+0x2ba4] ;  /* 0x002ba40001157983 */ /* 0x000ee80000300800 */
[----:B------:R1:W-:Y:S04]  /*d6830*/  @P1 STG.E desc[UR32][R2.64], R98 ;  /* 0x0000006202001986 */ /* 0x0003e8000c101920 */
[----:B------:R-:W-:Y:S04]  /*d6840*/  @P0 STG.E desc[UR32][R4.64], R97 ;  /* 0x0000006104000986 */ /* 0x000fe8000c101920 */
[----:B----4-:R4:W-:Y:S01]  /*d6850*/  @P6 STG.E desc[UR32][R6.64], R12 ;  /* 0x0000000c06006986 */ /* 0x0109e2000c101920 */
[----:B-1----:R-:W-:-:S03]  /*d6860*/  IMAD.WIDE R2, R10, 0x4, R118 ;  /* 0x000000040a027825 */ /* 0x002fc600078e0276 */
[----:B------:R1:W-:Y:S04]  /*d6870*/  @P5 STG.E desc[UR32][R8.64], R250 ;  /* 0x000000fa08005986 */ /* 0x0003e8000c101920 */
[----:B----4-:R-:W4:Y:S04]  /*d6880*/  LDL.LU R12, [R1+0x1d7c] ;  /* 0x001d7c00010c7983 */ /* 0x010f280000300800 */
[----:B-1----:R-:W4:Y:S04]  /*d6890*/  LDL.LU R250, [R1+0x1cdc] ;  /* 0x001cdc0001fa7983 */ /* 0x002f280000300800 */
[----:B--2---:R1:W-:Y:S04]  /*d68a0*/  @P3 STG.E desc[UR32][R2.64], R11 ;  /* 0x0000000b02003986 */ /* 0x0043e8000c101920 */
[----:B-1----:R-:W2:Y:S01]  /*d68b0*/  LDL.LU R11, [R1+0x4248] ;  /* 0x00424800010b7983 */ /* 0x002ea20000300800 */
[----:B------:R-:W-:-:S02]  /*d68c0*/  ISETP.LT.AND P2, PT, R252, UR4, !P4 ;  /* 0x00000004fc007c0c */ /* 0x000fc4000e741270 */
[----:B------:R-:W-:Y:S02]  /*d68d0*/  ISETP.LT.AND P5, PT, R22, UR4, !P4 ;  /* 0x0000000416007c0c */ /* 0x000fe4000e7a1270 */
[----:B------:R-:W-:Y:S01]  /*d68e0*/  ISETP.LT.AND P0, PT, R142, UR4, !P4 ;  /* 0x000000048e007c0c */ /* 0x000fe2000e701270 */
[C---:B------:R-:W-:Y:S01]  /*d68f0*/  IMAD.WIDE R4, R10.reuse, 0x4, R116 ;  /* 0x000000040a047825 */ /* 0x040fe200078e0274 */
[----:B------:R-:W-:Y:S02]  /*d6900*/  ISETP.LT.AND P6, PT, R143, UR4, !P4 ;  /* 0x000000048f007c0c */ /* 0x000fe4000e7c1270 */
[----:B------:R-:W-:Y:S02]  /*d6910*/  ISETP.LT.AND P4, PT, R35, UR4, !P4 ;  /* 0x0000000423007c0c */ /* 0x000fe4000e781270 */
[----:B------:R-:W-:Y:S01]  /*d6920*/  ISETP.GE.AND P1, PT, R13, UR5, PT ;  /* 0x000000050d007c0c */ /* 0x000fe2000bf26270 */
[----:B------:R-:W2:Y:S04]  /*d6930*/  LDL.LU R98, [R1+0x1d9c] ;  /* 0x001d9c0001627983 */ /* 0x000ea80000300800 */
[----:B------:R-:W2:Y:S01]  /*d6940*/  LDL.LU R97, [R1+0x1d8c] ;  /* 0x001d8c0001617983 */ /* 0x000ea20000300800 */
[----:B------:R-:W-:-:S04]  /*d6950*/  IMAD.WIDE R2, R10, 0x4, R114 ;  /* 0x000000040a027825 */ /* 0x000fc800078e0272 */
[----:B------:R-:W-:-:S04]  /*d6960*/  IMAD.WIDE R6, R10, 0x4, R110 ;  /* 0x000000040a067825 */ /* 0x000fc800078e026e */
[----:B------:R-:W-:Y:S01]  /*d6970*/  IMAD.WIDE R8, R10, 0x4, R108 ;  /* 0x000000040a087825 */ /* 0x000fe200078e026c */
[----:B------:R-:W-:Y:S01]  /*d6980*/  ISETP.LT.AND P3, PT, R32, UR4, !P1 ;  /* 0x0000000420007c0c */ /* 0x000fe2000cf61270 */
[----:B------:R1:W-:Y:S01]  /*d6990*/  @P2 STG.E desc[UR32][R4.64], R248 ;  /* 0x000000f804002986 */ /* 0x0003e2000c101920 */
[----:B------:R-:W-:-:S03]  /*d69a0*/  ISETP.LT.AND P2, PT, R55, UR4, !P1 ;  /* 0x0000000437007c0c */ /* 0x000fc6000cf41270 */
[----:B------:R3:W-:Y:S01]  /*d69b0*/  @P5 STG.E desc[UR32][R2.64], R96 ;  /* 0x0000006002005986 */ /* 0x0007e2000c101920 */
[----:B-1----:R-:W-:-:S03]  /*d69c0*/  IMAD.WIDE R4, R10, 0x4, R112 ;  /* 0x000000040a047825 */ /* 0x002fc600078e0270 */
[----:B------:R-:W2:Y:S04]  /*d69d0*/  LDL.LU R248, [R1+0x1d6c] ;  /* 0x001d6c0001f87983 */ /* 0x000ea80000300800 */
[----:B------:R-:W2:Y:S04]  /*d69e0*/  LDL.LU R10, [R1+0x1ccc] ;  /* 0x001ccc00010a7983 */ /* 0x000ea80000300800 */
[----:B---3--:R1:W-:Y:S04]  /*d69f0*/  @P0 STG.E desc[UR32][R4.64], R251 ;  /* 0x000000fb04000986 */ /* 0x0083e8000c101920 */
[----:B------:R3:W-:Y:S04]  /*d6a00*/  @P6 STG.E desc[UR32][R6.64], R249 ;  /* 0x000000f906006986 */ /* 0x0007e8000c101920 */
[----:B------:R4:W-:Y:S01]  /*d6a10*/  @P4 STG.E desc[UR32][R8.64], R34 ;  /* 0x0000002208004986 */ /* 0x0009e2000c101920 */
[----:B------:R-:W-:Y:S01]  /*d6a20*/  IMAD.WIDE R2, R21, 0x4, R122 ;  /* 0x0000000415027825 */ /* 0x000fe200078e027a */
[----:B------:R-:W-:-:S02]  /*d6a30*/  ISETP.LT.AND P6, PT, R33, UR4, !P1 ;  /* 0x0000000421007c0c */ /* 0x000fc4000cfc1270 */
[----:B-1----:R-:W2:Y:S04]  /*d6a40*/  LDL.LU R251, [R1+0x1d5c] ;  /* 0x001d5c0001fb7983 */ /* 0x002ea80000300800 */
[----:B---3--:R-:W3:Y:S04]  /*d6a50*/  LDL.LU R249, [R1+0x1cac] ;  /* 0x001cac0001f97983 */ /* 0x008ee80000300800 */
[----:B----4-:R-:W4:Y:S01]  /*d6a60*/  LDL.LU R34, [R1+0x2ba8] ;  /* 0x002ba80001227983 */ /* 0x010f220000300800 */
[----:B------:R-:W-:-:S03]  /*d6a70*/  IMAD.WIDE R4, R21, 0x4, R120 ;  /* 0x0000000415047825 */ /* 0x000fc600078e0278 */
[----:B------:R-:W4:Y:S04]  /*d6a80*/  LDL.LU R96, [R1+0x1cbc] ;  /* 0x001cbc0001607983 */ /* 0x000f280000300800 */
[----:B------:R-:W4:Y:S01]  /*d6a90*/  LDL.LU R14, [R1+0x424c] ;  /* 0x00424c00010e7983 */ /* 0x000f220000300800 */
[----:B------:R-:W-:Y:S02]  /*d6aa0*/  ISETP.LT.AND P5, PT, R252, UR4, !P1 ;  /* 0x00000004fc007c0c */ /* 0x000fe4000cfa1270 */
[----:B------:R-:W-:Y:S02]  /*d6ab0*/  ISETP.LT.AND P4, PT, R22, UR4, !P1 ;  /* 0x0000000416007c0c */ /* 0x000fe4000cf81270 */
[----:B------:R-:W-:Y:S01]  /*d6ac0*/  ISETP.LT.AND P0, PT, R142, UR4, !P1 ;  /* 0x000000048e007c0c */ /* 0x000fe2000cf01270 */
[----:B------:R1:W-:Y:S01]  /*d6ad0*/  @P3 STG.E desc[UR32][R2.64], R12 ;  /* 0x0000000c02003986 */ /* 0x0003e2000c101920 */
[----:B------:R-:W-:-:S03]  /*d6ae0*/  ISETP.LT.AND P3, PT, R35, UR4, !P1 ;  /* 0x0000000423007c0c */ /* 0x000fc6000cf61270 */
[----:B------:R1:W-:Y:S01]  /*d6af0*/  @P2 STG.E desc[UR32][R4.64], R250 ;  /* 0x000000fa04002986 */ /* 0x0003e2000c101920 */
[----:B------:R-:W-:-:S03]  /*d6b00*/  ISETP.LT.AND P2, PT, R143, UR4, !P1 ;  /* 0x000000048f007c0c */ /* 0x000fc6000cf41270 */
[----:B-1----:R-:W4:Y:S04]  /*d6b10*/  LDL.LU R12, [R1+0x1a8c] ;  /* 0x001a8c00010c7983 */ /* 0x002f280000300800 */
[----:B------:R-:W4:Y:S01]  /*d6b20*/  LDL.LU R250, [R1+0x1a1c] ;  /* 0x001a1c0001fa7983 */ /* 0x000f220000300800 */
[----:B--2---:R-:W-:-:S03]  /*d6b30*/  ISETP.GE.AND P1, PT, R11, UR5, PT ;  /* 0x000000050b007c0c */ /* 0x004fc6000bf26270 */
[----:B------:R-:W2:Y:S01]  /*d6b40*/  LDL.LU R11, [R1+0x19fc] ;  /* 0x0019fc00010b7983 */ /* 0x000ea20000300800 */
[----:B------:R-:W-:-:S04]  /*d6b50*/  IMAD.WIDE R2, R21, 0x4, R118 ;  /* 0x0000000415027825 */ /* 0x000fc800078e0276 */
[----:B------:R-:W-:-:S04]  /*d6b60*/  IMAD.WIDE R4, R21, 0x4, R116 ;  /* 0x0000000415047825 */ /* 0x000fc800078e0274 */
[----:B------:R-:W-:-:S04]  /*d6b70*/  IMAD.WIDE R6, R21, 0x4, R114 ;  /* 0x0000000415067825 */ /* 0x000fc800078e0272 */
[----:B------:R-:W-:Y:S01]  /*d6b80*/  IMAD.WIDE R8, R21, 0x4, R112 ;  /* 0x0000000415087825 */ /* 0x000fe200078e0270 */
[----:B------:R1:W-:Y:S04]  /*d6b90*/  @P6 STG.E desc[UR32][R2.64], R98 ;  /* 0x0000006202006986 */ /* 0x0003e8000c101920 */
[----:B------:R1:W-:Y:S01]  /*d6ba0*/  @P5 STG.E desc[UR32][R4.64], R97 ;  /* 0x0000006104005986 */ /* 0x0003e2000c101920 */
[----:B------:R-:W-:Y:S02]  /*d6bb0*/  ISETP.LT.AND P6, PT, R33, UR4, !P1 ;  /* 0x0000000421007c0c */ /* 0x000fe4000cfc1270 */
[----:B------:R-:W-:Y:S01]  /*d6bc0*/  ISETP.LT.AND P5, PT, R252, UR4, !P1 ;  /* 0x00000004fc007c0c */ /* 0x000fe2000cfa1270 */
[----:B-1----:R-:W-:-:S04]  /*d6bd0*/  IMAD.WIDE R2, R21, 0x4, R110 ;  /* 0x0000000415027825 */ /* 0x002fc800078e026e */
[----:B------:R-:W-:Y:S01]  /*d6be0*/  IMAD.WIDE R4, R21, 0x4, R108 ;  /* 0x0000000415047825 */ /* 0x000fe200078e026c */
[----:B------:R1:W-:Y:S04]  /*d6bf0*/  @P4 STG.E desc[UR32][R6.64], R248 ;  /* 0x000000f806004986 */ /* 0x0003e8000c101920 */
[----:B------:R1:W-:Y:S01]  /*d6c00*/  @P0 STG.E desc[UR32][R8.64], R10 ;  /* 0x0000000a08000986 */ /* 0x0003e2000c101920 */
[----:B------:R-:W-:Y:S02]  /*d6c10*/  ISETP.LT.AND P4, PT, R32, UR4, !P1 ;  /* 0x0000000420007c0c */ /* 0x000fe4000cf81270 */
[----:B------:R-:W-:Y:S01]  /*d6c20*/  ISETP.LT.AND P0, PT, R55, UR4, !P1 ;  /* 0x0000000437007c0c */ /* 0x000fe2000cf01270 */
[----:B-1----:R-:W2:Y:S04]  /*d6c30*/  LDL.LU R248, [R1+0x170c] ;  /* 0x00170c0001f87983 */ /* 0x002ea80000300800 */
[----:B------:R-:W2:Y:S04]  /*d6c40*/  LDL.LU R21, [R1+0x15bc] ;  /* 0x0015bc0001157983 */ /* 0x000ea80000300800 */
[----:B------:R-:W2:Y:S04]  /*d6c50*/  LDL.LU R10, [R1+0x2bac] ;  /* 0x002bac00010a7983 */ /* 0x000ea80000300800 */
[----:B------:R-:W2:Y:S04]  /*d6c60*/  LDL.LU R98, [R1+0x147c] ;  /* 0x00147c0001627983 */ /* 0x000ea80000300800 */
[----:B------:R1:W-:Y:S04]  /*d6c70*/  @P2 STG.E desc[UR32][R2.64], R251 ;  /* 0x000000fb02002986 */ /* 0x0003e8000c101920 */
[----:B---3--:R3:W-:Y:S04]  /*d6c80*/  @P3 STG.E desc[UR32][R4.64], R249 ;  /* 0x000000f904003986 */ /* 0x0087e8000c101920 */
[----:B------:R-:W2:Y:S01]  /*d6c90*/  LDL.LU R13, [R1+0x4250] ;  /* 0x00425000010d7983 */ /* 0x000ea20000300800 */
[----:B----4-:R-:W-:-:S03]  /*d6ca0*/  IMAD.WIDE R6, R34, 0x4, R118 ;  /* 0x0000000422067825 */ /* 0x010fc600078e0276 */
[----:B------:R-:W4:Y:S01]  /*d6cb0*/  LDL.LU R97, [R1+0x10fc] ;  /* 0x0010fc0001617983 */ /* 0x000f220000300800 */
[----:B------:R-:W-:-:S04]  /*d6cc0*/  IMAD.WIDE R8, R34, 0x4, R116 ;  /* 0x0000000422087825 */ /* 0x000fc800078e0274 */
[----:B-1----:R-:W-:-:S04]  /*d6cd0*/  IMAD.WIDE R2, R34, 0x4, R122 ;  /* 0x0000000422027825 */ /* 0x002fc800078e027a */
[----:B---3--:R-:W-:Y:S01]  /*d6ce0*/  IMAD.WIDE R4, R34, 0x4, R120 ;  /* 0x0000000422047825 */ /* 0x008fe200078e0278 */
[----:B------:R-:W3:Y:S04]  /*d6cf0*/  LDL.LU R251, [R1+0x1e30] ;  /* 0x001e300001fb7983 */ /* 0x000ee80000300800 */
[----:B------:R-:W-:Y:S04]  /*d6d00*/  @P4 STG.E desc[UR32][R2.64], R96 ;  /* 0x0000006002004986 */ /* 0x000fe8000c101920 */
[----:B------:R-:W3:Y:S04]  /*d6d10*/  LDL.LU R249, [R1+0x1de0] ;  /* 0x001de00001f97983 */ /* 0x000ee80000300800 */
[----:B------:R-:W-:Y:S04]  /*d6d20*/  @P0 STG.E desc[UR32][R4.64], R12 ;  /* 0x0000000c04000986 */ /* 0x000fe8000c101920 */
[----:B------:R1:W-:Y:S04]  /*d6d30*/  @P6 STG.E desc[UR32][R6.64], R250 ;  /* 0x000000fa06006986 */ /* 0x0003e8000c101920 */
[----:B-1----:R-:W3:Y:S04]  /*d6d40*/  LDL.LU R250, [R1+0x1e10] ;  /* 0x001e100001fa7983 */ /* 0x002ee80000300800 */
[----:B--2---:R1:W-:Y:S04]  /*d6d50*/  @P5 STG.E desc[UR32][R8.64], R11 ;  /* 0x0000000b08005986 */ /* 0x0043e8000c101920 */
[----:B-1----:R-:W2:Y:S01]  /*d6d60*/  LDL.LU R11, [R1+0x1dc0] ;  /* 0x001dc000010b7983 */ /* 0x002ea20000300800 */
[----:B------:R-:W-:-:S02]  /*d6d70*/  ISETP.LT.AND P2, PT, R22, UR4, !P1 ;  /* 0x0000000416007c0c */ /* 0x000fc4000cf41270 */
[----:B------:R-:W-:Y:S01]  /*d6d80*/  ISETP.LT.AND P3, PT, R142, UR4, !P1 ;  /* 0x000000048e007c0c */ /* 0x000fe2000cf61270 */
[----:B------:R-:W-:Y:S01]  /*d6d90*/  IMAD.WIDE R2, R34, 0x4, R114 ;  /* 0x0000000422027825 */ /* 0x000fe200078e0272 */
[----:B------:R-:W-:Y:S02]  /*d6da0*/  ISETP.GE.AND P4, PT, R14, UR5, PT ;  /* 0x000000050e007c0c */ /* 0x000fe4000bf86270 */
[----:B------:R-:W-:Y:S01]  /*d6db0*/  ISETP.LT.AND P0, PT, R143, UR4, !P1 ;  /* 0x000000048f007c0c */ /* 0x000fe2000cf01270 */
[----:B------:R-:W-:Y:S01]  /*d6dc0*/  IMAD.WIDE R4, R34, 0x4, R112 ;  /* 0x0000000422047825 */ /* 0x000fe200078e0270 */
[----:B------:R-:W-:Y:S02]  /*d6dd0*/  ISETP.LT.AND P1, PT, R35, UR4, !P1 ;  /* 0x0000000423007c0c */ /* 0x000fe4000cf21270 */
[----:B------:R-:W-:Y:S02]  /*d6de0*/  ISETP.LT.AND P6, PT, R32, UR4, !P4 ;  /* 0x0000000420007c0c */ /* 0x000fe4000e7c1270 */
[----:B------:R-:W-:Y:S01]  /*d6df0*/  ISETP.LT.AND P5, PT, R55, UR4, !P4 ;  /* 0x0000000437007c0c */ /* 0x000fe2000e7a1270 */
[----:B------:R-:W2:Y:S04]  /*d6e00*/  LDL.LU R96, [R1+0x1e60] ;  /* 0x001e600001607983 */ /* 0x000ea80000300800 */
[----:B------:R-:W2:Y:S04]  /*d6e10*/  LDL.LU R12, [R1+0x1e50] ;  /* 0x001e5000010c7983 */ /* 0x000ea80000300800 */
[----:B------:R1:W-:Y:S04]  /*d6e20*/  @P2 STG.E desc[UR32][R2.64], R248 ;  /* 0x000000f802002986 */ /* 0x0003e8000c101920 */
[----:B------:R1:W-:Y:S01]  /*d6e30*/  @P3 STG.E desc[UR32][R4.64], R21 ;  /* 0x0000001504003986 */ /* 0x0003e2000c101920 */
[----:B------:R-:W-:-:S02]  /*d6e40*/  ISETP.LT.AND P3, PT, R33, UR4, !P4 ;  /* 0x0000000421007c0c */ /* 0x000fc4000e761270 */
[----:B------:R-:W-:Y:S01]  /*d6e50*/  ISETP.LT.AND P2, PT, R252, UR4, !P4 ;  /* 0x00000004fc007c0c */ /* 0x000fe2000e741270 */
[----:B------:R-:W-:-:S04]  /*d6e60*/  IMAD.WIDE R6, R10, 0x4, R122 ;  /* 0x000000040a067825 */ /* 0x000fc800078e027a */
[----:B------:R-:W-:-:S04]  /*d6e70*/  IMAD.WIDE R8, R10, 0x4, R120 ;  /* 0x000000040a087825 */ /* 0x000fc800078e0278 */
[----:B-1----:R-:W-:-:S04]  /*d6e80*/  IMAD.WIDE R2, R34, 0x4, R110 ;  /* 0x0000000422027825 */ /* 0x002fc800078e026e */
[----:B------:R-:W-:Y:S01]  /*d6e90*/  IMAD.WIDE R4, R34, 0x4, R108 ;  /* 0x0000000422047825 */ /* 0x000fe200078e026c */
[----:B------:R-:W2:Y:S04]  /*d6ea0*/  LDL.LU R248, [R1+0x1df0] ;  /* 0x001df00001f87983 */ /* 0x000ea80000300800 */
[----:B------:R-:W2:Y:S04]  /*d6eb0*/  LDL.LU R34, [R1+0x1db0] ;  /* 0x001db00001227983 */ /* 0x000ea80000300800 */
[----:B------:R-:W2:Y:S04]  /*d6ec0*/  LDL.LU R21, [R1+0x2bb0] ;  /* 0x002bb00001157983 */ /* 0x000ea80000300800 */
[----:B------:R1:W-:Y:S04]  /*d6ed0*/  @P0 STG.E desc[UR32][R2.64], R98 ;  /* 0x0000006202000986 */ /* 0x0003e8000c101920 */
[----:B----4-:R4:W-:Y:S04]  /*d6ee0*/  @P1 STG.E desc[UR32][R4.64], R97 ;  /* 0x0000006104001986 */ /* 0x0109e8000c101920 */
[----:B---3--:R3:W-:Y:S04]  /*d6ef0*/  @P6 STG.E desc[UR32][R6.64], R251 ;  /* 0x000000fb06006986 */ /* 0x0087e8000c101920 */
[----:B------:R3:W-:Y:S01]  /*d6f00*/  @P5 STG.E desc[UR32][R8.64], R249 ;  /* 0x000000f908005986 */ /* 0x0007e2000c101920 */
[----:B-1----:R-:W-:-:S04]  /*d6f10*/  IMAD.WIDE R2, R10, 0x4, R118 ;  /* 0x000000040a027825 */ /* 0x002fc800078e0276 */
[----:B----4-:R-:W-:Y:S01]  /*d6f20*/  IMAD.WIDE R4, R10, 0x4, R116 ;  /* 0x000000040a047825 */ /* 0x010fe200078e0274 */
[----:B---3--:R-:W3:Y:S04]  /*d6f30*/  LDL.LU R251, [R1+0x1da0] ;  /* 0x001da00001fb7983 */ /* 0x008ee80000300800 */
[----:B------:R-:W4:Y:S04]  /*d6f40*/  LDL.LU R249, [R1+0x1aa0] ;  /* 0x001aa00001f97983 */ /* 0x000f280000300800 */
[----:B------:R-:W-:Y:S04]  /*d6f50*/  @P3 STG.E desc[UR32][R2.64], R250 ;  /* 0x000000fa02003986 */ /* 0x000fe8000c101920 */
[----:B--2---:R1:W-:Y:S04]  /*d6f60*/  @P2 STG.E desc[UR32][R4.64], R11 ;  /* 0x0000000b04002986 */ /* 0x0043e8000c101920 */
[----:B-1----:R-:W2:Y:S01]  /*d6f70*/  LDL.LU R11, [R1+0x4254] ;  /* 0x00425400010b7983 */ /* 0x002ea20000300800 */
[----:B------:R-:W-:-:S02]  /*d6f80*/  ISETP.LT.AND P5, PT, R22, UR4, !P4 ;  /* 0x0000000416007c0c */ /* 0x000fc4000e7a1270 */
[----:B------:R-:W-:Y:S02]  /*d6f90*/  ISETP.LT.AND P1, PT, R142, UR4, !P4 ;  /* 0x000000048e007c0c */ /* 0x000fe4000e721270 */
[----:B------:R-:W-:Y:S02]  /*d6fa0*/  ISETP.LT.AND P6, PT, R143, UR4, !P4 ;  /* 0x000000048f007c0c */ /* 0x000fe4000e7c1270 */
[----:B------:R-:W-:Y:S02]  /*d6fb0*/  ISETP.LT.AND P4, PT, R35, UR4, !P4 ;  /* 0x0000000423007c0c */ /* 0x000fe4000e781270 */
[----:B------:R-:W-:Y:S01]  /*d6fc0*/  ISETP.GE.AND P0, PT, R13, UR5, PT ;  /* 0x000000050d007c0c */ /* 0x000fe2000bf06270 */
[----:B------:R-:W2:Y:S04]  /*d6fd0*/  LDL.LU R98, [R1+0x1d40] ;  /* 0x001d400001627983 */ /* 0x000ea80000300800 */
[----:B------:R-:W2:Y:S01]  /*d6fe0*/  LDL.LU R97, [R1+0x1830] ;  /* 0x0018300001617983 */ /* 0x000ea20000300800 */
[----:B------:R-:W-:-:S04]  /*d6ff0*/  IMAD.WIDE R2, R10, 0x4, R114 ;  /* 0x000000040a027825 */ /* 0x000fc800078e0272 */
[----:B------:R-:W-:-:S04]  /*d7000*/  IMAD.WIDE R4, R10, 0x4, R112 ;  /* 0x000000040a047825 */ /* 0x000fc800078e0270 */
[----:B------:R-:W-:-:S04]  /*d7010*/  IMAD.WIDE R6, R10, 0x4, R110 ;  /* 0x000000040a067825 */ /* 0x000fc800078e026e */
[----:B------:R-:W-:Y:S01]  /*d7020*/  IMAD.WIDE R8, R10, 0x4, R108 ;  /* 0x000000040a087825 */ /* 0x000fe200078e026c */
[----:B------:R-:W2:Y:S01]  /*d7030*/  LDL.LU R250, [R1+0x16f0] ;  /* 0x0016f00001fa7983 */ /* 0x000ea20000300800 */
[----:B------:R-:W-:-:S03]  /*d7040*/  ISETP.LT.AND P3, PT, R32, UR4, !P0 ;  /* 0x0000000420007c0c */ /* 0x000fc6000c761270 */
[----:B------:R-:W2:Y:S01]  /*d7050*/  LDL.LU R10, [R1+0x16e0] ;  /* 0x0016e000010a7983 */ /* 0x000ea20000300800 */
[----:B------:R-:W-:-:S03]  /*d7060*/  ISETP.LT.AND P2, PT, R55, UR4, !P0 ;  /* 0x0000000437007c0c */ /* 0x000fc6000c741270 */
[----:B------:R-:W-:Y:S04]  /*d7070*/  @P5 STG.E desc[UR32][R2.64], R96 ;  /* 0x0000006002005986 */ /* 0x000fe8000c101920 */
[----:B------:R1:W-:Y:S01]  /*d7080*/  @P1 STG.E desc[UR32][R4.64], R12 ;  /* 0x0000000c04001986 */ /* 0x0003e2000c101920 */
[----:B------:R-:W-:Y:S02]  /*d7090*/  ISETP.LT.AND P5, PT, R252, UR4, !P0 ;  /* 0x00000004fc007c0c */ /* 0x000fe4000c7a1270 */
[----:B------:R-:W-:Y:S01]  /*d70a0*/  ISETP.LT.AND P1, PT, R142, UR4, !P0 ;  /* 0x000000048e007c0c */ /* 0x000fe2000c721270 */
[----:B------:R1:W-:Y:S04]  /*d70b0*/  @P6 STG.E desc[UR32][R6.64], R248 ;  /* 0x000000f806006986 */ /* 0x0003e8000c101920 */
[----:B-1----:R-:W2:Y:S04]  /*d70c0*/  LDL.LU R12, [R1+0x15a0] ;  /* 0x0015a000010c7983 */ /* 0x002ea80000300800 */
[----:B------:R1:W-:Y:S01]  /*d70d0*/  @P4 STG.E desc[UR32][R8.64], R34 ;  /* 0x0000002208004986 */ /* 0x0003e2000c101920 */
[----:B------:R-:W-:-:S04]  /*d70e0*/  IMAD.WIDE R2, R21, 0x4, R122 ;  /* 0x0000000415027825 */ /* 0x000fc800078e027a */
[----:B------:R-:W-:Y:S01]  /*d70f0*/  IMAD.WIDE R4, R21, 0x4, R120 ;  /* 0x0000000415047825 */ /* 0x000fe200078e0278 */
[----:B------:R-:W-:Y:S01]  /*d7100*/  ISETP.LT.AND P6, PT, R33, UR4, !P0 ;  /* 0x0000000421007c0c */ /* 0x000fe2000c7c1270 */
[----:B------:R-:W2:Y:S04]  /*d7110*/  LDL.LU R248, [R1+0x1460] ;  /* 0x0014600001f87983 */ /* 0x000ea80000300800 */
[----:B-1----:R-:W2:Y:S04]  /*d7120*/  LDL.LU R34, [R1+0x2bb4] ;  /* 0x002bb40001227983 */ /* 0x002ea80000300800 */
[----:B------:R-:W2:Y:S04]  /*d7130*/  LDL.LU R96, [R1+0x1e34] ;  /* 0x001e340001607983 */ /* 0x000ea80000300800 */
[----:B------:R-:W2:Y:S04]  /*d7140*/  LDL.LU R14, [R1+0x4258] ;  /* 0x00425800010e7983 */ /* 0x000ea80000300800 */
[----:B---3--:R1:W-:Y:S04]  /*d7150*/  @P3 STG.E desc[UR32][R2.64], R251 ;  /* 0x000000fb02003986 */ /* 0x0083e8000c101920 */
[----:B----4-:R3:W-:Y:S01]  /*d7160*/  @P2 STG.E desc[UR32][R4.64], R249 ;  /* 0x000000f904002986 */ /* 0x0107e2000c101920 */
[----:B------:R-:W-:-:S02]  /*d7170*/  ISETP.LT.AND P4, PT, R22, UR4, !P0 ;  /* 0x0000000416007c0c */ /* 0x000fc4000c781270 */
[----:B------:R-:W-:Y:S02]  /*d7180*/  ISETP.LT.AND P2, PT, R143, UR4, !P0 ;  /* 0x000000048f007c0c */ /* 0x000fe4000c741270 */
[----:B------:R-:W-:Y:S01]  /*d7190*/  ISETP.LT.AND P3, PT, R35, UR4, !P0 ;  /* 0x0000000423007c0c */ /* 0x000fe2000c761270 */
[----:B-1----:R-:W4:Y:S04]  /*d71a0*/  LDL.LU R251, [R1+0x1de4] ;  /* 0x001de40001fb7983 */ /* 0x002f280000300800 */
[----:B---3--:R-:W3:Y:S01]  /*d71b0*/  LDL.LU R249, [R1+0x1e14] ;  /* 0x001e140001f97983 */ /* 0x008ee20000300800 */
[----:B--2---:R-:W-:-:S03]  /*d71c0*/  ISETP.GE.AND P0, PT, R11, UR5, PT ;  /* 0x000000050b007c0c */ /* 0x004fc6000bf06270 */
[----:B------:R-:W2:Y:S01]  /*d71d0*/  LDL.LU R11, [R1+0x1dc4] ;  /* 0x001dc400010b7983 */ /* 0x000ea20000300800 */
[----:B------:R-:W-:-:S04]  /*d71e0*/  IMAD.WIDE R2, R21, 0x4, R118 ;  /* 0x0000000415027825 */ /* 0x000fc800078e0276 */
[----:B------:R-:W-:-:S04]  /*d71f0*/  IMAD.WIDE R4, R21, 0x4, R116 ;  /* 0x0000000415047825 */ /* 0x000fc800078e0274 */
[----:B------:R-:W-:-:S04]  /*d7200*/  IMAD.WIDE R6, R21, 0x4, R114 ;  /* 0x0000000415067825 */ /* 0x000fc800078e0272 */
[----:B------:R-:W-:Y:S01]  /*d7210*/  IMAD.WIDE R8, R21, 0x4, R112 ;  /* 0x0000000415087825 */ /* 0x000fe200078e0270 */
[----:B------:R1:W-:Y:S04]  /*d7220*/  @P6 STG.E desc[UR32][R2.64], R98 ;  /* 0x0000006202006986 */ /* 0x0003e8000c101920 */
[----:B------:R1:W-:Y:S04]  /*d7230*/  @P5 STG.E desc[UR32][R4.64], R97 ;  /* 0x0000006104005986 */ /* 0x0003e8000c101920 */
[----:B------:R1:W-:Y:S04]  /*d7240*/  @P4 STG.E desc[UR32][R6.64], R250 ;  /* 0x000000fa06004986 */ /* 0x0003e8000c101920 */
[----:B------:R1:W-:Y:S01]  /*d7250*/  @P1 STG.E desc[UR32][R8.64], R10 ;  /* 0x0000000a08001986 */ /* 0x0003e2000c101920 */
[----:B------:R-:W-:-:S02]  /*d7260*/  ISETP.LT.AND P4, PT, R32, UR4, !P0 ;  /* 0x0000000420007c0c */ /* 0x000fc4000c781270 */
[----:B------:R-:W-:Y:S02]  /*d7270*/  ISETP.LT.AND P1, PT, R55, UR4, !P0 ;  /* 0x0000000437007c0c */ /* 0x000fe4000c721270 */
[----:B------:R-:W-:Y:S02]  /*d7280*/  ISETP.LT.AND P6, PT, R33, UR4, !P0 ;  /* 0x0000000421007c0c */ /* 0x000fe4000c7c1270 */
[----:B------:R-:W-:Y:S01]  /*d7290*/  ISETP.LT.AND P5, PT, R252, UR4, !P0 ;  /* 0x00000004fc007c0c */ /* 0x000fe2000c7a1270 */
[----:B-1----:R-:W-:-:S04]  /*d72a0*/  IMAD.WIDE R2, R21, 0x4, R110 ;  /* 0x0000000415027825 */ /* 0x002fc800078e026e */
[----:B------:R-:W-:Y:S01]  /*d72b0*/  IMAD.WIDE R4, R21, 0x4, R108 ;  /* 0x0000000415047825 */ /* 0x000fe200078e026c */
[----:B------:R-:W2:Y:S04]  /*d72c0*/  LDL.LU R250, [R1+0x1e64] ;  /* 0x001e640001fa7983 */ /* 0x000ea80000300800 */
[----:B------:R-:W2:Y:S04]  /*d72d0*/  LDL.LU R21, [R1+0x1e54] ;  /* 0x001e540001157983 */ /* 0x000ea80000300800 */
[----:B------:R-:W2:Y:S04]  /*d72e0*/  LDL.LU R10, [R1+0x2bb8] ;  /* 0x002bb800010a7983 */ /* 0x000ea80000300800 */
[----:B------:R-:W2:Y:S04]  /*d72f0*/  LDL.LU R98, [R1+0x1df4] ;  /* 0x001df40001627983 */ /* 0x000ea80000300800 */
[----:B------:R-:W2:Y:S04]  /*d7300*/  LDL.LU R13, [R1+0x425c] ;  /* 0x00425c00010d7983 */ /* 0x000ea80000300800 */
[----:B------:R1:W-:Y:S04]  /*d7310*/  @P2 STG.E desc[UR32][R2.64], R12 ;  /* 0x0000000c02002986 */ /* 0x0003e8000c101920 */
[----:B------:R-:W2:Y:S04]  /*d7320*/  LDL.LU R97, [R1+0x1db4] ;  /* 0x001db40001617983 */ /* 0x000ea80000300800 */
[----:B------:R4:W-:Y:S01]  /*d7330*/  @P3 STG.E desc[UR32][R4.64], R248 ;  /* 0x000000f804003986 */ /* 0x0009e2000c101920 */
[----:B-1----:R-:W-:-:S04]  /*d7340*/  IMAD.WIDE R2, R34, 0x4, R122 ;  /* 0x0000000422027825 */ /* 0x002fc800078e027a */
[----:B------:R-:W-:-:S04]  /*d7350*/  IMAD.WIDE R6, R34, 0x4, R118 ;  /* 0x0000000422067825 */ /* 0x000fc800078e0276 */
[C---:B------:R-:W-:Y:S01]  /*d7360*/  IMAD.WIDE R8, R34.reuse, 0x4, R116 ;  /* 0x0000000422087825 */ /* 0x040fe200078e0274 */
[----:B------:R-:W2:Y:S04]  /*d7370*/  LDL.LU R12, [R1+0x1da4] ;  /* 0x001da400010c7983 */ /* 0x000ea80000300800 */
[----:B------:R-:W-:Y:S01]  /*d7380*/  @P4 STG.E desc[UR32][R2.64], R96 ;  /* 0x0000006002004986 */ /* 0x000fe2000c101920 */
[----:B----4-:R-:W-:-:S03]  /*d7390*/  IMAD.WIDE R4, R34, 0x4, R120 ;  /* 0x0000000422047825 */ /* 0x010fc600078e0278 */
[----:B------:R-:W4:Y:S04]  /*d73a0*/  LDL.LU R248, [R1+0x1aa4] ;  /* 0x001aa40001f87983 */ /* 0x000f280000300800 */
[----:B------:R-:W-:Y:S04]  /*d73b0*/  @P1 STG.E desc[UR32][R4.64], R251 ;  /* 0x000000fb04001986 */ /* 0x000fe8000c101920 */
[----:B---3--:R1:W-:Y:S04]  /*d73c0*/  @P6 STG.E desc[UR32][R6.64], R249 ;  /* 0x000000f906006986 */ /* 0x0083e8000c101920 */
        /* <DEDUP_REMOVED lines=26> */
[----:B------:R1:W-:Y:S04]  /*d7570*/  @P0 STG.E desc[UR32][R4.64], R97 ;  /* 0x0000006104000986 */ /* 0x0003e8000c101920 */
[----:B------:R1:W-:Y:S04]  /*d7580*/  @P6 STG.E desc[UR32][R6.64], R12 ;  /* 0x0000000c06006986 */ /* 0x0003e8000c101920 */
[----:B----4-:R4:W-:Y:S01]  /*d7590*/  @P5 STG.E desc[UR32][R8.64], R248 ;  /* 0x000000f808005986 */ /* 0x0109e2000c101920 */
[----:B-1----:R-:W-:-:S04]  /*d75a0*/  IMAD.WIDE R2, R10, 0x4, R118 ;  /* 0x000000040a027825 */ /* 0x002fc800078e0276 */
[----:B------:R-:W-:Y:S01]  /*d75b0*/  IMAD.WIDE R4, R10, 0x4, R116 ;  /* 0x000000040a047825 */ /* 0x000fe200078e0274 */
[----:B------:R-:W2:Y:S04]  /*d75c0*/  LDL.LU R12, [R1+0x1e38] ;  /* 0x001e3800010c7983 */ /* 0x000ea80000300800 */
[----:B----4-:R-:W4:Y:S04]  /*d75d0*/  LDL.LU R248, [R1+0x1de8] ;  /* 0x001de80001f87983 */ /* 0x010f280000300800 */
[----:B---3--:R-:W-:Y:S04]  /*d75e0*/  @P3 STG.E desc[UR32][R2.64], R249 ;  /* 0x000000f902003986 */ /* 0x008fe8000c101920 */
[----:B--2---:R1:W-:Y:S04]  /*d75f0*/  @P2 STG.E desc[UR32][R4.64], R11 ;  /* 0x0000000b04002986 */ /* 0x0043e8000c101920 */
[----:B-1----:R-:W2:Y:S01]  /*d7600*/  LDL.LU R11, [R1+0x4260] ;  /* 0x00426000010b7983 */ /* 0x002ea20000300800 */
[----:B------:R-:W-:-:S02]  /*d7610*/  ISETP.LT.AND P5, PT, R22, UR4, !P4 ;  /* 0x0000000416007c0c */ /* 0x000fc4000e7a1270 */
[----:B------:R-:W-:Y:S02]  /*d7620*/  ISETP.LT.AND P0, PT, R142, UR4, !P4 ;  /* 0x000000048e007c0c */ /* 0x000fe4000e701270 */
[----:B------:R-:W-:Y:S02]  /*d7630*/  ISETP.LT.AND P6, PT, R143, UR4, !P4 ;  /* 0x000000048f007c0c */ /* 0x000fe4000e7c1270 */
[----:B------:R-:W-:Y:S02]  /*d7640*/  ISETP.GE.AND P1, PT, R13, UR5, PT ;  /* 0x000000050d007c0c */ /* 0x000fe4000bf26270 */
[----:B------:R-:W-:Y:S01]  /*d7650*/  ISETP.LT.AND P4, PT, R35, UR4, !P4 ;  /* 0x0000000423007c0c */ /* 0x000fe2000e781270 */
[----:B------:R-:W3:Y:S04]  /*d7660*/  LDL.LU R98, [R1+0x1e18] ;  /* 0x001e180001627983 */ /* 0x000ee80000300800 */
[----:B------:R-:W3:Y:S01]  /*d7670*/  LDL.LU R97, [R1+0x1dc8] ;  /* 0x001dc80001617983 */ /* 0x000ee20000300800 */
[----:B------:R-:W-:Y:S01]  /*d7680*/  ISETP.LT.AND P3, PT, R32, UR4, !P1 ;  /* 0x0000000420007c0c */ /* 0x000fe2000cf61270 */
[----:B------:R-:W-:-:S04]  /*d7690*/  IMAD.WIDE R2, R10, 0x4, R114 ;  /* 0x000000040a027825 */ /* 0x000fc800078e0272 */
[----:B------:R-:W-:-:S04]  /*d76a0*/  IMAD.WIDE R4, R10, 0x4, R112 ;  /* 0x000000040a047825 */ /* 0x000fc800078e0270 */
[----:B------:R-:W-:-:S04]  /*d76b0*/  IMAD.WIDE R6, R10, 0x4, R110 ;  /* 0x000000040a067825 */ /* 0x000fc800078e026e */
[----:B------:R-:W-:Y:S01]  /*d76c0*/  IMAD.WIDE R8, R10, 0x4, R108 ;  /* 0x000000040a087825 */ /* 0x000fe200078e026c */
[----:B------:R-:W3:Y:S01]  /*d76d0*/  LDL.LU R249, [R1+0x1e68] ;  /* 0x001e680001f97983 */ /* 0x000ee20000300800 */
[----:B------:R-:W-:-:S03]  /*d76e0*/  ISETP.LT.AND P2, PT, R55, UR4, !P1 ;  /* 0x0000000437007c0c */ /* 0x000fc6000cf41270 */
[----:B------:R-:W3:Y:S04]  /*d76f0*/  LDL.LU R10, [R1+0x1e58] ;  /* 0x001e5800010a7983 */ /* 0x000ee80000300800 */
[----:B------:R1:W-:Y:S04]  /*d7700*/  @P5 STG.E desc[UR32][R2.64], R96 ;  /* 0x0000006002005986 */ /* 0x0003e8000c101920 */
[----:B------:R1:W-:Y:S04]  /*d7710*/  @P0 STG.E desc[UR32][R4.64], R251 ;  /* 0x000000fb04000986 */ /* 0x0003e8000c101920 */
[----:B------:R1:W-:Y:S04]  /*d7720*/  @P6 STG.E desc[UR32][R6.64], R250 ;  /* 0x000000fa06006986 */ /* 0x0003e8000c101920 */
[----:B------:R1:W-:Y:S01]  /*d7730*/  @P4 STG.E desc[UR32][R8.64], R34 ;  /* 0x0000002208004986 */ /* 0x0003e2000c101920 */
[----:B------:R-:W-:-:S02]  /*d7740*/  ISETP.LT.AND P6, PT, R33, UR4, !P1 ;  /* 0x0000000421007c0c */ /* 0x000fc4000cfc1270 */
[----:B------:R-:W-:Y:S01]  /*d7750*/  ISETP.LT.AND P5, PT, R252, UR4, !P1 ;  /* 0x00000004fc007c0c */ /* 0x000fe2000cfa1270 */
[C---:B-1----:R-:W-:Y:S01]  /*d7760*/  IMAD.WIDE R2, R21.reuse, 0x4, R122 ;  /* 0x0000000415027825 */ /* 0x042fe200078e027a */
[----:B------:R-:W3:Y:S04]  /*d7770*/  LDL.LU R251, [R1+0x1df8] ;  /* 0x001df80001fb7983 */ /* 0x000ee80000300800 */
[----:B------:R-:W3:Y:S01]  /*d7780*/  LDL.LU R250, [R1+0x1db8] ;  /* 0x001db80001fa7983 */ /* 0x000ee20000300800 */
[----:B------:R-:W-:-:S03]  /*d7790*/  IMAD.WIDE R4, R21, 0x4, R120 ;  /* 0x0000000415047825 */ /* 0x000fc600078e0278 */
[----:B------:R-:W3:Y:S04]  /*d77a0*/  LDL.LU R34, [R1+0x2bc0] ;  /* 0x002bc00001227983 */ /* 0x000ee80000300800 */
[----:B------:R1:W-:Y:S04]  /*d77b0*/  @P3 STG.E desc[UR32][R2.64], R12 ;  /* 0x0000000c02003986 */ /* 0x0003e8000c101920 */
[----:B------:R-:W3:Y:S01]  /*d77c0*/  LDL.LU R96, [R1+0x1da8] ;  /* 0x001da80001607983 */ /* 0x000ee20000300800 */
[----:B------:R-:W-:Y:S02]  /*d77d0*/  ISETP.LT.AND P4, PT, R22, UR4, !P1 ;  /* 0x0000000416007c0c */ /* 0x000fe4000cf81270 */
[----:B------:R-:W-:-:S02]  /*d77e0*/  ISETP.LT.AND P0, PT, R142, UR4, !P1 ;  /* 0x000000048e007c0c */ /* 0x000fc4000cf01270 */
[----:B------:R-:W-:Y:S01]  /*d77f0*/  ISETP.LT.AND P3, PT, R35, UR4, !P1 ;  /* 0x0000000423007c0c */ /* 0x000fe2000cf61270 */
[----:B------:R-:W3:Y:S04]  /*d7800*/  LDL.LU R14, [R1+0x4268] ;  /* 0x00426800010e7983 */ /* 0x000ee80000300800 */
[----:B----4-:R4:W-:Y:S01]  /*d7810*/  @P2 STG.E desc[UR32][R4.64], R248 ;  /* 0x000000f804002986 */ /* 0x0109e2000c101920 */
[----:B------:R-:W-:-:S03]  /*d7820*/  ISETP.LT.AND P2, PT, R143, UR4, !P1 ;  /* 0x000000048f007c0c */ /* 0x000fc6000cf41270 */
[----:B-1----:R-:W3:Y:S01]  /*d7830*/  LDL.LU R12, [R1+0x1aa8] ;  /* 0x001aa800010c7983 */ /* 0x002ee20000300800 */
[----:B--2---:R-:W-:-:S03]  /*d7840*/  ISETP.GE.AND P1, PT, R11, UR5, PT ;  /* 0x000000050b007c0c */ /* 0x004fc6000bf26270 */
[----:B------:R-:W2:Y:S01]  /*d7850*/  LDL.LU R11, [R1+0x1d48] ;  /* 0x001d4800010b7983 */ /* 0x000ea20000300800 */
[----:B------:R-:W-:-:S04]  /*d7860*/  IMAD.WIDE R2, R21, 0x4, R118 ;  /* 0x0000000415027825 */ /* 0x000fc800078e0276 */
[----:B----4-:R-:W-:-:S04]  /*d7870*/  IMAD.WIDE R4, R21, 0x4, R116 ;  /* 0x0000000415047825 */ /* 0x010fc800078e0274 */
[----:B------:R-:W-:-:S04]  /*d7880*/  IMAD.WIDE R6, R21, 0x4, R114 ;  /* 0x0000000415067825 */ /* 0x000fc800078e0272 */
[----:B------:R-:W-:Y:S01]  /*d7890*/  IMAD.WIDE R8, R21, 0x4, R112 ;  /* 0x0000000415087825 */ /* 0x000fe200078e0270 */
[----:B------:R-:W4:Y:S04]  /*d78a0*/  LDL.LU R248, [R1+0x1838] ;  /* 0x0018380001f87983 */ /* 0x000f280000300800 */
[----:B---3--:R1:W-:Y:S04]  /*d78b0*/  @P6 STG.E desc[UR32][R2.64], R98 ;  /* 0x0000006202006986 */ /* 0x0083e8000c101920 */
[----:B------:R3:W-:Y:S01]  /*d78c0*/  @P5 STG.E desc[UR32][R4.64], R97 ;  /* 0x0000006104005986 */ /* 0x0007e2000c101920 */
[----:B------:R-:W-:-:S03]  /*d78d0*/  ISETP.LT.AND P6, PT, R33, UR4, !P1 ;  /* 0x0000000421007c0c */ /* 0x000fc6000cfc1270 */
[----:B------:R3:W-:Y:S04]  /*d78e0*/  @P4 STG.E desc[UR32][R6.64], R249 ;  /* 0x000000f906004986 */ /* 0x0007e8000c101920 */
[----:B------:R3:W-:Y:S01]  /*d78f0*/  @P0 STG.E desc[UR32][R8.64], R10 ;  /* 0x0000000a08000986 */ /* 0x0007e2000c101920 */
[----:B------:R-:W-:Y:S02]  /*d7900*/  ISETP.LT.AND P4, PT, R32, UR4, !P1 ;  /* 0x0000000420007c0c */ /* 0x000fe4000cf81270 */
[----:B------:R-:W-:Y:S01]  /*d7910*/  ISETP.LT.AND P0, PT, R55, UR4, !P1 ;  /* 0x0000000437007c0c */ /* 0x000fe2000cf01270 */
[----:B-1----:R-:W-:-:S04]  /*d7920*/  IMAD.WIDE R2, R21, 0x4, R110 ;  /* 0x0000000415027825 */ /* 0x002fc800078e026e */
[----:B---3--:R-:W-:Y:S01]  /*d7930*/  IMAD.WIDE R4, R21, 0x4, R108 ;  /* 0x0000000415047825 */ /* 0x008fe200078e026c */
[----:B------:R-:W3:Y:S04]  /*d7940*/  LDL.LU R249, [R1+0x16f8] ;  /* 0x0016f80001f97983 */ /* 0x000ee80000300800 */
[----:B------:R-:W3:Y:S04]  /*d7950*/  LDL.LU R21, [R1+0x16e8] ;  /* 0x0016e80001157983 */ /* 0x000ee80000300800 */
[----:B------:R-:W3:Y:S04]  /*d7960*/  LDL.LU R10, [R1+0x2bc4] ;  /* 0x002bc400010a7983 */ /* 0x000ee80000300800 */
[----:B------:R-:W3:Y:S04]  /*d7970*/  LDL.LU R98, [R1+0x15a8] ;  /* 0x0015a80001627983 */ /* 0x000ee80000300800 */
[----:B------:R1:W-:Y:S04]  /*d7980*/  @P2 STG.E desc[UR32][R2.64], R251 ;  /* 0x000000fb02002986 */ /* 0x0003e8000c101920 */
[----:B------:R1:W-:Y:S01]  /*d7990*/  @P3 STG.E desc[UR32][R4.64], R250 ;  /* 0x000000fa04003986 */ /* 0x0003e2000c101920 */
[----:B------:R-:W-:-:S03]  /*d79a0*/  IMAD.WIDE R6, R34, 0x4, R118 ;  /* 0x0000000422067825 */ /* 0x000fc600078e0276 */
[----:B------:R-:W3:Y:S04]  /*d79b0*/  LDL.LU R13, [R1+0x4264] ;  /* 0x00426400010d7983 */ /* 0x000ee80000300800 */
[----:B------:R-:W3:Y:S01]  /*d79c0*/  LDL.LU R97, [R1+0x1468] ;  /* 0x0014680001617983 */ /* 0x000ee20000300800 */
[----:B-1----:R-:W-:-:S04]  /*d79d0*/  IMAD.WIDE R2, R34, 0x4, R122 ;  /* 0x0000000422027825 */ /* 0x002fc800078e027a */
[----:B------:R-:W-:Y:S01]  /*d79e0*/  IMAD.WIDE R4, R34, 0x4, R120 ;  /* 0x0000000422047825 */ /* 0x000fe200078e0278 */
[----:B------:R-:W3:Y:S04]  /*d79f0*/  LDL.LU R251, [R1+0x1e3c] ;  /* 0x001e3c0001fb7983 */ /* 0x000ee80000300800 */
[----:B------:R-:W-:Y:S04]  /*d7a00*/  @P4 STG.E desc[UR32][R2.64], R96 ;  /* 0x0000006002004986 */ /* 0x000fe8000c101920 */
[----:B------:R-:W3:Y:S04]  /*d7a10*/  LDL.LU R250, [R1+0x1dec] ;  /* 0x001dec0001fa7983 */ /* 0x000ee80000300800 */
[----:B------:R-:W-:Y:S04]  /*d7a20*/  @P0 STG.E desc[UR32][R4.64], R12 ;  /* 0x0000000c04000986 */ /* 0x000fe8000c101920 */
[----:B--2---:R1:W-:Y:S04]  /*d7a30*/  @P6 STG.E desc[UR32][R6.64], R11 ;  /* 0x0000000b06006986 */ /* 0x0043e8000c101920 */
[----:B-1----:R-:W2:Y:S01]  /*d7a40*/  LDL.LU R11, [R1+0x1e1c] ;  /* 0x001e1c00010b7983 */ /* 0x002ea20000300800 */
[----:B------:R-:W-:-:S02]  /*d7a50*/  ISETP.LT.AND P5, PT, R252, UR4, !P1 ;  /* 0x00000004fc007c0c */ /* 0x000fc4000cfa1270 */
[----:B------:R-:W-:Y:S02]  /*d7a60*/  ISETP.LT.AND P2, PT, R22, UR4, !P1 ;  /* 0x0000000416007c0c */ /* 0x000fe4000cf41270 */
[----:B------:R-:W-:Y:S01]  /*d7a70*/  ISETP.LT.AND P3, PT, R142, UR4, !P1 ;  /* 0x000000048e007c0c */ /* 0x000fe2000cf61270 */
[----:B------:R-:W-:Y:S01]  /*d7a80*/  IMAD.WIDE R8, R34, 0x4, R116 ;  /* 0x0000000422087825 */ /* 0x000fe200078e0274 */
[----:B------:R-:W-:-:S03]  /*d7a90*/  ISETP.GE.AND P4, PT, R14, UR5, PT ;  /* 0x000000050e007c0c */ /* 0x000fc6000bf86270 */
[----:B------:R-:W-:Y:S01]  /*d7aa0*/  IMAD.WIDE R2, R34, 0x4, R114 ;  /* 0x0000000422027825 */ /* 0x000fe200078e0272 */
[----:B------:R-:W-:-:S03]  /*d7ab0*/  ISETP.LT.AND P0, PT, R143, UR4, !P1 ;  /* 0x000000048f007c0c */ /* 0x000fc6000cf01270 */
[----:B------:R-:W-:Y:S01]  /*d7ac0*/  IMAD.WIDE R4, R34, 0x4, R112 ;  /* 0x0000000422047825 */ /* 0x000fe200078e0270 */
[----:B------:R-:W-:Y:S02]  /*d7ad0*/  ISETP.LT.AND P1, PT, R35, UR4, !P1 ;  /* 0x0000000423007c0c */ /* 0x000fe4000cf21270 */
[----:B------:R-:W-:Y:S01]  /*d7ae0*/  ISETP.LT.AND P6, PT, R32, UR4, !P4 ;  /* 0x0000000420007c0c */ /* 0x000fe2000e7c1270 */
[----:B----4-:R1:W-:Y:S01]  /*d7af0*/  @P5 STG.E desc[UR32][R8.64], R248 ;  /* 0x000000f808005986 */ /* 0x0103e2000c101920 */
[----:B------:R-:W-:-:S03]  /*d7b00*/  ISETP.LT.AND P5, PT, R55, UR4, !P4 ;  /* 0x0000000437007c0c */ /* 0x000fc6000e7a1270 */
[----:B---3--:R3:W-:Y:S04]  /*d7b10*/  @P2 STG.E desc[UR32][R2.64], R249 ;  /* 0x000000f902002986 */ /* 0x0087e8000c101920 */
[----:B------:R4:W-:Y:S01]  /*d7b20*/  @P3 STG.E desc[UR32][R4.64], R21 ;  /* 0x0000001504003986 */ /* 0x0009e2000c101920 */
[----:B------:R-:W-:-:S03]  /*d7b30*/  ISETP.LT.AND P3, PT, R33, UR4, !P4 ;  /* 0x0000000421007c0c */ /* 0x000fc6000e761270 */
[----:B-1----:R-:W2:Y:S04]  /*d7b40*/  LDL.LU R248, [R1+0x1dcc] ;  /* 0x001dcc0001f87983 */ /* 0x002ea80000300800 */
[----:B------:R-:W2:Y:S01]  /*d7b50*/  LDL.LU R96, [R1+0x1e6c] ;  /* 0x001e6c0001607983 */ /* 0x000ea20000300800 */
[----:B---3--:R-:W-:-:S03]  /*d7b60*/  IMAD.WIDE R2, R34, 0x4, R110 ;  /* 0x0000000422027825 */ /* 0x008fc600078e026e */
[----:B------:R-:W3:Y:S01]  /*d7b70*/  LDL.LU R12, [R1+0x1e5c] ;  /* 0x001e5c00010c7983 */ /* 0x000ee20000300800 */
[----:B----4-:R-:W-:-:S03]  /*d7b80*/  IMAD.WIDE R4, R34, 0x4, R108 ;  /* 0x0000000422047825 */ /* 0x010fc600078e026c */
[----:B------:R-:W4:Y:S04]  /*d7b90*/  LDL.LU R249, [R1+0x1dfc] ;  /* 0x001dfc0001f97983 */ /* 0x000f280000300800 */
[----:B------:R-:W4:Y:S01]  /*d7ba0*/  LDL.LU R34, [R1+0x1dbc] ;  /* 0x001dbc0001227983 */ /* 0x000f220000300800 */
[----:B------:R-:W-:-:S03]  /*d7bb0*/  IMAD.WIDE R6, R10, 0x4, R122 ;  /* 0x000000040a067825 */ /* 0x000fc600078e027a */
[----:B------:R-:W3:Y:S01]  /*d7bc0*/  LDL.LU R21, [R1+0x2bc8] ;  /* 0x002bc80001157983 */ /* 0x000ee20000300800 */
[----:B------:R-:W-:-:S03]  /*d7bd0*/  IMAD.WIDE R8, R10, 0x4, R120 ;  /* 0x000000040a087825 */ /* 0x000fc600078e0278 */
[----:B------:R1:W-:Y:S04]  /*d7be0*/  @P0 STG.E desc[UR32][R2.64], R98 ;  /* 0x0000006202000986 */ /* 0x0003e8000c101920 */
[----:B------:R-:W-:Y:S04]  /*d7bf0*/  @P1 STG.E desc[UR32][R4.64], R97 ;  /* 0x0000006104001986 */ /* 0x000fe8000c101920 */
[----:B------:R1:W-:Y:S04]  /*d7c00*/  @P6 STG.E desc[UR32][R6.64], R251 ;  /* 0x000000fb06006986 */ /* 0x0003e8000c101920 */
[----:B------:R1:W-:Y:S02]  /*d7c10*/  @P5 STG.E desc[UR32][R8.64], R250 ;  /* 0x000000fa08005986 */ /* 0x0003e4000c101920 */
[----:B-1----:R-:W-:-:S02]  /*d7c20*/  IMAD.WIDE R2, R10, 0x4, R118 ;  /* 0x000000040a027825 */ /* 0x002fc400078e0276 */
[----:B------:R-:W4:Y:S04]  /*d7c30*/  LDL.LU R251, [R1+0x1dac] ;  /* 0x001dac0001fb7983 */ /* 0x000f280000300800 */
[----:B------:R-:W4:Y:S04]  /*d7c40*/  LDL.LU R250, [R1+0x1aac] ;  /* 0x001aac0001fa7983 */ /* 0x000f280000300800 */
        /* <DEDUP_REMOVED lines=20> */
[----:B------:R-:W2:Y:S01]  /*d7d90*/  LDL.LU R10, [R1+0x16ec] ;  /* 0x0016ec00010a7983 */ /* 0x000ea20000300800 */
[----:B---3--:R-:W-:-:S03]  /*d7da0*/  IMAD.WIDE R2, R21, 0x4, R122 ;  /* 0x0000000415027825 */ /* 0x008fc600078e027a */
[----:B------:R1:W-:Y:S04]  /*d7db0*/  @P1 STG.E desc[UR32][R4.64], R12 ;  /* 0x0000000c04001986 */ /* 0x0003e8000c101920 */
[----:B----4-:R3:W-:Y:S04]  /*d7dc0*/  @P6 STG.E desc[UR32][R6.64], R249 ;  /* 0x000000f906006986 */ /* 0x0107e8000c101920 */
[----:B------:R4:W-:Y:S01]  /*d7dd0*/  @P4 STG.E desc[UR32][R8.64], R34 ;  /* 0x0000002208004986 */ /* 0x0009e2000c101920 */
[----:B------:R-:W-:Y:S02]  /*d7de0*/  ISETP.LT.AND P6, PT, R33, UR4, !P0 ;  /* 0x0000000421007c0c */ /* 0x000fe4000c7c1270 */
[----:B------:R-:W-:Y:S01]  /*d7df0*/  ISETP.LT.AND P5, PT, R252, UR4, !P0 ;  /* 0x00000004fc007c0c */ /* 0x000fe2000c7a1270 */
[----:B-1----:R-:W2:Y:S04]  /*d7e00*/  LDL.LU R12, [R1+0x15ac] ;  /* 0x0015ac00010c7983 */ /* 0x002ea80000300800 */
[----:B---3--:R-:W3:Y:S04]  /*d7e10*/  LDL.LU R249, [R1+0x146c] ;  /* 0x00146c0001f97983 */ /* 0x008ee80000300800 */
[----:B----4-:R-:W4:Y:S01]  /*d7e20*/  LDL.LU R34, [R1+0x2bcc] ;  /* 0x002bcc0001227983 */ /* 0x010f220000300800 */
[----:B------:R-:W-:-:S03]  /*d7e30*/  IMAD.WIDE R4, R21, 0x4, R120 ;  /* 0x0000000415047825 */ /* 0x000fc600078e0278 */
[----:B------:R1:W-:Y:S04]  /*d7e40*/  @P3 STG.E desc[UR32][R2.64], R251 ;  /* 0x000000fb02003986 */ /* 0x0003e8000c101920 */
[----:B------:R-:W4:Y:S04]  /*d7e50*/  LDL.LU R96, [R1+0x1ef0] ;  /* 0x001ef00001607983 */ /* 0x000f280000300800 */
[----:B------:R1:W-:Y:S04]  /*d7e60*/  @P2 STG.E desc[UR32][R4.64], R250 ;  /* 0x000000fa04002986 */ /* 0x0003e8000c101920 */
[----:B------:R-:W4:Y:S01]  /*d7e70*/  LDL.LU R14, [R1+0x4270] ;  /* 0x00427000010e7983 */ /* 0x000f220000300800 */
[----:B------:R-:W-:-:S02]  /*d7e80*/  ISETP.LT.AND P4, PT, R22, UR4, !P0 ;  /* 0x0000000416007c0c */ /* 0x000fc4000c781270 */
[----:B------:R-:W-:Y:S02]  /*d7e90*/  ISETP.LT.AND P1, PT, R142, UR4, !P0 ;  /* 0x000000048e007c0c */ /* 0x000fe4000c721270 */
[----:B------:R-:W-:Y:S02]  /*d7ea0*/  ISETP.LT.AND P2, PT, R143, UR4, !P0 ;  /* 0x000000048f007c0c */ /* 0x000fe4000c741270 */
[----:B------:R-:W-:Y:S01]  /*d7eb0*/  ISETP.LT.AND P3, PT, R35, UR4, !P0 ;  /* 0x0000000423007c0c */ /* 0x000fe2000c761270 */
        /* <DEDUP_REMOVED lines=32> */
[----:B------:R1:W-:Y:S04]  /*d80c0*/  @P1 STG.E desc[UR32][R4.64], R251 ;  /* 0x000000fb04001986 */ /* 0x0003e8000c101920 */
[----:B------:R-:W3:Y:S04]  /*d80d0*/  LDL.LU R249, [R1+0x1b80] ;  /* 0x001b800001f97983 */ /* 0x000ee80000300800 */
[----:B------:R-:W-:Y:S04]  /*d80e0*/  @P6 STG.E desc[UR32][R6.64], R250 ;  /* 0x000000fa06006986 */ /* 0x000fe8000c101920 */
        /* <DEDUP_REMOVED lines=92> */
[----:B------:R1:W-:Y:S04]  /*d86b0*/  @P2 STG.E desc[UR32][R2.64], R250 ;  /* 0x000000fa02002986 */ /* 0x0003e8000c101920 */
[----:B------:R-:W2:Y:S04]  /*d86c0*/  LDL.LU R13, [R1+0x4280] ;  /* 0x00428000010d7983 */ /* 0x000ea80000300800 */
        /* <DEDUP_REMOVED lines=78> */
[----:B----4-:R4:W-:Y:S01]  /*d8bb0*/  @P2 STG.E desc[UR32][R4.64], R248 ;  /* 0x000000f804002986 */ /* 0x0109e2000c101920 */
[----:B------:R-:W-:-:S03]  /*d8bc0*/  ISETP.LT.AND P2, PT, R143, UR4, !P0 ;  /* 0x000000048f007c0c */ /* 0x000fc6000c741270 */
[----:B------:R-:W3:Y:S04]  /*d8bd0*/  LDL.LU R14, [R1+0x4288] ;  /* 0x00428800010e7983 */ /* 0x000ee80000300800 */
[----:B-1----:R-:W3:Y:S01]  /*d8be0*/  LDL.LU R250, [R1+0x1edc] ;  /* 0x001edc0001fa7983 */ /* 0x002ee20000300800 */
[----:B--2---:R-:W-:-:S03]  /*d8bf0*/  ISETP.GE.AND P0, PT, R11, UR5, PT ;  /* 0x000000050b007c0c */ /* 0x004fc6000bf06270 */
[----:B------:R-:W2:Y:S04]  /*d8c00*/  LDL.LU R11, [R1+0x1ecc] ;  /* 0x001ecc00010b7983 */ /* 0x000ea80000300800 */
[----:B----4-:R-:W4:Y:S01]  /*d8c10*/  LDL.LU R248, [R1+0x1eac] ;  /* 0x001eac0001f87983 */ /* 0x010f220000300800 */
[----:B------:R-:W-:-:S04]  /*d8c20*/  IMAD.WIDE R2, R21, 0x4, R118 ;  /* 0x0000000415027825 */ /* 0x000fc800078e0276 */
[----:B------:R-:W-:-:S04]  /*d8c30*/  IMAD.WIDE R4, R21, 0x4, R116 ;  /* 0x0000000415047825 */ /* 0x000fc800078e0274 */
[----:B------:R-:W-:-:S04]  /*d8c40*/  IMAD.WIDE R6, R21, 0x4, R114 ;  /* 0x0000000415067825 */ /* 0x000fc800078e0272 */
[----:B------:R-:W-:Y:S01]  /*d8c50*/  IMAD.WIDE R8, R21, 0x4, R112 ;  /* 0x0000000415087825 */ /* 0x000fe200078e0270 */
[----:B---3--:R1:W-:Y:S04]  /*d8c60*/  @P6 STG.E desc[UR32][R2.64], R98 ;  /* 0x0000006202006986 */ /* 0x0083e8000c101920 */
[----:B------:R3:W-:Y:S04]  /*d8c70*/  @P5 STG.E desc[UR32][R4.64], R97 ;  /* 0x0000006104005986 */ /* 0x0007e8000c101920 */
[----:B------:R3:W-:Y:S04]  /*d8c80*/  @P4 STG.E desc[UR32][R6.64], R249 ;  /* 0x000000f906004986 */ /* 0x0007e8000c101920 */
[----:B------:R3:W-:Y:S01]  /*d8c90*/  @P1 STG.E desc[UR32][R8.64], R10 ;  /* 0x0000000a08001986 */ /* 0x0007e2000c101920 */
[----:B------:R-:W-:-:S02]  /*d8ca0*/  ISETP.LT.AND P4, PT, R32, UR4, !P0 ;  /* 0x0000000420007c0c */ /* 0x000fc4000c781270 */
[----:B------:R-:W-:Y:S02]  /*d8cb0*/  ISETP.LT.AND P1, PT, R55, UR4, !P0 ;  /* 0x0000000437007c0c */ /* 0x000fe4000c721270 */
[----:B------:R-:W-:Y:S01]  /*d8cc0*/  ISETP.LT.AND P6, PT, R33, UR4, !P0 ;  /* 0x0000000421007c0c */ /* 0x000fe2000c7c1270 */
[----:B-1----:R-:W-:-:S04]  /*d8cd0*/  IMAD.WIDE R2, R21, 0x4, R110 ;  /* 0x0000000415027825 */ /* 0x002fc800078e026e */
[----:B---3--:R-:W-:Y:S01]  /*d8ce0*/  IMAD.WIDE R4, R21, 0x4, R108 ;  /* 0x0000000415047825 */ /* 0x008fe200078e026c */
[----:B------:R-:W3:Y:S04]  /*d8cf0*/  LDL.LU R249, [R1+0x1ebc] ;  /* 0x001ebc0001f97983 */ /* 0x000ee80000300800 */
[----:B------:R-:W3:Y:S04]  /*d8d00*/  LDL.LU R21, [R1+0x1e9c] ;  /* 0x001e9c0001157983 */ /* 0x000ee80000300800 */
[----:B------:R-:W3:Y:S01]  /*d8d10*/  LDL.LU R10, [R1+0x2be8] ;  /* 0x002be800010a7983 */ /* 0x000ee20000300800 */
[----:B------:R-:W-:-:S03]  /*d8d20*/  ISETP.LT.AND P5, PT, R252, UR4, !P0 ;  /* 0x00000004fc007c0c */ /* 0x000fc6000c7a1270 */
[----:B------:R1:W-:Y:S04]  /*d8d30*/  @P2 STG.E desc[UR32][R2.64], R12 ;  /* 0x0000000c02002986 */ /* 0x0003e8000c101920 */
[----:B------:R1:W-:Y:S04]  /*d8d40*/  @P3 STG.E desc[UR32][R4.64], R251 ;  /* 0x000000fb04003986 */ /* 0x0003e8000c101920 */
[----:B------:R-:W3:Y:S01]  /*d8d50*/  LDL.LU R98, [R1+0x1eec] ;  /* 0x001eec0001627983 */ /* 0x000ee20000300800 */
[----:B------:R-:W-:-:S03]  /*d8d60*/  IMAD.WIDE R6, R34, 0x4, R118 ;  /* 0x0000000422067825 */ /* 0x000fc600078e0276 */
[----:B------:R-:W3:Y:S04]  /*d8d70*/  LDL.LU R13, [R1+0x428c] ;  /* 0x00428c00010d7983 */ /* 0x000ee80000300800 */
[----:B------:R-:W3:Y:S01]  /*d8d80*/  LDL.LU R97, [R1+0x1e8c] ;  /* 0x001e8c0001617983 */ /* 0x000ee20000300800 */
[----:B-1----:R-:W-:-:S04]  /*d8d90*/  IMAD.WIDE R2, R34, 0x4, R122 ;  /* 0x0000000422027825 */ /* 0x002fc800078e027a */
[C---:B------:R-:W-:Y:S01]  /*d8da0*/  IMAD.WIDE R4, R34.reuse, 0x4, R120 ;  /* 0x0000000422047825 */ /* 0x040fe200078e0278 */
[----:B------:R-:W3:Y:S04]  /*d8db0*/  LDL.LU R12, [R1+0x1d3c] ;  /* 0x001d3c00010c7983 */ /* 0x000ee80000300800 */
[----:B------:R-:W-:Y:S04]  /*d8dc0*/  @P4 STG.E desc[UR32][R2.64], R96 ;  /* 0x0000006002004986 */ /* 0x000fe8000c101920 */
[----:B------:R-:W3:Y:S04]  /*d8dd0*/  LDL.LU R251, [R1+0x1b8c] ;  /* 0x001b8c0001fb7983 */ /* 0x000ee80000300800 */
[----:B------:R-:W-:Y:S01]  /*d8de0*/  @P1 STG.E desc[UR32][R4.64], R250 ;  /* 0x000000fa04001986 */ /* 0x000fe2000c101920 */
[----:B------:R-:W-:-:S03]  /*d8df0*/  IMAD.WIDE R8, R34, 0x4, R116 ;  /* 0x0000000422087825 */ /* 0x000fc600078e0274 */
[----:B--2---:R1:W-:Y:S04]  /*d8e00*/  @P6 STG.E desc[UR32][R6.64], R11 ;  /* 0x0000000b06006986 */ /* 0x0043e8000c101920 */
[----:B----4-:R2:W-:Y:S04]  /*d8e10*/  @P5 STG.E desc[UR32][R8.64], R248 ;  /* 0x000000f808005986 */ /* 0x0105e8000c101920 */
[----:B-1----:R-:W4:Y:S04]  /*d8e20*/  LDL.LU R11, [R1+0x19dc] ;  /* 0x0019dc00010b7983 */ /* 0x002f280000300800 */
[----:B--2---:R-:W2:Y:S04]  /*d8e30*/  LDL.LU R248, [R1+0x182c] ;  /* 0x00182c0001f87983 */ /* 0x004ea80000300800 */
[----:B------:R-:W2:Y:S04]  /*d8e40*/  LDL.LU R96, [R1+0x19ac] ;  /* 0x0019ac0001607983 */ /* 0x000ea80000300800 */
[----:B------:R-:W2:Y:S01]  /*d8e50*/  LDL.LU R250, [R1+0x181c] ;  /* 0x00181c0001fa7983 */ /* 0x000ea20000300800 */
[----:B------:R-:W-:-:S02]  /*d8e60*/  ISETP.LT.AND P2, PT, R22, UR4, !P0 ;  /* 0x0000000416007c0c */ /* 0x000fc4000c741270 */
[----:B------:R-:W-:Y:S02]  /*d8e70*/  ISETP.LT.AND P3, PT, R142, UR4, !P0 ;  /* 0x000000048e007c0c */ /* 0x000fe4000c761270 */
[----:B------:R-:W-:Y:S01]  /*d8e80*/  ISETP.GE.AND P4, PT, R14, UR5, PT ;  /* 0x000000050e007c0c */ /* 0x000fe2000bf86270 */
[----:B------:R-:W-:Y:S01]  /*d8e90*/  IMAD.WIDE R2, R34, 0x4, R114 ;  /* 0x0000000422027825 */ /* 0x000fe200078e0272 */
[----:B------:R-:W-:-:S03]  /*d8ea0*/  ISETP.LT.AND P1, PT, R143, UR4, !P0 ;  /* 0x000000048f007c0c */ /* 0x000fc6000c721270 */
[----:B------:R-:W-:Y:S01]  /*d8eb0*/  IMAD.WIDE R4, R34, 0x4, R112 ;  /* 0x0000000422047825 */ /* 0x000fe200078e0270 */
[----:B------:R-:W-:Y:S02]  /*d8ec0*/  ISETP.LT.AND P0, PT, R35, UR4, !P0 ;  /* 0x0000000423007c0c */ /* 0x000fe4000c701270 */
[----:B------:R-:W-:Y:S02]  /*d8ed0*/  ISETP.LT.AND P6, PT, R32, UR4, !P4 ;  /* 0x0000000420007c0c */ /* 0x000fe4000e7c1270 */
[----:B------:R-:W-:Y:S01]  /*d8ee0*/  ISETP.LT.AND P5, PT, R55, UR4, !P4 ;  /* 0x0000000437007c0c */ /* 0x000fe2000e7a1270 */
[----:B---3--:R1:W-:Y:S04]  /*d8ef0*/  @P2 STG.E desc[UR32][R2.64], R249 ;  /* 0x000000f902002986 */ /* 0x0083e8000c101920 */
[----:B------:R3:W-:Y:S01]  /*d8f00*/  @P3 STG.E desc[UR32][R4.64], R21 ;  /* 0x0000001504003986 */ /* 0x0007e2000c101920 */
[----:B------:R-:W-:Y:S01]  /*d8f10*/  ISETP.LT.AND P3, PT, R33, UR4, !P4 ;  /* 0x0000000421007c0c */ /* 0x000fe2000e761270 */
[----:B------:R-:W-:-:S04]  /*d8f20*/  IMAD.WIDE R6, R10, 0x4, R122 ;  /* 0x000000040a067825 */ /* 0x000fc800078e027a */
[----:B------:R-:W-:Y:S01]  /*d8f30*/  IMAD.WIDE R8, R10, 0x4, R120 ;  /* 0x000000040a087825 */ /* 0x000fe200078e0278 */
[----:B------:R-:W-:-:S03]  /*d8f40*/  ISETP.LT.AND P2, PT, R252, UR4, !P4 ;  /* 0x00000004fc007c0c */ /* 0x000fc6000e741270 */
[----:B-1----:R-:W-:-:S04]  /*d8f50*/  IMAD.WIDE R2, R34, 0x4, R110 ;  /* 0x0000000422027825 */ /* 0x002fc800078e026e */
[----:B---3--:R-:W-:Y:S01]  /*d8f60*/  IMAD.WIDE R4, R34, 0x4, R108 ;  /* 0x0000000422047825 */ /* 0x008fe200078e026c */
[----:B------:R-:W3:Y:S04]  /*d8f70*/  LDL.LU R249, [R1+0x16dc] ;  /* 0x0016dc0001f97983 */ /* 0x000ee80000300800 */
[----:B------:R-:W3:Y:S04]  /*d8f80*/  LDL.LU R34, [R1+0x145c] ;  /* 0x00145c0001227983 */ /* 0x000ee80000300800 */
[----:B------:R-:W3:Y:S04]  /*d8f90*/  LDL.LU R21, [R1+0x2bec] ;  /* 0x002bec0001157983 */ /* 0x000ee80000300800 */
[----:B------:R1:W-:Y:S04]  /*d8fa0*/  @P1 STG.E desc[UR32][R2.64], R98 ;  /* 0x0000006202001986 */ /* 0x0003e8000c101920 */
[----:B------:R-:W-:Y:S04]  /*d8fb0*/  @P0 STG.E desc[UR32][R4.64], R97 ;  /* 0x0000006104000986 */ /* 0x000fe8000c101920 */
[----:B------:R1:W-:Y:S04]  /*d8fc0*/  @P6 STG.E desc[UR32][R6.64], R12 ;  /* 0x0000000c06006986 */ /* 0x0003e8000c101920 */
[----:B------:R1:W-:Y:S02]  /*d8fd0*/  @P5 STG.E desc[UR32][R8.64], R251 ;  /* 0x000000fb08005986 */ /* 0x0003e4000c101920 */
[----:B-1----:R-:W-:-:S02]  /*d8fe0*/  IMAD.WIDE R2, R10, 0x4, R118 ;  /* 0x000000040a027825 */ /* 0x002fc400078e0276 */
[----:B------:R-:W3:Y:S04]  /*d8ff0*/  LDL.LU R12, [R1+0x1f40] ;  /* 0x001f4000010c7983 */ /* 0x000ee80000300800 */
[----:B------:R-:W3:Y:S01]  /*d9000*/  LDL.LU R251, [R1+0x1f20] ;  /* 0x001f200001fb7983 */ /* 0x000ee20000300800 */
[----:B------:R-:W-:Y:S01]  /*d9010*/  IMAD.WIDE R4, R10, 0x4, R116 ;  /* 0x000000040a047825 */ /* 0x000fe200078e0274 */
[----:B------:R-:W-:Y:S02]  /*d9020*/  ISETP.LT.AND P5, PT, R22, UR4, !P4 ;  /* 0x0000000416007c0c */ /* 0x000fe4000e7a1270 */
[----:B------:R-:W-:Y:S01]  /*d9030*/  ISETP.LT.AND P0, PT, R142, UR4, !P4 ;  /* 0x000000048e007c0c */ /* 0x000fe2000e701270 */
[----:B------:R-:W-:-:S04]  /*d9040*/  IMAD.WIDE R6, R10, 0x4, R110 ;  /* 0x000000040a067825 */ /* 0x000fc800078e026e */
[C---:B------:R-:W-:Y:S01]  /*d9050*/  IMAD.WIDE R8, R10.reuse, 0x4, R108 ;  /* 0x000000040a087825 */ /* 0x040fe200078e026c */
[----:B----4-:R1:W-:Y:S04]  /*d9060*/  @P3 STG.E desc[UR32][R2.64], R11 ;  /* 0x0000000b02003986 */ /* 0x0103e8000c101920 */
[----:B--2---:R2:W-:Y:S04]  /*d9070*/  @P2 STG.E desc[UR32][R4.64], R248 ;  /* 0x000000f804002986 */ /* 0x0045e8000c101920 */
[----:B-1----:R-:W4:Y:S04]  /*d9080*/  LDL.LU R11, [R1+0x4290] ;  /* 0x00429000010b7983 */ /* 0x002f280000300800 */
[----:B------:R-:W4:Y:S04]  /*d9090*/  LDL.LU R98, [R1+0x1f60] ;  /* 0x001f600001627983 */ /* 0x000f280000300800 */
[----:B------:R-:W4:Y:S01]  /*d90a0*/  LDL.LU R97, [R1+0x1f50] ;  /* 0x001f500001617983 */ /* 0x000f220000300800 */
[----:B------:R-:W-:-:S04]  /*d90b0*/  IMAD.WIDE R2, R10, 0x4, R114 ;  /* 0x000000040a027825 */ /* 0x000fc800078e0272 */
[----:B--2---:R-:W-:Y:S01]  /*d90c0*/  IMAD.WIDE R4, R10, 0x4, R112 ;  /* 0x000000040a047825 */ /* 0x004fe200078e0270 */
[----:B------:R-:W2:Y:S04]  /*d90d0*/  LDL.LU R248, [R1+0x1f30] ;  /* 0x001f300001f87983 */ /* 0x000ea80000300800 */
[----:B------:R-:W2:Y:S04]  /*d90e0*/  LDL.LU R10, [R1+0x1f10] ;  /* 0x001f1000010a7983 */ /* 0x000ea80000300800 */
[----:B------:R-:W-:Y:S04]  /*d90f0*/  @P5 STG.E desc[UR32][R2.64], R96 ;  /* 0x0000006002005986 */ /* 0x000fe8000c101920 */
[----:B------:R1:W-:Y:S04]  /*d9100*/  @P0 STG.E desc[UR32][R4.64], R250 ;  /* 0x000000fa04000986 */ /* 0x0003e8000c101920 */
[----:B-1----:R-:W2:Y:S01]  /*d9110*/  LDL.LU R250, [R1+0x1f00] ;  /* 0x001f000001fa7983 */ /* 0x002ea20000300800 */
[----:B------:R-:W-:-:S02]  /*d9120*/  ISETP.LT.AND P6, PT, R143, UR4, !P4 ;  /* 0x000000048f007c0c */ /* 0x000fc4000e7c1270 */
[----:B------:R-:W-:Y:S02]  /*d9130*/  ISETP.LT.AND P4, PT, R35, UR4, !P4 ;  /* 0x0000000423007c0c */ /* 0x000fe4000e781270 */
[----:B------:R-:W-:-:S04]  /*d9140*/  ISETP.GE.AND P1, PT, R13, UR5, PT ;  /* 0x000000050d007c0c */ /* 0x000fc8000bf26270 */
[----:B------:R-:W-:Y:S02]  /*d9150*/  ISETP.LT.AND P3, PT, R32, UR4, !P1 ;  /* 0x0000000420007c0c */ /* 0x000fe4000cf61270 */
[----:B------:R-:W-:Y:S01]  /*d9160*/  ISETP.LT.AND P2, PT, R55, UR4, !P1 ;  /* 0x0000000437007c0c */ /* 0x000fe2000cf41270 */
[----:B---3--:R-:W-:-:S04]  /*d9170*/  IMAD.WIDE R2, R21, 0x4, R122 ;  /* 0x0000000415027825 */ /* 0x008fc800078e027a */
[----:B------:R-:W-:Y:S01]  /*d9180*/  IMAD.WIDE R4, R21, 0x4, R120 ;  /* 0x0000000415047825 */ /* 0x000fe200078e0278 */
[----:B------:R-:W-:Y:S01]  /*d9190*/  ISETP.LT.AND P5, PT, R252, UR4, !P1 ;  /* 0x00000004fc007c0c */ /* 0x000fe2000cfa1270 */
[----:B------:R1:W-:Y:S04]  /*d91a0*/  @P6 STG.E desc[UR32][R6.64], R249 ;  /* 0x000000f906006986 */ /* 0x0003e8000c101920 */
[----:B------:R3:W-:Y:S01]  /*d91b0*/  @P4 STG.E desc[UR32][R8.64], R34 ;  /* 0x0000002208004986 */ /* 0x0007e2000c101920 */
[----:B------:R-:W-:Y:S02]  /*d91c0*/  ISETP.LT.AND P6, PT, R33, UR4, !P1 ;  /* 0x0000000421007c0c */ /* 0x000fe4000cfc1270 */
[----:B------:R-:W-:Y:S02]  /*d91d0*/  ISETP.LT.AND P4, PT, R22, UR4, !P1 ;  /* 0x0000000416007c0c */ /* 0x000fe4000cf81270 */
[----:B------:R-:W-:Y:S01]  /*d91e0*/  ISETP.LT.AND P0, PT, R142, UR4, !P1 ;  /* 0x000000048e007c0c */ /* 0x000fe2000cf01270 */
[----:B------:R3:W-:Y:S04]  /*d91f0*/  @P3 STG.E desc[UR32][R2.64], R12 ;  /* 0x0000000c02003986 */ /* 0x0007e8000c101920 */
[----:B-1----:R-:W2:Y:S04]  /*d9200*/  LDL.LU R249, [R1+0x1e70] ;  /* 0x001e700001f97983 */ /* 0x002ea80000300800 */
[----:B---3--:R-:W3:Y:S04]  /*d9210*/  LDL.LU R34, [R1+0x2bf0] ;  /* 0x002bf00001227983 */ /* 0x008ee80000300800 */
[----:B------:R-:W3:Y:S04]  /*d9220*/  LDL.LU R96, [R1+0x1d20] ;  /* 0x001d200001607983 */ /* 0x000ee80000300800 */
[----:B------:R1:W-:Y:S04]  /*d9230*/  @P2 STG.E desc[UR32][R4.64], R251 ;  /* 0x000000fb04002986 */ /* 0x0003e8000c101920 */
[----:B------:R-:W3:Y:S01]  /*d9240*/  LDL.LU R14, [R1+0x4294] ;  /* 0x00429400010e7983 */ /* 0x000ee20000300800 */
[----:B------:R-:W-:-:S02]  /*d9250*/  ISETP.LT.AND P2, PT, R143, UR4, !P1 ;  /* 0x000000048f007c0c */ /* 0x000fc4000cf41270 */
[----:B------:R-:W-:Y:S01]  /*d9260*/  ISETP.LT.AND P3, PT, R35, UR4, !P1 ;  /* 0x0000000423007c0c */ /* 0x000fe2000cf61270 */
[----:B------:R-:W3:Y:S01]  /*d9270*/  LDL.LU R12, [R1+0x1b90] ;  /* 0x001b9000010c7983 */ /* 0x000ee20000300800 */
[----:B------:R-:W-:-:S04]  /*d9280*/  IMAD.WIDE R2, R21, 0x4, R118 ;  /* 0x0000000415027825 */ /* 0x000fc800078e0276 */
[----:B------:R-:W-:-:S04]  /*d9290*/  IMAD.WIDE R6, R21, 0x4, R114 ;  /* 0x0000000415067825 */ /* 0x000fc800078e0272 */
[C---:B------:R-:W-:Y:S01]  /*d92a0*/  IMAD.WIDE R8, R21.reuse, 0x4, R112 ;  /* 0x0000000415087825 */ /* 0x040fe200078e0270 */
[----:B-1----:R-:W3:Y:S03]  /*d92b0*/  LDL.LU R251, [R1+0x1590] ;  /* 0x0015900001fb7983 */ /* 0x002ee60000300800 */
[----:B------:R-:W-:Y:S01]  /*d92c0*/  IMAD.WIDE R4, R21, 0x4, R116 ;  /* 0x0000000415047825 */ /* 0x000fe200078e0274 */
[----:B----4-:R-:W-:Y:S02]  /*d92d0*/  ISETP.GE.AND P1, PT, R11, UR5, PT ;  /* 0x000000050b007c0c */ /* 0x010fe4000bf26270 */
[----:B------:R-:W4:Y:S04]  /*d92e0*/  LDL.LU R11, [R1+0x10d0] ;  /* 0x0010d000010b7983 */ /* 0x000f280000300800 */
[----:B------:R1:W-:Y:S04]  /*d92f0*/  @P6 STG.E desc[UR32][R2.64], R98 ;  /* 0x0000006202006986 */ /* 0x0003e8000c101920 */
[----:B------:R1:W-:Y:S04]  /*d9300*/  @P5 STG.E desc[UR32][R4.64], R97 ;  /* 0x0000006104005986 */ /* 0x0003e8000c101920 */
[----:B--2---:R-:W-:Y:S04]  /*d9310*/  @P4 STG.E desc[UR32][R6.64], R248 ;  /* 0x000000f806004986 */ /* 0x004fe8000c101920 */
[----:B------:R2:W-:Y:S01]  /*d9320*/  @P0 STG.E desc[UR32][R8.64], R10 ;  /* 0x0000000a08000986 */ /* 0x0005e2000c101920 */
[----:B-1----:R-:W-:-:S04]  /*d9330*/  IMAD.WIDE R2, R21, 0x4, R110 ;  /* 0x0000000415027825 */ /* 0x002fc800078e026e */
[----:B------:R-:W-:Y:S01]  /*d9340*/  IMAD.WIDE R4, R21, 0x4, R108 ;  /* 0x0000000415047825 */ /* 0x000fe200078e026c */
[----:B--2---:R-:W2:Y:S04]  /*d9350*/  LDL.LU R10, [R1+0x10a0] ;  /* 0x0010a000010a7983 */ /* 0x004ea80000300800 */
[----:B------:R-:W2:Y:S04]  /*d9360*/  LDL.LU R21, [R1+0xe80] ;  /* 0x000e800001157983 */ /* 0x000ea80000300800 */
[----:B------:R-:W2:Y:S04]  /*d9370*/  LDL.LU R248, [R1+0x2bf4] ;  /* 0x002bf40001f87983 */ /* 0x000ea80000300800 */
[----:B------:R-:W2:Y:S04]  /*d9380*/  LDL.LU R98, [R1+0xd90] ;  /* 0x000d900001627983 */ /* 0x000ea80000300800 */
[----:B------:R-:W2:Y:S04]  /*d9390*/  LDL.LU R13, [R1+0x4298] ;  /* 0x00429800010d7983 */ /* 0x000ea80000300800 */
[----:B------:R1:W-:Y:S04]  /*d93a0*/  @P2 STG.E desc[UR32][R2.64], R250 ;  /* 0x000000fa02002986 */ /* 0x0003e8000c101920 */
[----:B------:R-:W2:Y:S04]  /*d93b0*/  LDL.LU R97, [R1+0xc30] ;  /* 0x000c300001617983 */ /* 0x000ea80000300800 */
[----:B-1----:R-:W2:Y:S01]  /*d93c0*/  LDL.LU R250, [R1+0x1f44] ;  /* 0x001f440001fa7983 */ /* 0x002ea20000300800 */
[----:B------:R-:W-:-:S02]  /*d93d0*/  ISETP.LT.AND P4, PT, R32, UR4, !P1 ;  /* 0x0000000420007c0c */ /* 0x000fc4000cf81270 */
[----:B------:R-:W-:Y:S02]  /*d93e0*/  ISETP.LT.AND P0, PT, R55, UR4, !P1 ;  /* 0x0000000437007c0c */ /* 0x000fe4000cf01270 */
[----:B------:R-:W-:Y:S02]  /*d93f0*/  ISETP.LT.AND P6, PT, R33, UR4, !P1 ;  /* 0x0000000421007c0c */ /* 0x000fe4000cfc1270 */
[----:B------:R-:W-:Y:S02]  /*d9400*/  ISETP.LT.AND P5, PT, R252, UR4, !P1 ;  /* 0x00000004fc007c0c */ /* 0x000fe4000cfa1270 */
[----:B------:R-:W-:Y:S01]  /*d9410*/  ISETP.LT.AND P2, PT, R22, UR4, !P1 ;  /* 0x0000000416007c0c */ /* 0x000fe2000cf41270 */
[----:B------:R1:W-:Y:S01]  /*d9420*/  @P3 STG.E desc[UR32][R4.64], R249 ;  /* 0x000000f904003986 */ /* 0x0003e2000c101920 */
[----:B---3--:R-:W-:-:S04]  /*d9430*/  IMAD.WIDE R2, R34, 0x4, R122 ;  /* 0x0000000422027825 */ /* 0x008fc800078e027a */
[----:B------:R-:W-:-:S04]  /*d9440*/  IMAD.WIDE R6, R34, 0x4, R118 ;  /* 0x0000000422067825 */ /* 0x000fc800078e0276 */
[----:B------:R-:W-:Y:S01]  /*d9450*/  IMAD.WIDE R8, R34, 0x4, R116 ;  /* 0x0000000422087825 */ /* 0x000fe200078e0274 */
[----:B------:R-:W-:Y:S01]  /*d9460*/  ISETP.LT.AND P3, PT, R142, UR4, !P1 ;  /* 0x000000048e007c0c */ /* 0x000fe2000cf61270 */
[----:B------:R3:W-:Y:S04]  /*d9470*/  @P4 STG.E desc[UR32][R2.64], R96 ;  /* 0x0000006002004986 */ /* 0x0007e8000c101920 */
[----:B-1----:R-:W2:Y:S01]  /*d9480*/  LDL.LU R249, [R1+0x1f24] ;  /* 0x001f240001f97983 */ /* 0x002ea20000300800 */
[----:B------:R-:W-:Y:S01]  /*d9490*/  IMAD.WIDE R4, R34, 0x4, R120 ;  /* 0x0000000422047825 */ /* 0x000fe200078e0278 */
[----:B------:R-:W-:-:S04]  /*d94a0*/  ISETP.GE.AND P4, PT, R14, UR5, PT ;  /* 0x000000050e007c0c */ /* 0x000fc8000bf86270 */
[----:B------:R1:W-:Y:S04]  /*d94b0*/  @P0 STG.E desc[UR32][R4.64], R12 ;  /* 0x0000000c04000986 */ /* 0x0003e8000c101920 */
[----:B------:R-:W-:Y:S04]  /*d94c0*/  @P6 STG.E desc[UR32][R6.64], R251 ;  /* 0x000000fb06006986 */ /* 0x000fe8000c101920 */
[----:B---3--:R-:W3:Y:S01]  /*d94d0*/  LDL.LU R96, [R1+0x1f64] ;  /* 0x001f640001607983 */ /* 0x008ee20000300800 */
[----:B------:R-:W-:Y:S01]  /*d94e0*/  IMAD.WIDE R2, R34, 0x4, R114 ;  /* 0x0000000422027825 */ /* 0x000fe200078e0272 */
[----:B------:R-:W-:-:S02]  /*d94f0*/  ISETP.LT.AND P0, PT, R143, UR4, !P1 ;  /* 0x000000048f007c0c */ /* 0x000fc4000cf01270 */
[----:B------:R-:W-:Y:S02]  /*d9500*/  ISETP.LT.AND P1, PT, R35, UR4, !P1 ;  /* 0x0000000423007c0c */ /* 0x000fe4000cf21270 */
[----:B------:R-:W-:Y:S01]  /*d9510*/  ISETP.LT.AND P6, PT, R32, UR4, !P4 ;  /* 0x0000000420007c0c */ /* 0x000fe2000e7c1270 */
[----:B-1----:R-:W-:Y:S01]  /*d9520*/  IMAD.WIDE R4, R34, 0x4, R112 ;  /* 0x0000000422047825 */ /* 0x002fe200078e0270 */
[----:B----4-:R1:W-:Y:S04]  /*d9530*/  @P5 STG.E desc[UR32][R8.64], R11 ;  /* 0x0000000b08005986 */ /* 0x0103e8000c101920 */
[----:B-1----:R-:W4:Y:S04]  /*d9540*/  LDL.LU R11, [R1+0x1f54] ;  /* 0x001f5400010b7983 */ /* 0x002f280000300800 */
[----:B------:R-:W4:Y:S04]  /*d9550*/  LDL.LU R12, [R1+0x1f34] ;  /* 0x001f3400010c7983 */ /* 0x000f280000300800 */
[----:B------:R-:W4:Y:S04]  /*d9560*/  LDL.LU R251, [R1+0x1f14] ;  /* 0x001f140001fb7983 */ /* 0x000f280000300800 */
[----:B--2---:R1:W-:Y:S04]  /*d9570*/  @P2 STG.E desc[UR32][R2.64], R10 ;  /* 0x0000000a02002986 */ /* 0x0043e8000c101920 */
[----:B------:R2:W-:Y:S01]  /*d9580*/  @P3 STG.E desc[UR32][R4.64], R21 ;  /* 0x0000001504003986 */ /* 0x0005e2000c101920 */
[----:B------:R-:W-:-:S03]  /*d9590*/  IMAD.WIDE R6, R248, 0x4, R122 ;  /* 0x00000004f8067825 */ /* 0x000fc600078e027a */
[----:B-1----:R-:W4:Y:S04]  /*d95a0*/  LDL.LU R10, [R1+0x1f04] ;  /* 0x001f0400010a7983 */ /* 0x002f280000300800 */
[----:B--2---:R-:W2:Y:S01]  /*d95b0*/  LDL.LU R21, [R1+0x1e74] ;  /* 0x001e740001157983 */ /* 0x004ea20000300800 */
[----:B------:R-:W-:-:S04]  /*d95c0*/  IMAD.WIDE R2, R34, 0x4, R110 ;  /* 0x0000000422027825 */ /* 0x000fc800078e026e */
[----:B------:R-:W-:Y:S02]  /*d95d0*/  IMAD.WIDE R4, R34, 0x4, R108 ;  /* 0x0000000422047825 */ /* 0x000fe400078e026c */
[----:B------:R-:W2:Y:S04]  /*d95e0*/  LDL.LU R34, [R1+0x2bf8] ;  /* 0x002bf80001227983 */ /* 0x000ea80000300800 */
[----:B------:R-:W-:Y:S04]  /*d95f0*/  @P0 STG.E desc[UR32][R2.64], R98 ;  /* 0x0000006202000986 */ /* 0x000fe8000c101920 */
[----:B------:R-:W-:Y:S04]  /*d9600*/  @P1 STG.E desc[UR32][R4.64], R97 ;  /* 0x0000006104001986 */ /* 0x000fe8000c101920 */
[----:B------:R1:W-:Y:S04]  /*d9610*/  @P6 STG.E desc[UR32][R6.64], R250 ;  /* 0x000000fa06006986 */ /* 0x0003e8000c101920 */
[----:B-1----:R-:W2:Y:S01]  /*d9620*/  LDL.LU R250, [R1+0x1d24] ;  /* 0x001d240001fa7983 */ /* 0x002ea20000300800 */
[----:B------:R-:W-:-:S02]  /*d9630*/  ISETP.LT.AND P5, PT, R55, UR4, !P4 ;  /* 0x0000000437007c0c */ /* 0x000fc4000e7a1270 */
[----:B------:R-:W-:Y:S01]  /*d9640*/  ISETP.LT.AND P3, PT, R33, UR4, !P4 ;  /* 0x0000000421007c0c */ /* 0x000fe2000e761270 */
[----:B------:R-:W-:Y:S01]  /*d9650*/  IMAD.WIDE R8, R248, 0x4, R120 ;  /* 0x00000004f8087825 */ /* 0x000fe200078e0278 */
[----:B------:R-:W-:-:S03]  /*d9660*/  ISETP.LT.AND P2, PT, R252, UR4, !P4 ;  /* 0x00000004fc007c0c */ /* 0x000fc6000e741270 */
[----:B------:R-:W-:Y:S01]  /*d9670*/  IMAD.WIDE R2, R248, 0x4, R118 ;  /* 0x00000004f8027825 */ /* 0x000fe200078e0276 */
[----:B------:R-:W-:-:S03]  /*d9680*/  ISETP.LT.AND P1, PT, R142, UR4, !P4 ;  /* 0x000000048e007c0c */ /* 0x000fc6000e721270 */
[----:B------:R-:W-:Y:S01]  /*d9690*/  IMAD.WIDE R4, R248, 0x4, R116 ;  /* 0x00000004f8047825 */ /* 0x000fe200078e0274 */
[----:B------:R-:W-:Y:S02]  /*d96a0*/  ISETP.LT.AND P6, PT, R143, UR4, !P4 ;  /* 0x000000048f007c0c */ /* 0x000fe4000e7c1270 */
[----:B------:R-:W-:Y:S01]  /*d96b0*/  ISETP.GE.AND P0, PT, R13, UR5, PT ;  /* 0x000000050d007c0c */ /* 0x000fe2000bf06270 */
[----:B------:R1:W-:Y:S01]  /*d96c0*/  @P5 STG.E desc[UR32][R8.64], R249 ;  /* 0x000000f908005986 */ /* 0x0003e2000c101920 */
[----:B------:R-:W-:Y:S02]  /*d96d0*/  ISETP.LT.AND P5, PT, R22, UR4, !P4 ;  /* 0x0000000416007c0c */ /* 0x000fe4000e7a1270 */
[----:B------:R-:W-:Y:S01]  /*d96e0*/  ISETP.LT.AND P4, PT, R35, UR4, !P4 ;  /* 0x0000000423007c0c */ /* 0x000fe2000e781270 */
[----:B---3--:R3:W-:Y:S01]  /*d96f0*/  @P3 STG.E desc[UR32][R2.64], R96 ;  /* 0x0000006002003986 */ /* 0x0087e2000c101920 */
[----:B------:R-:W-:-:S03]  /*d9700*/  IMAD.WIDE R6, R248, 0x4, R110 ;  /* 0x00000004f8067825 */ /* 0x000fc600078e026e */
[----:B-1----:R-:W2:Y:S04]  /*d9710*/  LDL.LU R249, [R1+0x1b94] ;  /* 0x001b940001f97983 */ /* 0x002ea80000300800 */
[----:B------:R-:W2:Y:S04]  /*d9720*/  LDL.LU R13, [R1+0x429c] ;  /* 0x00429c00010d7983 */ /* 0x000ea80000300800 */
[----:B------:R-:W2:Y:S04]  /*d9730*/  LDL.LU R98, [R1+0x1594] ;  /* 0x0015940001627983 */ /* 0x000ea80000300800 */
[----:B---3--:R-:W3:Y:S01]  /*d9740*/  LDL.LU R96, [R1+0x10d4] ;  /* 0x0010d40001607983 */ /* 0x008ee20000300800 */
[----:B------:R-:W-:-:S04]  /*d9750*/  IMAD.WIDE R2, R248, 0x4, R114 ;  /* 0x00000004f8027825 */ /* 0x000fc800078e0272 */
[----:B------:R-:W-:Y:S01]  /*d9760*/  IMAD.WIDE R8, R248, 0x4, R108 ;  /* 0x00000004f8087825 */ /* 0x000fe200078e026c */
[----:B------:R-:W-:Y:S01]  /*d9770*/  ISETP.LT.AND P3, PT, R32, UR4, !P0 ;  /* 0x0000000420007c0c */ /* 0x000fe2000c761270 */
[----:B----4-:R1:W-:Y:S04]  /*d9780*/  @P2 STG.E desc[UR32][R4.64], R11 ;  /* 0x0000000b04002986 */ /* 0x0103e8000c101920 */
[----:B------:R4:W-:Y:S01]  /*d9790*/  @P5 STG.E desc[UR32][R2.64], R12 ;  /* 0x0000000c02005986 */ /* 0x0009e2000c101920 */
[----:B-1----:R-:W-:-:S03]  /*d97a0*/  IMAD.WIDE R4, R248, 0x4, R112 ;  /* 0x00000004f8047825 */ /* 0x002fc600078e0270 */
[----:B------:R-:W3:Y:S04]  /*d97b0*/  LDL.LU R11, [R1+0x10a4] ;  /* 0x0010a400010b7983 */ /* 0x000ee80000300800 */
[----:B------:R-:W3:Y:S04]  /*d97c0*/  LDL.LU R248, [R1+0xe84] ;  /* 0x000e840001f87983 */ /* 0x000ee80000300800 */
[----:B----4-:R-:W4:Y:S04]  /*d97d0*/  LDL.LU R12, [R1+0xd94] ;  /* 0x000d9400010c7983 */ /* 0x010f280000300800 */
[----:B------:R-:W-:Y:S04]  /*d97e0*/  @P1 STG.E desc[UR32][R4.64], R251 ;  /* 0x000000fb04001986 */ /* 0x000fe8000c101920 */
[----:B------:R-:W-:Y:S04]  /*d97f0*/  @P6 STG.E desc[UR32][R6.64], R10 ;  /* 0x0000000a06006986 */ /* 0x000fe8000c101920 */
[----:B--2---:R1:W-:Y:S01]  /*d9800*/  @P4 STG.E desc[UR32][R8.64], R21 ;  /* 0x0000001508004986 */ /* 0x0043e2000c101920 */
[----:B------:R-:W-:-:S03]  /*d9810*/  IMAD.WIDE R2, R34, 0x4, R122 ;  /* 0x0000000422027825 */ /* 0x000fc600078e027a */
[----:B-1----:R-:W2:Y:S04]  /*d9820*/  LDL.LU R21, [R1+0xc34] ;  /* 0x000c340001157983 */ /* 0x002ea80000300800 */
[----:B------:R-:W2:Y:S04]  /*d9830*/  LDL.LU R10, [R1+0x2bfc] ;  /* 0x002bfc00010a7983 */ /* 0x000ea80000300800 */
[----:B------:R-:W2:Y:S04]  /*d9840*/  LDL.LU R97, [R1+0x1f48] ;  /* 0x001f480001617983 */ /* 0x000ea80000300800 */
[----:B------:R-:W2:Y:S04]  /*d9850*/  LDL.LU R14, [R1+0x42a8] ;  /* 0x0042a800010e7983 */ /* 0x000ea80000300800 */
[----:B------:R-:W2:Y:S04]  /*d9860*/  LDL.LU R251, [R1+0x1f28] ;  /* 0x001f280001fb7983 */ /* 0x000ea80000300800 */
[----:B------:R1:W-:Y:S04]  /*d9870*/  @P3 STG.E desc[UR32][R2.64], R250 ;  /* 0x000000fa02003986 */ /* 0x0003e8000c101920 */
[----:B-1----:R-:W2:Y:S01]  /*d9880*/  LDL.LU R250, [R1+0x1f68] ;  /* 0x001f680001fa7983 */ /* 0x002ea20000300800 */
[----:B------:R-:W-:-:S02]  /*d9890*/  ISETP.LT.AND P2, PT, R55, UR4, !P0 ;  /* 0x0000000437007c0c */ /* 0x000fc4000c741270 */
[----:B------:R-:W-:Y:S02]  /*d98a0*/  ISETP.LT.AND P6, PT, R33, UR4, !P0 ;  /* 0x0000000421007c0c */ /* 0x000fe4000c7c1270 */
[----:B------:R-:W-:Y:S02]  /*d98b0*/  ISETP.LT.AND P5, PT, R252, UR4, !P0 ;  /* 0x00000004fc007c0c */ /* 0x000fe4000c7a1270 */
[----:B------:R-:W-:Y:S01]  /*d98c0*/  ISETP.LT.AND P4, PT, R22, UR4, !P0 ;  /* 0x0000000416007c0c */ /* 0x000fe2000c781270 */
[----:B------:R-:W-:Y:S01]  /*d98d0*/  IMAD.WIDE R4, R34, 0x4, R120 ;  /* 0x0000000422047825 */ /* 0x000fe200078e0278 */
[----:B------:R-:W-:-:S03]  /*d98e0*/  ISETP.LT.AND P1, PT, R142, UR4, !P0 ;  /* 0x000000048e007c0c */ /* 0x000fc6000c721270 */
[----:B------:R-:W-:-:S04]  /*d98f0*/  IMAD.WIDE R2, R34, 0x4, R118 ;  /* 0x0000000422027825 */ /* 0x000fc800078e0276 */
[----:B------:R-:W-:-:S04]  /*d9900*/  IMAD.WIDE R6, R34, 0x4, R114 ;  /* 0x0000000422067825 */ /* 0x000fc800078e0272 */
[----:B------:R-:W-:Y:S01]  /*d9910*/  IMAD.WIDE R8, R34, 0x4, R112 ;  /* 0x0000000422087825 */ /* 0x000fe200078e0270 */
[----:B------:R-:W-:Y:S01]  /*d9920*/  ISETP.LT.AND P3, PT, R35, UR4, !P0 ;  /* 0x0000000423007c0c */ /* 0x000fe2000c761270 */
[----:B------:R1:W-:Y:S01]  /*d9930*/  @P2 STG.E desc[UR32][R4.64], R249 ;  /* 0x000000f904002986 */ /* 0x0003e2000c101920 */
[----:B------:R-:W-:-:S03]  /*d9940*/  ISETP.LT.AND P2, PT, R143, UR4, !P0 ;  /* 0x000000048f007c0c */ /* 0x000fc6000c741270 */
[----:B------:R3:W-:Y:S01]  /*d9950*/  @P6 STG.E desc[UR32][R2.64], R98 ;  /* 0x0000006202006986 */ /* 0x0007e2000c101920 */
[----:B------:R-:W-:Y:S01]  /*d9960*/  ISETP.GE.AND P0, PT, R13, UR5, PT ;  /* 0x000000050d007c0c */ /* 0x000fe2000bf06270 */
[C---:B-1----:R-:W-:Y:S02]  /*d9970*/  IMAD.WIDE R4, R34.reuse, 0x4, R116 ;  /* 0x0000000422047825 */ /* 0x042fe400078e0274 */
[----:B------:R-:W2:Y:S04]  /*d9980*/  LDL.LU R249, [R1+0x1f58] ;  /* 0x001f580001f97983 */ /* 0x000ea80000300800 */
[----:B---3--:R1:W-:Y:S01]  /*d9990*/  @P5 STG.E desc[UR32][R4.64], R96 ;  /* 0x0000006004005986 */ /* 0x0083e2000c101920 */
[----:B------:R-:W-:Y:S01]  /*d99a0*/  IMAD.WIDE R2, R34, 0x4, R110 ;  /* 0x0000000422027825 */ /* 0x000fe200078e026e */
[----:B------:R-:W-:-:S03]  /*d99b0*/  ISETP.LT.AND P6, PT, R33, UR4, !P0 ;  /* 0x0000000421007c0c */ /* 0x000fc6000c7c1270 */
[----:B-1----:R-:W-:Y:S01]  /*d99c0*/  IMAD.WIDE R4, R34, 0x4, R108 ;  /* 0x0000000422047825 */ /* 0x002fe200078e026c */
[----:B------:R1:W-:Y:S04]  /*d99d0*/  @P4 STG.E desc[UR32][R6.64], R11 ;  /* 0x0000000b06004986 */ /* 0x0003e8000c101920 */
[----:B------:R3:W-:Y:S01]  /*d99e0*/  @P1 STG.E desc[UR32][R8.64], R248 ;  /* 0x000000f808001986 */ /* 0x0007e2000c101920 */
[----:B------:R-:W-:Y:S02]  /*d99f0*/  ISETP.LT.AND P4, PT, R32, UR4, !P0 ;  /* 0x0000000420007c0c */ /* 0x000fe4000c781270 */
[----:B------:R-:W-:Y:S01]  /*d9a00*/  ISETP.LT.AND P1, PT, R55, UR4, !P0 ;  /* 0x0000000437007c0c */ /* 0x000fe2000c721270 */
[----:B----4-:R4:W-:Y:S04]  /*d9a10*/  @P2 STG.E desc[UR32][R2.64], R12 ;  /* 0x0000000c02002986 */ /* 0x0109e8000c101920 */
[----:B-1----:R-:W4:Y:S04]  /*d9a20*/  LDL.LU R11, [R1+0x1f38] ;  /* 0x001f3800010b7983 */ /* 0x002f280000300800 */
[----:B---3--:R-:W3:Y:S04]  /*d9a30*/  LDL.LU R248, [R1+0x1f18] ;  /* 0x001f180001f87983 */ /* 0x008ee80000300800 */
[----:B------:R-:W3:Y:S04]  /*d9a40*/  LDL.LU R34, [R1+0x2c00] ;  /* 0x002c000001227983 */ /* 0x000ee80000300800 */
[----:B------:R-:W3:Y:S04]  /*d9a50*/  LDL.LU R98, [R1+0x1f08] ;  /* 0x001f080001627983 */ /* 0x000ee80000300800 */
[----:B------:R-:W3:Y:S04]  /*d9a60*/  LDL.LU R13, [R1+0x42a4] ;  /* 0x0042a400010d7983 */ /* 0x000ee80000300800 */
[----:B------:R-:W3:Y:S04]  /*d9a70*/  LDL.LU R96, [R1+0x1e78] ;  /* 0x001e780001607983 */ /* 0x000ee80000300800 */
[----:B--2---:R1:W-:Y:S04]  /*d9a80*/  @P3 STG.E desc[UR32][R4.64], R21 ;  /* 0x0000001504003986 */ /* 0x0043e8000c101920 */
[----:B----4-:R-:W2:Y:S01]  /*d9a90*/  LDL.LU R12, [R1+0x1d28] ;  /* 0x001d2800010c7983 */ /* 0x010ea20000300800 */
[----:B------:R-:W-:-:S04]  /*d9aa0*/  IMAD.WIDE R2, R10, 0x4, R122 ;  /* 0x000000040a027825 */ /* 0x000fc800078e027a */
[C---:B------:R-:W-:Y:S01]  /*d9ab0*/  IMAD.WIDE R6, R10.reuse, 0x4, R118 ;  /* 0x000000040a067825 */ /* 0x040fe200078e0276 */
[----:B-1----:R-:W4:Y:S03]  /*d9ac0*/  LDL.LU R21, [R1+0x1b98] ;  /* 0x001b980001157983 */ /* 0x002f260000300800 */
[----:B------:R-:W-:Y:S01]  /*d9ad0*/  IMAD.WIDE R4, R10, 0x4, R120 ;  /* 0x000000040a047825 */ /* 0x000fe200078e0278 */
[----:B------:R-:W-:Y:S04]  /*d9ae0*/  @P4 STG.E desc[UR32][R2.64], R97 ;  /* 0x0000006102004986 */ /* 0x000fe8000c101920 */
[----:B------:R1:W-:Y:S04]  /*d9af0*/  @P1 STG.E desc[UR32][R4.64], R251 ;  /* 0x000000fb04001986 */ /* 0x0003e8000c101920 */
[----:B------:R1:W-:Y:S04]  /*d9b00*/  @P6 STG.E desc[UR32][R6.64], R250 ;  /* 0x000000fa06006986 */ /* 0x0003e8000c101920 */
[----:B-1----:R-:W4:Y:S04]  /*d9b10*/  LDL.LU R251, [R1+0x1598] ;  /* 0x0015980001fb7983 */ /* 0x002f280000300800 */
[----:B------:R-:W4:Y:S01]  /*d9b20*/  LDL.LU R250, [R1+0x10d8] ;  /* 0x0010d80001fa7983 */ /* 0x000f220000300800 */
[----:B------:R-:W-:-:S02]  /*d9b30*/  ISETP.LT.AND P5, PT, R252, UR4, !P0 ;  /* 0x00000004fc007c0c */ /* 0x000fc4000c7a1270 */
[----:B------:R-:W-:Y:S02]  /*d9b40*/  ISETP.LT.AND P2, PT, R22, UR4, !P0 ;  /* 0x0000000416007c0c */ /* 0x000fe4000c741270 */
[----:B------:R-:W-:Y:S01]  /*d9b50*/  ISETP.LT.AND P3, PT, R142, UR4, !P0 ;  /* 0x000000048e007c0c */ /* 0x000fe2000c761270 */
[----:B------:R-:W-:Y:S01]  /*d9b60*/  IMAD.WIDE R8, R10, 0x4, R116 ;  /* 0x000000040a087825 */ /* 0x000fe200078e0274 */
[----:B------:R-:W-:Y:S02]  /*d9b70*/  ISETP.GE.AND P4, PT, R14, UR5, PT ;  /* 0x000000050e007c0c */ /* 0x000fe4000bf86270 */
[----:B------:R-:W-:Y:S02]  /*d9b80*/  ISETP.LT.AND P1, PT, R143, UR4, !P0 ;  /* 0x000000048f007c0c */ /* 0x000fe4000c721270 */
[----:B------:R-:W-:Y:S01]  /*d9b90*/  ISETP.LT.AND P0, PT, R35, UR4, !P0 ;  /* 0x0000000423007c0c */ /* 0x000fe2000c701270 */
[----:B------:R-:W-:Y:S01]  /*d9ba0*/  IMAD.WIDE R2, R10, 0x4, R114 ;  /* 0x000000040a027825 */ /* 0x000fe200078e0272 */
[----:B------:R-:W-:-:S03]  /*d9bb0*/  ISETP.LT.AND P6, PT, R32, UR4, !P4 ;  /* 0x0000000420007c0c */ /* 0x000fc6000e7c1270 */
[----:B------:R-:W-:Y:S01]  /*d9bc0*/  IMAD.WIDE R4, R10, 0x4, R112 ;  /* 0x000000040a047825 */ /* 0x000fe200078e0270 */
[----:B------:R-:W4:Y:S04]  /*d9bd0*/  LDL.LU R97, [R1+0x10a8] ;  /* 0x0010a80001617983 */ /* 0x000f280000300800 */
[----:B------:R1:W-:Y:S01]  /*d9be0*/  @P5 STG.E desc[UR32][R8.64], R249 ;  /* 0x000000f908005986 */ /* 0x0003e2000c101920 */
[----:B------:R-:W-:-:S03]  /*d9bf0*/  ISETP.LT.AND P5, PT, R55, UR4, !P4 ;  /* 0x0000000437007c0c */ /* 0x000fc6000e7a1270 */
[----:B------:R1:W-:Y:S04]  /*d9c00*/  @P2 STG.E desc[UR32][R2.64], R11 ;  /* 0x0000000b02002986 */ /* 0x0003e8000c101920 */
[----:B---3--:R3:W-:Y:S01]  /*d9c10*/  @P3 STG.E desc[UR32][R4.64], R248 ;  /* 0x000000f804003986 */ /* 0x0087e2000c101920 */
[----:B------:R-:W-:-:S04]  /*d9c20*/  IMAD.WIDE R6, R34, 0x4, R122 ;  /* 0x0000000422067825 */ /* 0x000fc800078e027a */
[----:B-1----:R-:W-:Y:S01]  /*d9c30*/  IMAD.WIDE R8, R34, 0x4, R120 ;  /* 0x0000000422087825 */ /* 0x002fe200078e0278 */
[----:B------:R-:W-:Y:S02]  /*d9c40*/  ISETP.LT.AND P3, PT, R33, UR4, !P4 ;  /* 0x0000000421007c0c */ /* 0x000fe4000e761270 */
[----:B------:R-:W-:Y:S01]  /*d9c50*/  ISETP.LT.AND P2, PT, R252, UR4, !P4 ;  /* 0x00000004fc007c0c */ /* 0x000fe2000e741270 */
[C---:B------:R-:W-:Y:S01]  /*d9c60*/  IMAD.WIDE R2, R10.reuse, 0x4, R110 ;  /* 0x000000040a027825 */ /* 0x040fe200078e026e */
[----:B------:R-:W4:Y:S03]  /*d9c70*/  LDL.LU R11, [R1+0xe88] ;  /* 0x000e8800010b7983 */ /* 0x000f260000300800 */
[----:B---3--:R-:W-:Y:S01]  /*d9c80*/  IMAD.WIDE R4, R10, 0x4, R108 ;  /* 0x000000040a047825 */ /* 0x008fe200078e026c */
[----:B------:R-:W3:Y:S04]  /*d9c90*/  LDL.LU R248, [R1+0xd98] ;  /* 0x000d980001f87983 */ /* 0x000ee80000300800 */
[----:B------:R-:W3:Y:S04]  /*d9ca0*/  LDL.LU R10, [R1+0xc38] ;  /* 0x000c3800010a7983 */ /* 0x000ee80000300800 */
[----:B------:R-:W3:Y:S04]  /*d9cb0*/  LDL.LU R249, [R1+0x2c0c] ;  /* 0x002c0c0001f97983 */ /* 0x000ee80000300800 */
[----:B------:R-:W-:Y:S04]  /*d9cc0*/  @P1 STG.E desc[UR32][R2.64], R98 ;  /* 0x0000006202001986 */ /* 0x000fe8000c101920 */
[----:B------:R1:W-:Y:S04]  /*d9cd0*/  @P0 STG.E desc[UR32][R4.64], R96 ;  /* 0x0000006004000986 */ /* 0x0003e8000c101920 */
[----:B--2---:R-:W-:Y:S04]  /*d9ce0*/  @P6 STG.E desc[UR32][R6.64], R12 ;  /* 0x0000000c06006986 */ /* 0x004fe8000c101920 */
[----:B----4-:R2:W-:Y:S01]  /*d9cf0*/  @P5 STG.E desc[UR32][R8.64], R21 ;  /* 0x0000001508005986 */ /* 0x0105e2000c101920 */
[----:B------:R-:W-:-:S03]  /*d9d00*/  ISETP.GE.AND P1, PT, R13, UR5, PT ;  /* 0x000000050d007c0c */ /* 0x000fc6000bf26270 */
[----:B-1----:R-:W4:Y:S04]  /*d9d10*/  LDL.LU R96, [R1+0x1f4c] ;  /* 0x001f4c0001607983 */ /* 0x002f280000300800 */
[----:B--2---:R-:W2:Y:S01]  /*d9d20*/  LDL.LU R21, [R1+0x1f2c] ;  /* 0x001f2c0001157983 */ /* 0x004ea20000300800 */
[----:B------:R-:W-:-:S04]  /*d9d30*/  IMAD.WIDE R2, R34, 0x4, R118 ;  /* 0x0000000422027825 */ /* 0x000fc800078e0276 */
[C---:B------:R-:W-:Y:S01]  /*d9d40*/  IMAD.WIDE R4, R34.reuse, 0x4, R116 ;  /* 0x0000000422047825 */ /* 0x040fe200078e0274 */
[----:B------:R-:W2:Y:S04]  /*d9d50*/  LDL.LU R13, [R1+0x42b0] ;  /* 0x0042b000010d7983 */ /* 0x000ea80000300800 */
[----:B------:R1:W-:Y:S04]  /*d9d60*/  @P3 STG.E desc[UR32][R2.64], R251 ;  /* 0x000000fb02003986 */ /* 0x0003e8000c101920 */
[----:B------:R-:W2:Y:S04]  /*d9d70*/  LDL.LU R12, [R1+0x1f6c] ;  /* 0x001f6c00010c7983 */ /* 0x000ea80000300800 */
[----:B------:R1:W-:Y:S01]  /*d9d80*/  @P2 STG.E desc[UR32][R4.64], R250 ;  /* 0x000000fa04002986 */ /* 0x0003e2000c101920 */
[----:B------:R-:W-:-:S04]  /*d9d90*/  IMAD.WIDE R6, R34, 0x4, R110 ;  /* 0x0000000422067825 */ /* 0x000fc800078e026e */
[C---:B------:R-:W-:Y:S01]  /*d9da0*/  IMAD.WIDE R8, R34.reuse, 0x4, R108 ;  /* 0x0000000422087825 */ /* 0x040fe200078e026c */
[----:B-1----:R-:W2:Y:S03]  /*d9db0*/  LDL.LU R251, [R1+0x1f5c] ;  /* 0x001f5c0001fb7983 */ /* 0x002ea60000300800 */
[----:B------:R-:W-:-:S04]  /*d9dc0*/  IMAD.WIDE R2, R34, 0x4, R114 ;  /* 0x0000000422027825 */ /* 0x000fc800078e0272 */
[----:B------:R-:W-:Y:S01]  /*d9dd0*/  IMAD.WIDE R4, R34, 0x4, R112 ;  /* 0x0000000422047825 */ /* 0x000fe200078e0270 */
[----:B------:R-:W2:Y:S04]  /*d9de0*/  LDL.LU R250, [R1+0x1f3c] ;  /* 0x001f3c0001fa7983 */ /* 0x000ea80000300800 */
[----:B------:R-:W2:Y:S01]  /*d9df0*/  LDL.LU R34, [R1+0x1f1c] ;  /* 0x001f1c0001227983 */ /* 0x000ea20000300800 */
[----:B------:R-:W-:Y:S02]  /*d9e00*/  ISETP.LT.AND P5, PT, R22, UR4, !P4 ;  /* 0x0000000416007c0c */ /* 0x000fe4000e7a1270 */
[----:B------:R-:W-:Y:S02]  /*d9e10*/  ISETP.LT.AND P0, PT, R142, UR4, !P4 ;  /* 0x000000048e007c0c */ /* 0x000fe4000e701270 */
[----:B------:R-:W-:-:S02]  /*d9e20*/  ISETP.LT.AND P6, PT, R143, UR4, !P4 ;  /* 0x000000048f007c0c */ /* 0x000fc4000e7c1270 */
[----:B------:R-:W-:Y:S02]  /*d9e30*/  ISETP.LT.AND P4, PT, R35, UR4, !P4 ;  /* 0x0000000423007c0c */ /* 0x000fe4000e781270 */
[----:B------:R-:W-:Y:S02]  /*d9e40*/  ISETP.LT.AND P3, PT, R32, UR4, !P1 ;  /* 0x0000000420007c0c */ /* 0x000fe4000cf61270 */
[----:B------:R-:W-:-:S03]  /*d9e50*/  ISETP.LT.AND P2, PT, R55, UR4, !P1 ;  /* 0x0000000437007c0c */ /* 0x000fc6000cf41270 */
[----:B------:R1:W-:Y:S01]  /*d9e60*/  @P5 STG.E desc[UR32][R2.64], R97 ;  /* 0x0000006102005986 */ /* 0x0003e2000c101920 */
[----:B------:R-:W-:-:S03]  /*d9e70*/  ISETP.LT.AND P5, PT, R252, UR4, !P1 ;  /* 0x00000004fc007c0c */ /* 0x000fc6000cfa1270 */
[----:B------:R1:W-:Y:S04]  /*d9e80*/  @P0 STG.E desc[UR32][R4.64], R11 ;  /* 0x0000000b04000986 */ /* 0x0003e8000c101920 */
[----:B---3--:R3:W-:Y:S01]  /*d9e90*/  @P6 STG.E desc[UR32][R6.64], R248 ;  /* 0x000000f806006986 */ /* 0x0087e2000c101920 */
[----:B-1----:R-:W-:Y:S01]  /*d9ea0*/  IMAD.WIDE R2, R249, 0x4, R122 ;  /* 0x00000004f9027825 */ /* 0x002fe200078e027a */
[----:B------:R-:W-:Y:S02]  /*d9eb0*/  ISETP.LT.AND P6, PT, R33, UR4, !P1 ;  /* 0x0000000421007c0c */ /* 0x000fe4000cfc1270 */
[----:B------:R1:W-:Y:S01]  /*d9ec0*/  @P4 STG.E desc[UR32][R8.64], R10 ;  /* 0x0000000a08004986 */ /* 0x0003e2000c101920 */
[----:B------:R-:W-:Y:S02]  /*d9ed0*/  ISETP.LT.AND P4, PT, R22, UR4, !P1 ;  /* 0x0000000416007c0c */ /* 0x000fe4000cf81270 */
[----:B------:R-:W-:Y:S01]  /*d9ee0*/  ISETP.LT.AND P0, PT, R142, UR4, !P1 ;  /* 0x000000048e007c0c */ /* 0x000fe2000cf01270 */
[----:B------:R-:W2:Y:S04]  /*d9ef0*/  LDL.LU R11, [R1+0x1f0c] ;  /* 0x001f0c00010b7983 */ /* 0x000ea80000300800 */
[----:B---3--:R-:W3:Y:S01]  /*d9f00*/  LDL.LU R248, [R1+0x1e7c] ;  /* 0x001e7c0001f87983 */ /* 0x008ee20000300800 */
[----:B------:R-:W-:-:S03]  /*d9f10*/  IMAD.WIDE R4, R249, 0x4, R120 ;  /* 0x00000004f9047825 */ /* 0x000fc600078e0278 */
[----:B-1----:R-:W3:Y:S04]  /*d9f20*/  LDL.LU R10, [R1+0x2c28] ;  /* 0x002c2800010a7983 */ /* 0x002ee80000300800 */
[----:B----4-:R1:W-:Y:S04]  /*d9f30*/  @P3 STG.E desc[UR32][R2.64], R96 ;  /* 0x0000006002003986 */ /* 0x0103e8000c101920 */
[----:B--2---:R2:W-:Y:S01]  /*d9f40*/  @P2 STG.E desc[UR32][R4.64], R21 ;  /* 0x0000001504002986 */ /* 0x0045e2000c101920 */
[----:B------:R-:W-:Y:S01]  /*d9f50*/  IMAD.WIDE R6, R249, 0x4, R114 ;  /* 0x00000004f9067825 */ /* 0x000fe200078e0272 */
[----:B------:R-:W-:-:S02]  /*d9f60*/  ISETP.LT.AND P2, PT, R143, UR4, !P1 ;  /* 0x000000048f007c0c */ /* 0x000fc4000cf41270 */
[----:B------:R-:W-:Y:S01]  /*d9f70*/  ISETP.LT.AND P3, PT, R35, UR4, !P1 ;  /* 0x0000000423007c0c */ /* 0x000fe2000cf61270 */
[----:B------:R-:W-:Y:S01]  /*d9f80*/  IMAD.WIDE R8, R249, 0x4, R112 ;  /* 0x00000004f9087825 */ /* 0x000fe200078e0270 */
[----:B------:R-:W-:-:S03]  /*d9f90*/  ISETP.GE.AND P1, PT, R13, UR5, PT ;  /* 0x000000050d007c0c */ /* 0x000fc6000bf26270 */
[C---:B-1----:R-:W-:Y:S01]  /*d9fa0*/  IMAD.WIDE R2, R249.reuse, 0x4, R118 ;  /* 0x00000004f9027825 */ /* 0x042fe200078e0276 */
[----:B--2---:R-:W2:Y:S03]  /*d9fb0*/  LDL.LU R21, [R1+0x1d2c] ;  /* 0x001d2c0001157983 */ /* 0x004ea60000300800 */
[C---:B------:R-:W-:Y:S01]  /*d9fc0*/  IMAD.WIDE R4, R249.reuse, 0x4, R116 ;  /* 0x00000004f9047825 */ /* 0x040fe200078e0274 */
[----:B------:R-:W4:Y:S04]  /*d9fd0*/  LDL.LU R13, [R1+0x42c0] ;  /* 0x0042c000010d7983 */ /* 0x000f280000300800 */
[----:B------:R-:W4:Y:S04]  /*d9fe0*/  LDL.LU R100, [R1+0x1b9c] ;  /* 0x001b9c0001647983 */ /* 0x000f280000300800 */
[----:B------:R-:W-:Y:S04]  /*d9ff0*/  @P6 STG.E desc[UR32][R2.64], R12 ;  /* 0x0000000c02006986 */ /* 0x000fe8000c101920 */
[----:B------:R-:W-:Y:S04]  /*da000*/  @P5 STG.E desc[UR32][R4.64], R251 ;  /* 0x000000fb04005986 */ /* 0x000fe8000c101920 */
[----:B------:R-:W4:Y:S04]  /*da010*/  LDL.LU R99, [R1+0x159c] ;  /* 0x00159c0001637983 */ /* 0x000f280000300800 */
[----:B------:R-:W-:Y:S04]  /*da020*/  @P4 STG.E desc[UR32][R6.64], R250 ;  /* 0x000000fa06004986 */ /* 0x000fe8000c101920 */
[----:B------:R-:W4:Y:S04]  /*da030*/  LDL.LU R98, [R1+0x10dc] ;  /* 0x0010dc0001627983 */ /* 0x000f280000300800 */
[----:B------:R1:W-:Y:S04]  /*da040*/  @P0 STG.E desc[UR32][R8.64], R34 ;  /* 0x0000002208000986 */ /* 0x0003e8000c101920 */
[----:B-1----:R-:W4:Y:S04]  /*da050*/  LDL.LU R34, [R1+0x2c34] ;  /* 0x002c340001227983 */ /* 0x002f280000300800 */
[----:B------:R-:W4:Y:S04]  /*da060*/  LDL.LU R97, [R1+0x10ac] ;  /* 0x0010ac0001617983 */ /* 0x000f280000300800 */
[----:B------:R-:W4:Y:S01]  /*da070*/  LDL.LU R96, [R1+0xe8c] ;  /* 0x000e8c0001607983 */ /* 0x000f220000300800 */
[----:B------:R-:W-:Y:S01]  /*da080*/  ISETP.LT.AND P4, PT, R32, UR4, !P1 ;  /* 0x0000000420007c0c */ /* 0x000fe2000cf81270 */
[----:B------:R-:W-:-:S02]  /*da090*/  IMAD.WIDE R2, R249, 0x4, R110 ;  /* 0x00000004f9027825 */ /* 0x000fc400078e026e */
[----:B------:R-:W4:Y:S04]  /*da0a0*/  LDL.LU R251, [R1+0xd9c] ;  /* 0x000d9c0001fb7983 */ /* 0x000f280000300800 */
[----:B------:R-:W4:Y:S01]  /*da0b0*/  LDL.LU R12, [R1+0x42c8] ;  /* 0x0042c800010c7983 */ /* 0x000f220000300800 */
[----:B------:R-:W-:Y:S01]  /*da0c0*/  IMAD.WIDE R4, R249, 0x4, R108 ;  /* 0x00000004f9047825 */ /* 0x000fe200078e026c */
[----:B------:R-:W-:Y:S02]  /*da0d0*/  ISETP.LT.AND P0, PT, R55, UR4, !P1 ;  /* 0x0000000437007c0c */ /* 0x000fe4000cf01270 */
[----:B------:R-:W4:Y:S04]  /*da0e0*/  LDL.LU R250, [R1+0xc3c] ;  /* 0x000c3c0001fa7983 */ /* 0x000f280000300800 */
[----:B------:R-:W4:Y:S01]  /*da0f0*/  LDL.LU R249, [R1+0xc0] ;  /* 0x0000c00001f97983 */ /* 0x000f220000300800 */
[----:B------:R-:W-:-:S02]  /*da100*/  ISETP.LT.AND P6, PT, R33, UR4, !P1 ;  /* 0x0000000421007c0c */ /* 0x000fc4000cfc1270 */
[----:B------:R-:W-:Y:S01]  /*da110*/  ISETP.LT.AND P5, PT, R252, UR4, !P1 ;  /* 0x00000004fc007c0c */ /* 0x000fe2000cfa1270 */
[----:B------:R1:W-:Y:S04]  /*da120*/  @P2 STG.E desc[UR32][R2.64], R11 ;  /* 0x0000000b02002986 */ /* 0x0003e8000c101920 */
[----:B---3--:R3:W-:Y:S01]  /*da130*/  @P3 STG.E desc[UR32][R4.64], R248 ;  /* 0x000000f804003986 */ /* 0x0087e2000c101920 */
[----:B------:R-:W-:Y:S02]  /*da140*/  ISETP.LT.AND P2, PT, R22, UR4, !P1 ;  /* 0x0000000416007c0c */ /* 0x000fe4000cf41270 */
[----:B------:R-:W-:Y:S01]  /*da150*/  ISETP.LT.AND P3, PT, R142, UR4, !P1 ;  /* 0x000000048e007c0c */ /* 0x000fe2000cf61270 */
[----:B-1----:R-:W4:Y:S01]  /*da160*/  LDL.LU R11, [R1+0x90] ;  /* 0x00009000010b7983 */ /* 0x002f220000300800 */
[----:B------:R-:W-:-:S03]  /*da170*/  IMAD.WIDE R2, R10, 0x4, R122 ;  /* 0x000000040a027825 */ /* 0x000fc600078e027a */
[----:B---3--:R-:W3:Y:S01]  /*da180*/  LDL.LU R248, [R1+0x50] ;  /* 0x0000500001f87983 */ /* 0x008ee20000300800 */
[----:B------:R-:W-:-:S03]  /*da190*/  IMAD.WIDE R4, R10, 0x4, R120 ;  /* 0x000000040a047825 */ /* 0x000fc600078e0278 */
[----:B--2---:R1:W-:Y:S01]  /*da1a0*/  @P4 STG.E desc[UR32][R2.64], R21 ;  /* 0x0000001502004986 */ /* 0x0043e2000c101920 */
[----:B------:R-:W-:-:S04]  /*da1b0*/  IMAD.WIDE R6, R10, 0x4, R118 ;  /* 0x000000040a067825 */ /* 0x000fc800078e0276 */
[C---:B------:R-:W-:Y:S01]  /*da1c0*/  IMAD.WIDE R8, R10.reuse, 0x4, R116 ;  /* 0x000000040a087825 */ /* 0x040fe200078e0274 */
[----:B----4-:R2:W-:Y:S04]  /*da1d0*/  @P0 STG.E desc[UR32][R4.64], R100 ;  /* 0x0000006404000986 */ /* 0x0105e8000c101920 */
[----:B-1----:R-:W4:Y:S01]  /*da1e0*/  LDL.LU R21, [R1+0x30] ;  /* 0x0000300001157983 */ /* 0x002f220000300800 */
[----:B------:R-:W-:-:S04]  /*da1f0*/  IMAD.WIDE R2, R10, 0x4, R114 ;  /* 0x000000040a027825 */ /* 0x000fc800078e0272 */
[C---:B--2---:R-:W-:Y:S01]  /*da200*/  IMAD.WIDE R4, R10.reuse, 0x4, R112 ;  /* 0x000000040a047825 */ /* 0x044fe200078e0270 */
[----:B------:R-:W-:Y:S04]  /*da210*/  @P6 STG.E desc[UR32][R6.64], R99 ;  /* 0x0000006306006986 */ /* 0x000fe8000c101920 */
[----:B------:R-:W-:Y:S04]  /*da220*/  @P5 STG.E desc[UR32][R8.64], R98 ;  /* 0x0000006208005986 */ /* 0x000fe8000c101920 */
[----:B------:R1:W-:Y:S04]  /*da230*/  @P2 STG.E desc[UR32][R2.64], R97 ;  /* 0x0000006102002986 */ /* 0x0003e8000c101920 */
[----:B------:R2:W-:Y:S01]  /*da240*/  @P3 STG.E desc[UR32][R4.64], R96 ;  /* 0x0000006004003986 */ /* 0x0005e2000c101920 */
[----:B-1----:R-:W-:-:S04]  /*da250*/  IMAD.WIDE R2, R10, 0x4, R110 ;  /* 0x000000040a027825 */ /* 0x002fc800078e026e */
[----:B--2---:R-:W-:Y:S02]  /*da260*/  IMAD.WIDE R4, R10, 0x4, R108 ;  /* 0x000000040a047825 */ /* 0x004fe400078e026c */
[----:B------:R-:W2:Y:S01]  /*da270*/  LDL.LU R10, [R1+0x2c3c] ;  /* 0x002c3c00010a7983 */ /* 0x000ea20000300800 */
[----:B------:R-:W-:Y:S02]  /*da280*/  ISETP.GE.AND P4, PT, R13, UR5, PT ;  /* 0x000000050d007c0c */ /* 0x000fe4000bf86270 */
[----:B------:R-:W-:Y:S02]  /*da290*/  ISETP.LT.AND P0, PT, R143, UR4, !P1 ;  /* 0x000000048f007c0c */ /* 0x000fe4000cf01270 */
[----:B------:R-:W-:Y:S01]  /*da2a0*/  ISETP.LT.AND P1, PT, R35, UR4, !P1 ;  /* 0x0000000423007c0c */ /* 0x000fe2000cf21270 */
[----:B------:R-:W-:Y:S01]  /*da2b0*/  IMAD.WIDE R6, R34, 0x4, R122 ;  /* 0x0000000422067825 */ /* 0x000fe200078e027a */
[----:B------:R-:W-:Y:S02]  /*da2c0*/  ISETP.LT.AND P6, PT, R32, UR4, !P4 ;  /* 0x0000000420007c0c */ /* 0x000fe4000e7c1270 */
[----:B------:R-:W-:-:S02]  /*da2d0*/  ISETP.LT.AND P5, PT, R55, UR4, !P4 ;  /* 0x0000000437007c0c */ /* 0x000fc4000e7a1270 */
[----:B------:R-:W-:Y:S02]  /*da2e0*/  ISETP.LT.AND P3, PT, R33, UR4, !P4 ;  /* 0x0000000421007c0c */ /* 0x000fe4000e761270 */
[----:B------:R-:W-:Y:S01]  /*da2f0*/  ISETP.LT.AND P2, PT, R252, UR4, !P4 ;  /* 0x00000004fc007c0c */ /* 0x000fe2000e741270 */
[----:B------:R-:W-:Y:S01]  /*da300*/  IMAD.WIDE R8, R34, 0x4, R120 ;  /* 0x0000000422087825 */ /* 0x000fe200078e0278 */
[----:B------:R-:W2:Y:S04]  /*da310*/  LDL.LU R13, [R1+0x42d8] ;  /* 0x0042d800010d7983 */ /* 0x000ea80000300800 */
[----:B------:R1:W-:Y:S04]  /*da320*/  @P0 STG.E desc[UR32][R2.64], R251 ;  /* 0x000000fb02000986 */ /* 0x0003e8000c101920 */
[----:B------:R1:W-:Y:S04]  /*da330*/  @P1 STG.E desc[UR32][R4.64], R250 ;  /* 0x000000fa04001986 */ /* 0x0003e8000c101920 */
[----:B------:R1:W-:Y:S01]  /*da340*/  @P6 STG.E desc[UR32][R6.64], R249 ;  /* 0x000000f906006986 */ /* 0x0003e2000c101920 */
[----:B------:R-:W-:-:S02]  /*da350*/  ISETP.LT.AND P1, PT, R142, UR4, !P4 ;  /* 0x000000048e007c0c */ /* 0x000fc4000e721270 */
[----:B------:R-:W-:Y:S02]  /*da360*/  ISETP.LT.AND P6, PT, R143, UR4, !P4 ;  /* 0x000000048f007c0c */ /* 0x000fe4000e7c1270 */
[----:B------:R-:W-:Y:S01]  /*da370*/  ISETP.GE.AND P0, PT, R12, UR5, PT ;  /* 0x000000050c007c0c */ /* 0x000fe2000bf06270 */
[----:B-1----:R-:W-:-:S04]  /*da380*/  IMAD.WIDE R2, R34, 0x4, R118 ;  /* 0x0000000422027825 */ /* 0x002fc800078e0276 */
[----:B------:R-:W-:-:S04]  /*da390*/  IMAD.WIDE R4, R34, 0x4, R116 ;  /* 0x0000000422047825 */ /* 0x000fc800078e0274 */
[----:B------:R-:W-:Y:S01]  /*da3a0*/  IMAD.WIDE R6, R34, 0x4, R114 ;  /* 0x0000000422067825 */ /* 0x000fe200078e0272 */
[----:B------:R1:W-:Y:S01]  /*da3b0*/  @P5 STG.E desc[UR32][R8.64], R11 ;  /* 0x0000000b08005986 */ /* 0x0003e2000c101920 */
[----:B------:R-:W-:-:S03]  /*da3c0*/  ISETP.LT.AND P5, PT, R22, UR4, !P4 ;  /* 0x0000000416007c0c */ /* 0x000fc6000e7a1270 */
[----:B---3--:R3:W-:Y:S01]  /*da3d0*/  @P3 STG.E desc[UR32][R2.64], R248 ;  /* 0x000000f802003986 */ /* 0x0087e2000c101920 */
[----:B------:R-:W-:Y:S02]  /*da3e0*/  ISETP.LT.AND P4, PT, R35, UR4, !P4 ;  /* 0x0000000423007c0c */ /* 0x000fe4000e781270 */
[----:B------:R-:W-:Y:S01]  /*da3f0*/  ISETP.LT.AND P3, PT, R32, UR4, !P0 ;  /* 0x0000000420007c0c */ /* 0x000fe2000c761270 */
[----:B-1----:R-:W-:-:S04]  /*da400*/  IMAD.WIDE R8, R34, 0x4, R108 ;  /* 0x0000000422087825 */ /* 0x002fc800078e026c */
[----:B---3--:R-:W-:Y:S01]  /*da410*/  IMAD.WIDE R2, R34, 0x4, R110 ;  /* 0x0000000422027825 */ /* 0x008fe200078e026e */
[----:B----4-:R1:W-:Y:S01]  /*da420*/  @P2 STG.E desc[UR32][R4.64], R21 ;  /* 0x0000001504002986 */ /* 0x0103e2000c101920 */
[----:B------:R-:W-:-:S03]  /*da430*/  ISETP.LT.AND P2, PT, R55, UR4, !P0 ;  /* 0x0000000437007c0c */ /* 0x000fc6000c741270 */
[----:B------:R2:W-:Y:S04]  /*da440*/  @P5 STG.E desc[UR32][R6.64], R244 ;  /* 0x000000f406005986 */ /* 0x0005e8000c101920 */
[----:B-1----:R-:W3:Y:S04]  /*da450*/  LDL.LU R21, [R1+0xc4] ;  /* 0x0000c40001157983 */ /* 0x002ee80000300800 */
[----:B------:R-:W4:Y:S04]  /*da460*/  LDL.LU R12, [R1+0x42d4] ;  /* 0x0042d400010c7983 */ /* 0x000f280000300800 */
[----:B------:R-:W4:Y:S01]  /*da470*/  LDL.LU R250, [R1+0x94] ;  /* 0x0000940001fa7983 */ /* 0x000f220000300800 */
[----:B------:R-:W-:-:S03]  /*da480*/  IMAD.WIDE R4, R34, 0x4, R112 ;  /* 0x0000000422047825 */ /* 0x000fc600078e0270 */
[----:B------:R-:W4:Y:S04]  /*da490*/  LDL.LU R11, [R1+0x54] ;  /* 0x00005400010b7983 */ /* 0x000f280000300800 */
[----:B------:R-:W4:Y:S04]  /*da4a0*/  LDL.LU R248, [R1+0x34] ;  /* 0x0000340001f87983 */ /* 0x000f280000300800 */
[----:B------:R-:W3:Y:S01]  /*da4b0*/  LDL.LU R34, [R1+0x2c58] ;  /* 0x002c580001227983 */ /* 0x000ee20000300800 */
[----:B------:R-:W-:-:S03]  /*da4c0*/  ISETP.LT.AND P5, PT, R252, UR4, !P0 ;  /* 0x00000004fc007c0c */ /* 0x000fc6000c7a1270 */
[----:B------:R1:W-:Y:S04]  /*da4d0*/  @P1 STG.E desc[UR32][R4.64], R240 ;  /* 0x000000f004001986 */ /* 0x0003e8000c101920 */
[----:B------:R1:W-:Y:S01]  /*da4e0*/  @P6 STG.E desc[UR32][R2.64], R236 ;  /* 0x000000ec02006986 */ /* 0x0003e2000c101920 */
[----:B------:R-:W-:-:S03]  /*da4f0*/  ISETP.LT.AND P6, PT, R33, UR4, !P0 ;  /* 0x0000000421007c0c */ /* 0x000fc6000c7c1270 */
[----:B------:R1:W-:Y:S01]  /*da500*/  @P4 STG.E desc[UR32][R8.64], R232 ;  /* 0x000000e808004986 */ /* 0x0003e2000c101920 */
[----:B--2---:R-:W-:-:S03]  /*da510*/  IMAD.WIDE R6, R10, 0x4, R114 ;  /* 0x000000040a067825 */ /* 0x004fc600078e0272 */
[----:B------:R-:W2:Y:S01]  /*da520*/  LDL.LU R249, [R1+0x2c68] ;  /* 0x002c680001f97983 */ /* 0x000ea20000300800 */
[----:B-1----:R-:W-:-:S04]  /*da530*/  IMAD.WIDE R4, R10, 0x4, R120 ;  /* 0x000000040a047825 */ /* 0x002fc800078e0278 */
[----:B------:R-:W-:-:S05]  /*da540*/  IMAD.WIDE R2, R10, 0x4, R122 ;  /* 0x000000040a027825 */ /* 0x000fca00078e027a */
[----:B------:R1:W-:Y:S04]  /*da550*/  @P3 STG.E desc[UR32][R2.64], R228 ;  /* 0x000000e402003986 */ /* 0x0003e8000c101920 */
[----:B------:R1:W-:Y:S01]  /*da560*/  @P2 STG.E desc[UR32][R4.64], R224 ;  /* 0x000000e004002986 */ /* 0x0003e2000c101920 */
[----:B------:R-:W-:-:S04]  /*da570*/  IMAD.WIDE R8, R10, 0x4, R112 ;  /* 0x000000040a087825 */ /* 0x000fc800078e0270 */
[----:B-1----:R-:W-:-:S04]  /*da580*/  IMAD.WIDE R2, R10, 0x4, R118 ;  /* 0x000000040a027825 */ /* 0x002fc800078e0276 */
[C---:B------:R-:W-:Y:S01]  /*da590*/  IMAD.WIDE R4, R10.reuse, 0x4, R116 ;  /* 0x000000040a047825 */ /* 0x040fe200078e0274 */
[----:B------:R1:W-:Y:S04]  /*da5a0*/  @P6 STG.E desc[UR32][R2.64], R220 ;  /* 0x000000dc02006986 */ /* 0x0003e8000c101920 */
[----:B------:R1:W-:Y:S02]  /*da5b0*/  @P5 STG.E desc[UR32][R4.64], R216 ;  /* 0x000000d804005986 */ /* 0x0003e4000c101920 */
[----:B-1----:R-:W-:-:S04]  /*da5c0*/  IMAD.WIDE R2, R10, 0x4, R110 ;  /* 0x000000040a027825 */ /* 0x002fc800078e026e */
[----:B------:R-:W-:Y:S02]  /*da5d0*/  IMAD.WIDE R4, R10, 0x4, R108 ;  /* 0x000000040a047825 */ /* 0x000fe400078e026c */
[----:B------:R-:W2:Y:S01]  /*da5e0*/  LDL.LU R10, [R1+0x42e0] ;  /* 0x0042e000010a7983 */ /* 0x000ea20000300800 */
[----:B------:R-:W-:Y:S02]  /*da5f0*/  ISETP.LT.AND P4, PT, R22, UR4, !P0 ;  /* 0x0000000416007c0c */ /* 0x000fe4000c781270 */
[----:B------:R-:W-:Y:S02]  /*da600*/  ISETP.LT.AND P1, PT, R142, UR4, !P0 ;  /* 0x000000048e007c0c */ /* 0x000fe4000c721270 */
[----:B------:R-:W-:Y:S02]  /*da610*/  ISETP.LT.AND P2, PT, R143, UR4, !P0 ;  /* 0x000000048f007c0c */ /* 0x000fe4000c741270 */
[----:B------:R-:W-:Y:S02]  /*da620*/  ISETP.LT.AND P3, PT, R35, UR4, !P0 ;  /* 0x0000000423007c0c */ /* 0x000fe4000c761270 */
[----:B------:R-:W-:-:S05]  /*da630*/  ISETP.GE.AND P0, PT, R13, UR5, PT ;  /* 0x000000050d007c0c */ /* 0x000fca000bf06270 */
[----:B------:R-:W-:Y:S04]  /*da640*/  @P4 STG.E desc[UR32][R6.64], R212 ;  /* 0x000000d406004986 */ /* 0x000fe8000c101920 */
[----:B------:R-:W-:Y:S01]  /*da650*/  @P1 STG.E desc[UR32][R8.64], R208 ;  /* 0x000000d008001986 */ /* 0x000fe2000c101920 */
[----:B------:R-:W-:Y:S02]  /*da660*/  ISETP.LT.AND P4, PT, R32, UR4, !P0 ;  /* 0x0000000420007c0c */ /* 0x000fe4000c781270 */
[----:B------:R-:W-:Y:S02]  /*da670*/  ISETP.LT.AND P1, PT, R55, UR4, !P0 ;  /* 0x0000000437007c0c */ /* 0x000fe4000c721270 */
[----:B------:R-:W-:Y:S01]  /*da680*/  ISETP.LT.AND P6, PT, R33, UR4, !P0 ;  /* 0x0000000421007c0c */ /* 0x000fe2000c7c1270 */
[----:B------:R3:W-:Y:S01]  /*da690*/  @P2 STG.E desc[UR32][R2.64], R204 ;  /* 0x000000cc02002986 */ /* 0x0007e2000c101920 */
[----:B------:R-:W-:-:S03]  /*da6a0*/  ISETP.LT.AND P5, PT, R252, UR4, !P0 ;  /* 0x00000004fc007c0c */ /* 0x000fc6000c7a1270 */
[----:B------:R1:W-:Y:S01]  /*da6b0*/  @P3 STG.E desc[UR32][R4.64], R200 ;  /* 0x000000c804003986 */ /* 0x0003e2000c101920 */
[----:B------:R-:W-:Y:S02]  /*da6c0*/  ISETP.LT.AND P2, PT, R22, UR4, !P0 ;  /* 0x0000000416007c0c */ /* 0x000fe4000c741270 */
[----:B------:R-:W-:Y:S01]  /*da6d0*/  ISETP.LT.AND P3, PT, R142, UR4, !P0 ;  /* 0x000000048e007c0c */ /* 0x000fe2000c761270 */
[----:B---3--:R-:W-:-:S04]  /*da6e0*/  IMAD.WIDE R2, R34, 0x4, R122 ;  /* 0x0000000422027825 */ /* 0x008fc800078e027a */
[----:B-1----:R-:W-:-:S04]  /*da6f0*/  IMAD.WIDE R4, R34, 0x4, R120 ;  /* 0x0000000422047825 */ /* 0x002fc800078e0278 */
[C---:B------:R-:W-:Y:S01]  /*da700*/  IMAD.WIDE R6, R34.reuse, 0x4, R118 ;  /* 0x0000000422067825 */ /* 0x040fe200078e0276 */
[----:B------:R1:W-:Y:S04]  /*da710*/  @P4 STG.E desc[UR32][R2.64], R21 ;  /* 0x0000001502004986 */ /* 0x0003e8000c101920 */
[----:B----4-:R3:W-:Y:S01]  /*da720*/  @P1 STG.E desc[UR32][R4.64], R250 ;  /* 0x000000fa04001986 */ /* 0x0107e2000c101920 */
[----:B------:R-:W-:Y:S01]  /*da730*/  ISETP.LT.AND P1, PT, R143, UR4, !P0 ;  /* 0x000000048f007c0c */ /* 0x000fe2000c721270 */
[C---:B------:R-:W-:Y:S02]  /*da740*/  IMAD.WIDE R8, R34.reuse, 0x4, R116 ;  /* 0x0000000422087825 */ /* 0x040fe400078e0274 */
[----:B------:R-:W-:Y:S04]  /*da750*/  @P6 STG.E desc[UR32][R6.64], R11 ;  /* 0x0000000b06006986 */ /* 0x000fe8000c101920 */
[----:B------:R-:W-:Y:S01]  /*da760*/  @P5 STG.E desc[UR32][R8.64], R248 ;  /* 0x000000f808005986 */ /* 0x000fe2000c101920 */
[----:B-1----:R-:W-:-:S04]  /*da770*/  IMAD.WIDE R2, R34, 0x4, R114 ;  /* 0x0000000422027825 */ /* 0x002fc800078e0272 */
[C---:B---3--:R-:W-:Y:S01]  /*da780*/  IMAD.WIDE R4, R34.reuse, 0x4, R112 ;  /* 0x0000000422047825 */ /* 0x048fe200078e0270 */
[----:B------:R-:W3:Y:S04]  /*da790*/  LDL.LU R21, [R1+0x2c64] ;  /* 0x002c640001157983 */ /* 0x000ee80000300800 */
[----:B------:R1:W-:Y:S04]  /*da7a0*/  @P2 STG.E desc[UR32][R2.64], R245 ;  /* 0x000000f502002986 */ /* 0x0003e8000c101920 */
[----:B------:R4:W-:Y:S01]  /*da7b0*/  @P3 STG.E desc[UR32][R4.64], R241 ;  /* 0x000000f104003986 */ /* 0x0009e2000c101920 */
[----:B-1----:R-:W-:-:S05]  /*da7c0*/  IMAD.WIDE R2, R34, 0x4, R110 ;  /* 0x0000000422027825 */ /* 0x002fca00078e026e */
[----:B------:R1:W-:Y:S01]  /*da7d0*/  @P1 STG.E desc[UR32][R2.64], R237 ;  /* 0x000000ed02001986 */ /* 0x0003e2000c101920 */
[----:B--2---:R-:W-:-:S03]  /*da7e0*/  ISETP.GE.AND P1, PT, R10, UR5, PT ;  /* 0x000000050a007c0c */ /* 0x004fc6000bf26270 */
[----:B------:R-:W2:Y:S01]  /*da7f0*/  LDL.LU R10, [R1+0xc8] ;  /* 0x0000c800010a7983 */ /* 0x000ea20000300800 */
[----:B------:R-:W-:Y:S02]  /*da800*/  ISETP.GE.AND P4, PT, R12, UR5, PT ;  /* 0x000000050c007c0c */ /* 0x000fe4000bf86270 */
[----:B------:R-:W-:Y:S02]  /*da810*/  ISETP.LT.AND P0, PT, R35, UR4, !P0 ;  /* 0x0000000423007c0c */ /* 0x000fe4000c701270 */
[----:B------:R-:W-:Y:S02]  /*da820*/  ISETP.LT.AND P6, PT, R32, UR4, !P4 ;  /* 0x0000000420007c0c */ /* 0x000fe4000e7c1270 */
[----:B------:R-:W-:Y:S01]  /*da830*/  ISETP.LT.AND P5, PT, R55, UR4, !P4 ;  /* 0x0000000437007c0c */ /* 0x000fe2000e7a1270 */
[----:B----4-:R-:W-:-:S04]  /*da840*/  IMAD.WIDE R4, R34, 0x4, R108 ;  /* 0x0000000422047825 */ /* 0x010fc800078e026c */
[----:B------:R-:W-:-:S04]  /*da850*/  IMAD.WIDE R6, R249, 0x4, R122 ;  /* 0x00000004f9067825 */ /* 0x000fc800078e027a */
[----:B------:R-:W-:Y:S01]  /*da860*/  IMAD.WIDE R8, R249, 0x4, R120 ;  /* 0x00000004f9087825 */ /* 0x000fe200078e0278 */
[----:B------:R-:W-:Y:S02]  /*da870*/  ISETP.LT.AND P3, PT, R33, UR4, !P4 ;  /* 0x0000000421007c0c */ /* 0x000fe4000e761270 */
[----:B------:R-:W-:Y:S01]  /*da880*/  ISETP.LT.AND P2, PT, R252, UR4, !P4 ;  /* 0x00000004fc007c0c */ /* 0x000fe2000e741270 */
[----:B------:R-:W4:Y:S04]  /*da890*/  LDL.LU R34, [R1+0x98] ;  /* 0x0000980001227983 */ /* 0x000f280000300800 */
[----:B------:R1:W-:Y:S01]  /*da8a0*/  @P0 STG.E desc[UR32][R4.64], R233 ;  /* 0x000000e904000986 */ /* 0x0003e2000c101920 */
[----:B------:R-:W-:Y:S01]  /*da8b0*/  ISETP.LT.AND P0, PT, R142, UR4, !P4 ;  /* 0x000000048e007c0c */ /* 0x000fe2000e701270 */
[----:B-1----:R-:W-:-:S02]  /*da8c0*/  IMAD.WIDE R2, R249, 0x4, R118 ;  /* 0x00000004f9027825 */ /* 0x002fc400078e0276 */
[----:B------:R-:W4:Y:S04]  /*da8d0*/  LDL.LU R12, [R1+0x42e8] ;  /* 0x0042e800010c7983 */ /* 0x000f280000300800 */
[----:B------:R-:W4:Y:S04]  /*da8e0*/  LDL.LU R11, [R1+0x58] ;  /* 0x00005800010b7983 */ /* 0x000f280000300800 */
[----:B------:R1:W-:Y:S04]  /*da8f0*/  @P6 STG.E desc[UR32][R6.64], R229 ;  /* 0x000000e506006986 */ /* 0x0003e8000c101920 */
[----:B------:R1:W-:Y:S01]  /*da900*/  @P5 STG.E desc[UR32][R8.64], R225 ;  /* 0x000000e108005986 */ /* 0x0003e2000c101920 */
[----:B------:R-:W-:-:S02]  /*da910*/  ISETP.LT.AND P5, PT, R22, UR4, !P4 ;  /* 0x0000000416007c0c */ /* 0x000fc4000e7a1270 */
[----:B------:R-:W-:Y:S01]  /*da920*/  ISETP.LT.AND P6, PT, R143, UR4, !P4 ;  /* 0x000000048f007c0c */ /* 0x000fe2000e7c1270 */
[----:B------:R-:W4:Y:S01]  /*da930*/  LDL.LU R248, [R1+0x38] ;  /* 0x0000380001f87983 */ /* 0x000f220000300800 */
[----:B------:R-:W-:Y:S01]  /*da940*/  IMAD.WIDE R4, R249, 0x4, R116 ;  /* 0x00000004f9047825 */ /* 0x000fe200078e0274 */
[----:B------:R-:W-:Y:S02]  /*da950*/  ISETP.LT.AND P4, PT, R35, UR4, !P4 ;  /* 0x0000000423007c0c */ /* 0x000fe4000e781270 */
[----:B------:R1:W-:Y:S04]  /*da960*/  @P3 STG.E desc[UR32][R2.64], R221 ;  /* 0x000000dd02003986 */ /* 0x0003e8000c101920 */
[----:B------:R1:W-:Y:S02]  /*da970*/  @P2 STG.E desc[UR32][R4.64], R217 ;  /* 0x000000d904002986 */ /* 0x0003e4000c101920 */
[----:B-1----:R-:W-:Y:S01]  /*da980*/  IMAD.WIDE R6, R249, 0x4, R114 ;  /* 0x00000004f9067825 */ /* 0x002fe200078e0272 */
[----:B------:R-:W-:-:S03]  /*da990*/  ISETP.LT.AND P3, PT, R32, UR4, !P1 ;  /* 0x0000000420007c0c */ /* 0x000fc6000cf61270 */
[C---:B------:R-:W-:Y:S01]  /*da9a0*/  IMAD.WIDE R8, R249.reuse, 0x4, R108 ;  /* 0x00000004f9087825 */ /* 0x040fe200078e026c */
[----:B------:R-:W4:Y:S04]  /*da9b0*/  LDL.LU R250, [R1+0x2c60] ;  /* 0x002c600001fa7983 */ /* 0x000f280000300800 */
[----:B------:R-:W-:Y:S01]  /*da9c0*/  @P5 STG.E desc[UR32][R6.64], R213 ;  /* 0x000000d506005986 */ /* 0x000fe2000c101920 */
[----:B------:R-:W-:-:S04]  /*da9d0*/  IMAD.WIDE R2, R249, 0x4, R110 ;  /* 0x00000004f9027825 */ /* 0x000fc800078e026e */
[----:B------:R-:W-:-:S05]  /*da9e0*/  IMAD.WIDE R4, R249, 0x4, R112 ;  /* 0x00000004f9047825 */ /* 0x000fca00078e0270 */
[----:B------:R-:W-:Y:S04]  /*da9f0*/  @P0 STG.E desc[UR32][R4.64], R209 ;  /* 0x000000d104000986 */ /* 0x000fe8000c101920 */
[----:B------:R3:W-:Y:S04]  /*daa00*/  @P6 STG.E desc[UR32][R2.64], R205 ;  /* 0x000000cd02006986 */ /* 0x0007e8000c101920 */
[----:B------:R-:W-:Y:S01]  /*daa10*/  @P4 STG.E desc[UR32][R8.64], R201 ;  /* 0x000000c908004986 */ /* 0x000fe2000c101920 */
[----:B---3--:R-:W-:-:S05]  /*daa20*/  IMAD.WIDE R2, R21, 0x4, R122 ;  /* 0x0000000415027825 */ /* 0x008fca00078e027a */
[----:B--2---:R1:W-:Y:S04]  /*daa30*/  @P3 STG.E desc[UR32][R2.64], R10 ;  /* 0x0000000a02003986 */ /* 0x0043e8000c101920 */
[----:B-1----:R-:W2:Y:S01]  /*daa40*/  LDL.LU R10, [R1+0x42f8] ;  /* 0x0042f800010a7983 */ /* 0x002ea20000300800 */
[----:B------:R-:W-:Y:S02]  /*daa50*/  ISETP.LT.AND P2, PT, R55, UR4, !P1 ;  /* 0x0000000437007c0c */ /* 0x000fe4000cf41270 */
[----:B------:R-:W-:Y:S02]  /*daa60*/  ISETP.LT.AND P6, PT, R33, UR4, !P1 ;  /* 0x0000000421007c0c */ /* 0x000fe4000cfc1270 */
[----:B------:R-:W-:Y:S02]  /*daa70*/  ISETP.LT.AND P5, PT, R252, UR4, !P1 ;  /* 0x00000004fc007c0c */ /* 0x000fe4000cfa1270 */
[----:B------:R-:W-:Y:S01]  /*daa80*/  ISETP.LT.AND P4, PT, R22, UR4, !P1 ;  /* 0x0000000416007c0c */ /* 0x000fe2000cf81270 */
[----:B------:R-:W-:-:S04]  /*daa90*/  IMAD.WIDE R4, R21, 0x4, R120 ;  /* 0x0000000415047825 */ /* 0x000fc800078e0278 */
[----:B------:R-:W-:Y:S01]  /*daaa0*/  IMAD.WIDE R2, R21, 0x4, R118 ;  /* 0x0000000415027825 */ /* 0x000fe200078e0276 */
[----:B------:R-:W-:-:S03]  /*daab0*/  ISETP.LT.AND P0, PT, R142, UR4, !P1 ;  /* 0x000000048e007c0c */ /* 0x000fc6000cf01270 */
[----:B------:R-:W-:Y:S01]  /*daac0*/  IMAD.WIDE R6, R21, 0x4, R114 ;  /* 0x0000000415067825 */ /* 0x000fe200078e0272 */
[----:B------:R-:W-:Y:S01]  /*daad0*/  ISETP.LT.AND P3, PT, R35, UR4, !P1 ;  /* 0x0000000423007c0c */ /* 0x000fe2000cf61270 */
[----:B----4-:R1:W-:Y:S01]  /*daae0*/  @P2 STG.E desc[UR32][R4.64], R34 ;  /* 0x0000002204002986 */ /* 0x0103e2000c101920 */
[----:B------:R-:W-:Y:S02]  /*daaf0*/  ISETP.LT.AND P2, PT, R143, UR4, !P1 ;  /* 0x000000048f007c0c */ /* 0x000fe4000cf41270 */
[----:B------:R-:W-:Y:S01]  /*dab00*/  ISETP.GE.AND P1, PT, R12, UR5, PT ;  /* 0x000000050c007c0c */ /* 0x000fe2000bf26270 */
[----:B------:R3:W-:Y:S01]  /*dab10*/  @P6 STG.E desc[UR32][R2.64], R11 ;  /* 0x0000000b02006986 */ /* 0x0007e2000c101920 */
[----:B------:R-:W-:-:S04]  /*dab20*/  IMAD.WIDE R8, R21, 0x4, R112 ;  /* 0x0000000415087825 */ /* 0x000fc800078e0270 */
[----:B-1----:R-:W-:-:S04]  /*dab30*/  IMAD.WIDE R4, R21, 0x4, R116 ;  /* 0x0000000415047825 */ /* 0x002fc800078e0274 */
[----:B---3--:R-:W-:Y:S01]  /*dab40*/  IMAD.WIDE R2, R21, 0x4, R110 ;  /* 0x0000000415027825 */ /* 0x008fe200078e026e */
[----:B------:R-:W3:Y:S04]  /*dab50*/  LDL.LU R34, [R1+0x2c5c] ;  /* 0x002c5c0001227983 */ /* 0x000ee80000300800 */
[----:B------:R1:W-:Y:S04]  /*dab60*/  @P5 STG.E desc[UR32][R4.64], R248 ;  /* 0x000000f804005986 */ /* 0x0003e8000c101920 */
[----:B------:R-:W-:Y:S01]  /*dab70*/  @P4 STG.E desc[UR32][R6.64], R246 ;  /* 0x000000f606004986 */ /* 0x000fe2000c101920 */
[----:B------:R-:W-:-:S03]  /*dab80*/  ISETP.LT.AND P4, PT, R32, UR4, !P1 ;  /* 0x0000000420007c0c */ /* 0x000fc6000cf81270 */
[----:B------:R-:W-:Y:S04]  /*dab90*/  @P0 STG.E desc[UR32][R8.64], R242 ;  /* 0x000000f208000986 */ /* 0x000fe8000c101920 */
[----:B------:R-:W4:Y:S04]  /*daba0*/  LDL.LU R12, [R1+0x4304] ;  /* 0x00430400010c7983 */ /* 0x000f280000300800 */
[----:B------:R1:W-:Y:S04]  /*dabb0*/  @P2 STG.E desc[UR32][R2.64], R238 ;  /* 0x000000ee02002986 */ /* 0x0003e8000c101920 */
[----:B------:R-:W4:Y:S04]  /*dabc0*/  LDL.LU R249, [R1+0xcc] ;  /* 0x0000cc0001f97983 */ /* 0x000f280000300800 */
[----:B------:R-:W4:Y:S01]  /*dabd0*/  LDL.LU R11, [R1+0x9c] ;  /* 0x00009c00010b7983 */ /* 0x000f220000300800 */
[----:B-1----:R-:W-:-:S03]  /*dabe0*/  IMAD.WIDE R4, R21, 0x4, R108 ;  /* 0x0000000415047825 */ /* 0x002fc600078e026c */
[----:B------:R-:W4:Y:S01]  /*dabf0*/  LDL.LU R248, [R1+0x5c] ;  /* 0x00005c0001f87983 */ /* 0x000f220000300800 */
[----:B------:R-:W-:-:S03]  /*dac00*/  IMAD.WIDE R2, R250, 0x4, R122 ;  /* 0x00000004fa027825 */ /* 0x000fc600078e027a */
[----:B------:R1:W-:Y:S04]  /*dac10*/  @P3 STG.E desc[UR32][R4.64], R234 ;  /* 0x000000ea04003986 */ /* 0x0003e8000c101920 */
[----:B------:R1:W-:Y:S01]  /*dac20*/  @P4 STG.E desc[UR32][R2.64], R230 ;  /* 0x000000e602004986 */ /* 0x0003e2000c101920 */
[----:B--2---:R-:W-:-:S03]  /*dac30*/  ISETP.GE.AND P4, PT, R10, UR5, PT ;  /* 0x000000050a007c0c */ /* 0x004fc6000bf86270 */
[----:B------:R-:W2:Y:S04]  /*dac40*/  LDL.LU R10, [R1+0x3c] ;  /* 0x00003c00010a7983 */ /* 0x000ea80000300800 */
[----:B------:R-:W2:Y:S04]  /*dac50*/  LDL.LU R21, [R1+0x2c54] ;  /* 0x002c540001157983 */ /* 0x000ea80000300800 */
[----:B------:R-:W2:Y:S01]  /*dac60*/  LDL.LU R14, [R1+0x4300] ;  /* 0x00430000010e7983 */ /* 0x000ea20000300800 */
[----:B------:R-:W-:Y:S02]  /*dac70*/  ISETP.LT.AND P0, PT, R55, UR4, !P1 ;  /* 0x0000000437007c0c */ /* 0x000fe4000cf01270 */
[----:B------:R-:W-:-:S02]  /*dac80*/  ISETP.LT.AND P6, PT, R33, UR4, !P1 ;  /* 0x0000000421007c0c */ /* 0x000fc4000cfc1270 */
[----:B------:R-:W-:Y:S02]  /*dac90*/  ISETP.LT.AND P5, PT, R252, UR4, !P1 ;  /* 0x00000004fc007c0c */ /* 0x000fe4000cfa1270 */
[----:B------:R-:W-:Y:S02]  /*daca0*/  ISETP.LT.AND P2, PT, R22, UR4, !P1 ;  /* 0x0000000416007c0c */ /* 0x000fe4000cf41270 */
[----:B------:R-:W-:Y:S01]  /*dacb0*/  ISETP.LT.AND P3, PT, R142, UR4, !P1 ;  /* 0x000000048e007c0c */ /* 0x000fe2000cf61270 */
[----:B-1----:R-:W-:-:S04]  /*dacc0*/  IMAD.WIDE R4, R250, 0x4, R120 ;  /* 0x00000004fa047825 */ /* 0x002fc800078e0278 */
[----:B------:R-:W-:-:S04]  /*dacd0*/  IMAD.WIDE R6, R250, 0x4, R118 ;  /* 0x00000004fa067825 */ /* 0x000fc800078e0276 */
[----:B------:R-:W-:-:S04]  /*dace0*/  IMAD.WIDE R8, R250, 0x4, R116 ;  /* 0x00000004fa087825 */ /* 0x000fc800078e0274 */
[----:B------:R-:W-:Y:S01]  /*dacf0*/  IMAD.WIDE R2, R250, 0x4, R114 ;  /* 0x00000004fa027825 */ /* 0x000fe200078e0272 */
[----:B------:R-:W2:Y:S04]  /*dad00*/  LDL.LU R15, [R1+0x42fc] ;  /* 0x0042fc00010f7983 */ /* 0x000ea80000300800 */
[----:B------:R1:W-:Y:S01]  /*dad10*/  @P0 STG.E desc[UR32][R4.64], R226 ;  /* 0x000000e204000986 */ /* 0x0003e2000c101920 */
[----:B------:R-:W-:-:S03]  /*dad20*/  ISETP.LT.AND P0, PT, R143, UR4, !P1 ;  /* 0x000000048f007c0c */ /* 0x000fc6000cf01270 */
[----:B------:R-:W-:Y:S04]  /*dad30*/  @P6 STG.E desc[UR32][R6.64], R222 ;  /* 0x000000de06006986 */ /* 0x000fe8000c101920 */
[----:B------:R-:W-:Y:S01]  /*dad40*/  @P5 STG.E desc[UR32][R8.64], R218 ;  /* 0x000000da08005986 */ /* 0x000fe2000c101920 */
[----:B------:R-:W-:Y:S02]  /*dad50*/  ISETP.LT.AND P1, PT, R35, UR4, !P1 ;  /* 0x0000000423007c0c */ /* 0x000fe4000cf21270 */
[----:B------:R-:W-:Y:S01]  /*dad60*/  ISETP.LT.AND P6, PT, R32, UR4, !P4 ;  /* 0x0000000420007c0c */ /* 0x000fe2000e7c1270 */
[----:B------:R3:W-:Y:S01]  /*dad70*/  @P2 STG.E desc[UR32][R2.64], R214 ;  /* 0x000000d602002986 */ /* 0x0007e2000c101920 */
[----:B------:R-:W-:Y:S01]  /*dad80*/  ISETP.LT.AND P5, PT, R55, UR4, !P4 ;  /* 0x0000000437007c0c */ /* 0x000fe2000e7a1270 */
[----:B-1----:R-:W-:-:S05]  /*dad90*/  IMAD.WIDE R4, R250, 0x4, R112 ;  /* 0x00000004fa047825 */ /* 0x002fca00078e0270 */
[----:B------:R1:W-:Y:S01]  /*dada0*/  @P3 STG.E desc[UR32][R4.64], R210 ;  /* 0x000000d204003986 */ /* 0x0003e2000c101920 */
[----:B------:R-:W-:Y:S01]  /*dadb0*/  ISETP.LT.AND P3, PT, R33, UR4, !P4 ;  /* 0x0000000421007c0c */ /* 0x000fe2000e761270 */
[----:B---3--:R-:W-:Y:S01]  /*dadc0*/  IMAD.WIDE R2, R250, 0x4, R110 ;  /* 0x00000004fa027825 */ /* 0x008fe200078e026e */
[----:B------:R-:W-:-:S03]  /*dadd0*/  ISETP.LT.AND P2, PT, R252, UR4, !P4 ;  /* 0x00000004fc007c0c */ /* 0x000fc6000e741270 */
[----:B------:R-:W-:-:S04]  /*dade0*/  IMAD.WIDE R6, R34, 0x4, R122 ;  /* 0x0000000422067825 */ /* 0x000fc800078e027a */
[----:B------:R-:W-:Y:S01]  /*dadf0*/  IMAD.WIDE R8, R34, 0x4, R120 ;  /* 0x0000000422087825 */ /* 0x000fe200078e0278 */
[----:B------:R3:W-:Y:S03]  /*dae00*/  @P0 STG.E desc[UR32][R2.64], R206 ;  /* 0x000000ce02000986 */ /* 0x0007e6000c101920 */
[----:B-1----:R-:W-:Y:S01]  /*dae10*/  IMAD.WIDE R4, R250, 0x4, R108 ;  /* 0x00000004fa047825 */ /* 0x002fe200078e026c */
[----:B----4-:R-:W-:-:S04]  /*dae20*/  ISETP.GE.AND P0, PT, R12, UR5, PT ;  /* 0x000000050c007c0c */ /* 0x010fc8000bf06270 */
[----:B------:R1:W-:Y:S01]  /*dae30*/  @P1 STG.E desc[UR32][R4.64], R202 ;  /* 0x000000ca04001986 */ /* 0x0003e2000c101920 */
[----:B---3--:R-:W-:-:S03]  /*dae40*/  IMAD.WIDE R2, R34, 0x4, R118 ;  /* 0x0000000422027825 */ /* 0x008fc600078e0276 */
[----:B------:R-:W-:Y:S04]  /*dae50*/  @P6 STG.E desc[UR32][R6.64], R249 ;  /* 0x000000f906006986 */ /* 0x000fe8000c101920 */
[----:B------:R-:W-:Y:S04]  /*dae60*/  @P5 STG.E desc[UR32][R8.64], R11 ;  /* 0x0000000b08005986 */ /* 0x000fe8000c101920 */
[----:B------:R3:W-:Y:S01]  /*dae70*/  @P3 STG.E desc[UR32][R2.64], R248 ;  /* 0x000000f802003986 */ /* 0x0007e2000c101920 */
[----:B------:R-:W-:Y:S02]  /*dae80*/  ISETP.LT.AND P5, PT, R22, UR4, !P4 ;  /* 0x0000000416007c0c */ /* 0x000fe4000e7a1270 */
[----:B------:R-:W-:-:S02]  /*dae90*/  ISETP.LT.AND P1, PT, R142, UR4, !P4 ;  /* 0x000000048e007c0c */ /* 0x000fc4000e721270 */
[----:B------:R-:W-:Y:S01]  /*daea0*/  ISETP.LT.AND P6, PT, R143, UR4, !P4 ;  /* 0x000000048f007c0c */ /* 0x000fe2000e7c1270 */
[----:B-1----:R-:W-:Y:S01]  /*daeb0*/  IMAD.WIDE R4, R34, 0x4, R116 ;  /* 0x0000000422047825 */ /* 0x002fe200078e0274 */
[----:B------:R-:W-:Y:S01]  /*daec0*/  ISETP.LT.AND P4, PT, R35, UR4, !P4 ;  /* 0x0000000423007c0c */ /* 0x000fe2000e781270 */
[----:B---3--:R-:W3:Y:S01]  /*daed0*/  LDL.LU R248, [R1+0x2c50] ;  /* 0x002c500001f87983 */ /* 0x008ee20000300800 */
[----:B------:R-:W-:Y:S01]  /*daee0*/  ISETP.LT.AND P3, PT, R32, UR4, !P0 ;  /* 0x0000000420007c0c */ /* 0x000fe2000c761270 */
[----:B------:R-:W-:-:S04]  /*daef0*/  IMAD.WIDE R6, R34, 0x4, R114 ;  /* 0x0000000422067825 */ /* 0x000fc800078e0272 */
[----:B------:R-:W-:-:S04]  /*daf00*/  IMAD.WIDE R2, R34, 0x4, R110 ;  /* 0x0000000422027825 */ /* 0x000fc800078e026e */
[----:B------:R-:W-:Y:S01]  /*daf10*/  IMAD.WIDE R8, R34, 0x4, R108 ;  /* 0x0000000422087825 */ /* 0x000fe200078e026c */
[----:B--2---:R1:W-:Y:S01]  /*daf20*/  @P2 STG.E desc[UR32][R4.64], R10 ;  /* 0x0000000a04002986 */ /* 0x0043e2000c101920 */
[----:B------:R-:W-:-:S03]  /*daf30*/  ISETP.LT.AND P2, PT, R55, UR4, !P0 ;  /* 0x0000000437007c0c */ /* 0x000fc6000c741270 */
[----:B------:R-:W-:Y:S01]  /*daf40*/  @P5 STG.E desc[UR32][R6.64], R247 ;  /* 0x000000f706005986 */ /* 0x000fe2000c101920 */
[----:B------:R-:W-:-:S04]  /*daf50*/  IMAD.WIDE R12, R21, 0x4, R120 ;  /* 0x00000004150c7825 */ /* 0x000fc800078e0278 */
[----:B-1----:R-:W-:-:S04]  /*daf60*/  IMAD.WIDE R4, R34, 0x4, R112 ;  /* 0x0000000422047825 */ /* 0x002fc800078e0270 */
[----:B------:R-:W-:Y:S01]  /*daf70*/  IMAD.WIDE R10, R21, 0x4, R122 ;  /* 0x00000004150a7825 */ /* 0x000fe200078e027a */
[----:B------:R-:W-:Y:S01]  /*daf80*/  ISETP.LT.AND P5, PT, R252, UR4, !P0 ;  /* 0x00000004fc007c0c */ /* 0x000fe2000c7a1270 */
[----:B------:R-:W2:Y:S04]  /*daf90*/  LDL.LU R34, [R1+0x2c4c] ;  /* 0x002c4c0001227983 */ /* 0x000ea80000300800 */
[----:B------:R1:W-:Y:S04]  /*dafa0*/  @P1 STG.E desc[UR32][R4.64], R243 ;  /* 0x000000f304001986 */ /* 0x0003e8000c101920 */
[----:B------:R4:W-:Y:S04]  /*dafb0*/  @P6 STG.E desc[UR32][R2.64], R239 ;  /* 0x000000ef02006986 */ /* 0x0009e8000c101920 */
[----:B------:R4:W-:Y:S04]  /*dafc0*/  @P4 STG.E desc[UR32][R8.64], R235 ;  /* 0x000000eb08004986 */ /* 0x0009e8000c101920 */
[----:B------:R4:W-:Y:S04]  /*dafd0*/  @P3 STG.E desc[UR32][R10.64], R231 ;  /* 0x000000e70a003986 */ /* 0x0009e8000c101920 */
[----:B------:R4:W-:Y:S01]  /*dafe0*/  @P2 STG.E desc[UR32][R12.64], R227 ;  /* 0x000000e30c002986 */ /* 0x0009e2000c101920 */
[----:B------:R-:W-:-:S02]  /*daff0*/  ISETP.LT.AND P6, PT, R33, UR4, !P0 ;  /* 0x0000000421007c0c */ /* 0x000fc4000c7c1270 */
[----:B------:R-:W-:Y:S02]  /*db000*/  ISETP.LT.AND P4, PT, R22, UR4, !P0 ;  /* 0x0000000416007c0c */ /* 0x000fe4000c781270 */
[----:B------:R-:W-:Y:S02]  /*db010*/  ISETP.LT.AND P1, PT, R142, UR4, !P0 ;  /* 0x000000048e007c0c */ /* 0x000fe4000c721270 */
[----:B------:R-:W-:Y:S02]  /*db020*/  ISETP.LT.AND P2, PT, R143, UR4, !P0 ;  /* 0x000000048f007c0c */ /* 0x000fe4000c741270 */
[----:B------:R-:W-:Y:S02]  /*db030*/  ISETP.LT.AND P3, PT, R35, UR4, !P0 ;  /* 0x0000000423007c0c */ /* 0x000fe4000c761270 */
[----:B------:R-:W-:Y:S02]  /*db040*/  ISETP.GE.AND P0, PT, R14, UR5, PT ;  /* 0x000000050e007c0c */ /* 0x000fe4000bf06270 */
[----:B------:R-:W2:Y:S01]  /*db050*/  LDL.LU R14, [R1+0x42f4] ;  /* 0x0042f400010e7983 */ /* 0x000ea20000300800 */
[----:B-1----:R-:W-:-:S04]  /*db060*/  IMAD.WIDE R4, R21, 0x4, R118 ;  /* 0x0000000415047825 */ /* 0x002fc800078e0276 */
[----:B----4-:R-:W-:-:S04]  /*db070*/  IMAD.WIDE R2, R21, 0x4, R116 ;  /* 0x0000000415027825 */ /* 0x010fc800078e0274 */
[----:B------:R-:W-:-:S04]  /*db080*/  IMAD.WIDE R6, R21, 0x4, R114 ;  /* 0x0000000415067825 */ /* 0x000fc800078e0272 */
[----:B------:R-:W-:Y:S01]  /*db090*/  IMAD.WIDE R8, R21, 0x4, R112 ;  /* 0x0000000415087825 */ /* 0x000fe200078e0270 */
[----:B------:R-:W-:Y:S04]  /*db0a0*/  @P6 STG.E desc[UR32][R4.64], R223 ;  /* 0x000000df04006986 */ /* 0x000fe8000c101920 */
[----:B------:R3:W-:Y:S04]  /*db0b0*/  @P5 STG.E desc[UR32][R2.64], R219 ;  /* 0x000000db02005986 */ /* 0x0007e8000c101920 */
[----:B------:R1:W-:Y:S04]  /*db0c0*/  @P4 STG.E desc[UR32][R6.64], R215 ;  /* 0x000000d706004986 */ /* 0x0003e8000c101920 */
[----:B------:R4:W-:Y:S01]  /*db0d0*/  @P1 STG.E desc[UR32][R8.64], R211 ;  /* 0x000000d308001986 */ /* 0x0009e2000c101920 */
[----:B------:R-:W-:-:S02]  /*db0e0*/  ISETP.LT.AND P4, PT, R32, UR4, !P0 ;  /* 0x0000000420007c0c */ /* 0x000fc4000c781270 */
[----:B------:R-:W-:Y:S01]  /*db0f0*/  ISETP.LT.AND P1, PT, R55, UR4, !P0 ;  /* 0x0000000437007c0c */ /* 0x000fe2000c721270 */
[----:B------:R-:W-:-:S04]  /*db100*/  IMAD.WIDE R10, R21, 0x4, R110 ;  /* 0x00000004150a7825 */ /* 0x000fc800078e026e */
[----:B------:R-:W-:Y:S01]  /*db110*/  IMAD.WIDE R12, R21, 0x4, R108 ;  /* 0x00000004150c7825 */ /* 0x000fe200078e026c */
[----:B------:R-:W-:Y:S02]  /*db120*/  ISETP.LT.AND P6, PT, R33, UR4, !P0 ;  /* 0x0000000421007c0c */ /* 0x000fe4000c7c1270 */
[----:B------:R-:W-:Y:S01]  /*db130*/  ISETP.LT.AND P5, PT, R252, UR4, !P0 ;  /* 0x00000004fc007c0c */ /* 0x000fe2000c7a1270 */
[----:B------:R-:W2:Y:S04]  /*db140*/  LDL.LU R21, [R1+0x2c48] ;  /* 0x002c480001157983 */ /* 0x000ea80000300800 */
[----:B------:R4:W-:Y:S04]  /*db150*/  @P2 STG.E desc[UR32][R10.64], R207 ;  /* 0x000000cf0a002986 */ /* 0x0009e8000c101920 */
[----:B------:R4:W-:Y:S01]  /*db160*/  @P3 STG.E desc[UR32][R12.64], R203 ;  /* 0x000000cb0c003986 */ /* 0x0009e2000c101920 */
[----:B------:R-:W-:-:S02]  /*db170*/  ISETP.LT.AND P2, PT, R22, UR4, !P0 ;  /* 0x0000000416007c0c */ /* 0x000fc4000c741270 */
[----:B------:R-:W-:Y:S01]  /*db180*/  ISETP.LT.AND P3, PT, R142, UR4, !P0 ;  /* 0x000000048e007c0c */ /* 0x000fe2000c761270 */
[----:B---3--:R-:W-:-:S04]  /*db190*/  IMAD.WIDE R2, R248, 0x4, R122 ;  /* 0x00000004f8027825 */ /* 0x008fc800078e027a */
[C---:B------:R-:W-:Y:S01]  /*db1a0*/  IMAD.WIDE R4, R248.reuse, 0x4, R120 ;  /* 0x00000004f8047825 */ /* 0x040fe200078e0278 */
[----:B------:R3:W-:Y:S04]  /*db1b0*/  @P4 STG.E desc[UR32][R2.64], R196 ;  /* 0x000000c402004986 */ /* 0x0007e8000c101920 */
[----:B------:R2:W-:Y:S01]  /*db1c0*/  @P1 STG.E desc[UR32][R4.64], R192 ;  /* 0x000000c004001986 */ /* 0x0005e2000c101920 */
[----:B------:R-:W-:Y:S01]  /*db1d0*/  ISETP.LT.AND P1, PT, R143, UR4, !P0 ;  /* 0x000000048f007c0c */ /* 0x000fe2000c721270 */
[----:B-1----:R-:W-:-:S04]  /*db1e0*/  IMAD.WIDE R6, R248, 0x4, R118 ;  /* 0x00000004f8067825 */ /* 0x002fc800078e0276 */
[----:B----4-:R-:W-:-:S04]  /*db1f0*/  IMAD.WIDE R8, R248, 0x4, R116 ;  /* 0x00000004f8087825 */ /* 0x010fc800078e0274 */
[----:B------:R-:W-:-:S04]  /*db200*/  IMAD.WIDE R10, R248, 0x4, R114 ;  /* 0x00000004f80a7825 */ /* 0x000fc800078e0272 */
[C---:B------:R-:W-:Y:S01]  /*db210*/  IMAD.WIDE R12, R248.reuse, 0x4, R112 ;  /* 0x00000004f80c7825 */ /* 0x040fe200078e0270 */
[----:B------:R1:W-:Y:S04]  /*db220*/  @P6 STG.E desc[UR32][R6.64], R188 ;  /* 0x000000bc06006986 */ /* 0x0003e8000c101920 */
[----:B------:R4:W-:Y:S01]  /*db230*/  @P5 STG.E desc[UR32][R8.64], R184 ;  /* 0x000000b808005986 */ /* 0x0009e2000c101920 */
[----:B---3--:R-:W-:-:S03]  /*db240*/  IMAD.WIDE R2, R248, 0x4, R110 ;  /* 0x00000004f8027825 */ /* 0x008fc600078e026e */
[----:B------:R3:W-:Y:S04]  /*db250*/  @P2 STG.E desc[UR32][R10.64], R180 ;  /* 0x000000b40a002986 */ /* 0x0007e8000c101920 */
[----:B------:R3:W-:Y:S04]  /*db260*/  @P3 STG.E desc[UR32][R12.64], R176 ;  /* 0x000000b00c003986 */ /* 0x0007e8000c101920 */
[----:B------:R3:W-:Y:S01]  /*db270*/  @P1 STG.E desc[UR32][R2.64], R172 ;  /* 0x000000ac02001986 */ /* 0x0007e2000c101920 */
[----:B--2---:R-:W-:-:S03]  /*db280*/  ISETP.GE.AND P1, PT, R14, UR5, PT ;  /* 0x000000050e007c0c */ /* 0x004fc6000bf26270 */
[----:B------:R-:W2:Y:S01]  /*db290*/  LDL.LU R14, [R1+0x42f0] ;  /* 0x0042f000010e7983 */ /* 0x000ea20000300800 */
[----:B------:R-:W-:Y:S02]  /*db2a0*/  ISETP.GE.AND P4, PT, R15, UR5, PT ;  /* 0x000000050f007c0c */ /* 0x000fe4000bf86270 */
[----:B------:R-:W-:Y:S01]  /*db2b0*/  ISETP.LT.AND P0, PT, R35, UR4, !P0 ;  /* 0x0000000423007c0c */ /* 0x000fe2000c701270 */
[----:B------:R-:W-:-:S04]  /*db2c0*/  IMAD.WIDE R4, R248, 0x4, R108 ;  /* 0x00000004f8047825 */ /* 0x000fc800078e026c */
[----:B-1----:R-:W-:Y:S01]  /*db2d0*/  IMAD.WIDE R6, R34, 0x4, R122 ;  /* 0x0000000422067825 */ /* 0x002fe200078e027a */
[----:B------:R-:W-:Y:S02]  /*db2e0*/  ISETP.LT.AND P6, PT, R32, UR4, !P4 ;  /* 0x0000000420007c0c */ /* 0x000fe4000e7c1270 */
[----:B------:R-:W-:Y:S02]  /*db2f0*/  ISETP.LT.AND P5, PT, R55, UR4, !P4 ;  /* 0x0000000437007c0c */ /* 0x000fe4000e7a1270 */
[----:B------:R-:W-:Y:S02]  /*db300*/  ISETP.LT.AND P3, PT, R33, UR4, !P4 ;  /* 0x0000000421007c0c */ /* 0x000fe4000e761270 */
[----:B------:R-:W-:Y:S01]  /*db310*/  ISETP.LT.AND P2, PT, R252, UR4, !P4 ;  /* 0x00000004fc007c0c */ /* 0x000fe2000e741270 */
[----:B----4-:R-:W-:-:S04]  /*db320*/  IMAD.WIDE R8, R34, 0x4, R120 ;  /* 0x0000000422087825 */ /* 0x010fc800078e0278 */
[----:B---3--:R-:W-:-:S04]  /*db330*/  IMAD.WIDE R10, R34, 0x4, R118 ;  /* 0x00000004220a7825 */ /* 0x008fc800078e0276 */
[----:B------:R-:W-:Y:S01]  /*db340*/  IMAD.WIDE R12, R34, 0x4, R116 ;  /* 0x00000004220c7825 */ /* 0x000fe200078e0274 */
[----:B------:R-:W3:Y:S04]  /*db350*/  LDL.LU R15, [R1+0x42ec] ;  /* 0x0042ec00010f7983 */ /* 0x000ee80000300800 */
[----:B------:R1:W-:Y:S04]  /*db360*/  @P0 STG.E desc[UR32][R4.64], R168 ;  /* 0x000000a804000986 */ /* 0x0003e8000c101920 */
[----:B------:R-:W4:Y:S01]  /*db370*/  LDL.LU R248, [R1+0x2c44] ;  /* 0x002c440001f87983 */ /* 0x000f220000300800 */
[----:B------:R-:W-:-:S03]  /*db380*/  ISETP.LT.AND P0, PT, R142, UR4, !P4 ;  /* 0x000000048e007c0c */ /* 0x000fc6000e701270 */
[----:B------:R1:W-:Y:S04]  /*db390*/  @P6 STG.E desc[UR32][R6.64], R164 ;  /* 0x000000a406006986 */ /* 0x0003e8000c101920 */
[----:B------:R1:W-:Y:S01]  /*db3a0*/  @P5 STG.E desc[UR32][R8.64], R160 ;  /* 0x000000a008005986 */ /* 0x0003e2000c101920 */
[----:B------:R-:W-:Y:S02]  /*db3b0*/  ISETP.LT.AND P5, PT, R22, UR4, !P4 ;  /* 0x0000000416007c0c */ /* 0x000fe4000e7a1270 */
[----:B------:R-:W-:Y:S02]  /*db3c0*/  ISETP.LT.AND P6, PT, R143, UR4, !P4 ;  /* 0x000000048f007c0c */ /* 0x000fe4000e7c1270 */
[----:B------:R-:W-:Y:S01]  /*db3d0*/  ISETP.LT.AND P4, PT, R35, UR4, !P4 ;  /* 0x0000000423007c0c */ /* 0x000fe2000e781270 */
[----:B------:R1:W-:Y:S04]  /*db3e0*/  @P3 STG.E desc[UR32][R10.64], R156 ;  /* 0x0000009c0a003986 */ /* 0x0003e8000c101920 */
[----:B------:R1:W-:Y:S01]  /*db3f0*/  @P2 STG.E desc[UR32][R12.64], R152 ;  /* 0x000000980c002986 */ /* 0x0003e2000c101920 */
[----:B------:R-:W-:-:S02]  /*db400*/  ISETP.LT.AND P3, PT, R32, UR4, !P1 ;  /* 0x0000000420007c0c */ /* 0x000fc4000cf61270 */
[----:B------:R-:W-:Y:S01]  /*db410*/  ISETP.LT.AND P2, PT, R55, UR4, !P1 ;  /* 0x0000000437007c0c */ /* 0x000fe2000cf41270 */
[----:B------:R-:W-:-:S04]  /*db420*/  IMAD.WIDE R2, R34, 0x4, R114 ;  /* 0x0000000422027825 */ /* 0x000fc800078e0272 */
[----:B-1----:R-:W-:-:S04]  /*db430*/  IMAD.WIDE R4, R34, 0x4, R112 ;  /* 0x0000000422047825 */ /* 0x002fc800078e0270 */
[----:B------:R-:W-:-:S04]  /*db440*/  IMAD.WIDE R6, R34, 0x4, R110 ;  /* 0x0000000422067825 */ /* 0x000fc800078e026e */
[----:B------:R-:W-:Y:S02]  /*db450*/  IMAD.WIDE R8, R34, 0x4, R108 ;  /* 0x0000000422087825 */ /* 0x000fe400078e026c */
[----:B------:R-:W3:Y:S04]  /*db460*/  LDL.LU R34, [R1+0x2c40] ;  /* 0x002c400001227983 */ /* 0x000ee80000300800 */
[----:B------:R1:W-:Y:S01]  /*db470*/  @P5 STG.E desc[UR32][R2.64], R148 ;  /* 0x0000009402005986 */ /* 0x0003e2000c101920 */
[----:B------:R-:W-:-:S04]  /*db480*/  IMAD.WIDE R10, R21, 0x4, R122 ;  /* 0x00000004150a7825 */ /* 0x000fc800078e027a */
[----:B------:R-:W-:Y:S01]  /*db490*/  IMAD.WIDE R12, R21, 0x4, R120 ;  /* 0x00000004150c7825 */ /* 0x000fe200078e0278 */
        /* <DEDUP_REMOVED lines=10> */
[----:B------:R-:W-:Y:S02]  /*db540*/  ISETP.LT.AND P3, PT, R35, UR4, !P1 ;  /* 0x0000000423007c0c */ /* 0x000fe4000cf61270 */
[----:B--2---:R-:W-:-:S02]  /*db550*/  ISETP.GE.AND P1, PT, R14, UR5, PT ;  /* 0x000000050e007c0c */ /* 0x004fc4000bf26270 */
[----:B------:R-:W2:Y:S01]  /*db560*/  LDL.LU R14, [R1+0x42e4] ;  /* 0x0042e400010e7983 */ /* 0x000ea20000300800 */
[----:B-1----:R-:W-:-:S04]  /*db570*/  IMAD.WIDE R2, R21, 0x4, R118 ;  /* 0x0000000415027825 */ /* 0x002fc800078e0276 */
        /* <DEDUP_REMOVED lines=8> */
[----:B------:R-:W-:Y:S01]  /*db600*/  ISETP.LT.AND P0, PT, R55, UR4, !P1 ;  /* 0x0000000437007c0c */ /* 0x000fe2000cf01270 */
[----:B------:R-:W-:-:S04]  /*db610*/  IMAD.WIDE R10, R21, 0x4, R110 ;  /* 0x00000004150a7825 */ /* 0x000fc800078e026e */
[----:B------:R-:W-:Y:S01]  /*db620*/  IMAD.WIDE R12, R21, 0x4, R108 ;  /* 0x00000004150c7825 */ /* 0x000fe200078e026c */
[----:B------:R-:W-:Y:S01]  /*db630*/  ISETP.LT.AND P6, PT, R33, UR4, !P1 ;  /* 0x0000000421007c0c */ /* 0x000fe2000cfc1270 */
[----:B------:R-:W2:Y:S02]  /*db640*/  LDL.LU R21, [R1+0x2c30] ;  /* 0x002c300001157983 */ /* 0x000ea40000300800 */
[----:B----4-:R-:W-:-:S04]  /*db650*/  IMAD.WIDE R2, R248, 0x4, R122 ;  /* 0x00000004f8027825 */ /* 0x010fc800078e027a */
[----:B-1----:R-:W-:Y:S01]  /*db660*/  IMAD.WIDE R4, R248, 0x4, R120 ;  /* 0x00000004f8047825 */ /* 0x002fe200078e0278 */
[----:B------:R1:W-:Y:S01]  /*db670*/  @P2 STG.E desc[UR32][R10.64], R173 ;  /* 0x000000ad0a002986 */ /* 0x0003e2000c101920 */
[----:B------:R-:W-:-:S03]  /*db680*/  ISETP.LT.AND P5, PT, R252, UR4, !P1 ;  /* 0x00000004fc007c0c */ /* 0x000fc6000cfa1270 */
[----:B------:R4:W-:Y:S01]  /*db690*/  @P3 STG.E desc[UR32][R12.64], R169 ;  /* 0x000000a90c003986 */ /* 0x0009e2000c101920 */
[----:B------:R-:W-:-:S03]  /*db6a0*/  ISETP.LT.AND P2, PT, R22, UR4, !P1 ;  /* 0x0000000416007c0c */ /* 0x000fc6000cf41270 */
[----:B------:R4:W-:Y:S01]  /*db6b0*/  @P4 STG.E desc[UR32][R2.64], R165 ;  /* 0x000000a502004986 */ /* 0x0009e2000c101920 */
[----:B------:R-:W-:-:S03]  /*db6c0*/  ISETP.LT.AND P3, PT, R142, UR4, !P1 ;  /* 0x000000048e007c0c */ /* 0x000fc6000cf61270 */
[----:B------:R4:W-:Y:S01]  /*db6d0*/  @P0 STG.E desc[UR32][R4.64], R161 ;  /* 0x000000a104000986 */ /* 0x0009e2000c101920 */
[----:B------:R-:W-:Y:S02]  /*db6e0*/  ISETP.LT.AND P0, PT, R143, UR4, !P1 ;  /* 0x000000048f007c0c */ /* 0x000fe4000cf01270 */
[----:B---3--:R-:W-:Y:S01]  /*db6f0*/  ISETP.GE.AND P4, PT, R15, UR5, PT ;  /* 0x000000050f007c0c */ /* 0x008fe2000bf86270 */
[C---:B------:R-:W-:Y:S01]  /*db700*/  IMAD.WIDE R6, R248.reuse, 0x4, R118 ;  /* 0x00000004f8067825 */ /* 0x040fe200078e0276 */
[----:B------:R-:W3:Y:S03]  /*db710*/  LDL.LU R15, [R1+0x42dc] ;  /* 0x0042dc00010f7983 */ /* 0x000ee60000300800 */
[----:B------:R-:W-:-:S04]  /*db720*/  IMAD.WIDE R8, R248, 0x4, R116 ;  /* 0x00000004f8087825 */ /* 0x000fc800078e0274 */
[----:B-1----:R-:W-:-:S04]  /*db730*/  IMAD.WIDE R10, R248, 0x4, R114 ;  /* 0x00000004f80a7825 */ /* 0x002fc800078e0272 */
[----:B----4-:R-:W-:-:S04]  /*db740*/  IMAD.WIDE R12, R248, 0x4, R112 ;  /* 0x00000004f80c7825 */ /* 0x010fc800078e0270 */
[C---:B------:R-:W-:Y:S01]  /*db750*/  IMAD.WIDE R2, R248.reuse, 0x4, R110 ;  /* 0x00000004f8027825 */ /* 0x040fe200078e026e */
[----:B------:R1:W-:Y:S04]  /*db760*/  @P6 STG.E desc[UR32][R6.64], R157 ;  /* 0x0000009d06006986 */ /* 0x0003e8000c101920 */
[----:B------:R4:W-:Y:S04]  /*db770*/  @P5 STG.E desc[UR32][R8.64], R153 ;  /* 0x0000009908005986 */ /* 0x0009e8000c101920 */
[----:B------:R4:W-:Y:S04]  /*db780*/  @P2 STG.E desc[UR32][R10.64], R149 ;  /* 0x000000950a002986 */ /* 0x0009e8000c101920 */
[----:B------:R4:W-:Y:S04]  /*db790*/  @P3 STG.E desc[UR32][R12.64], R145 ;  /* 0x000000910c003986 */ /* 0x0009e8000c101920 */
[----:B------:R4:W-:Y:S01]  /*db7a0*/  @P0 STG.E desc[UR32][R2.64], R93 ;  /* 0x0000005d02000986 */ /* 0x0009e2000c101920 */
[----:B------:R-:W-:Y:S01]  /*db7b0*/  IMAD.WIDE R4, R248, 0x4, R108 ;  /* 0x00000004f8047825 */ /* 0x000fe200078e026c */
[----:B------:R-:W-:-:S02]  /*db7c0*/  ISETP.LT.AND P1, PT, R35, UR4, !P1 ;  /* 0x0000000423007c0c */ /* 0x000fc4000cf21270 */
[----:B------:R-:W-:Y:S02]  /*db7d0*/  ISETP.LT.AND P6, PT, R32, UR4, !P4 ;  /* 0x0000000420007c0c */ /* 0x000fe4000e7c1270 */
[----:B------:R-:W-:Y:S01]  /*db7e0*/  ISETP.LT.AND P5, PT, R55, UR4, !P4 ;  /* 0x0000000437007c0c */ /* 0x000fe2000e7a1270 */
[----:B-1----:R-:W-:-:S04]  /*db7f0*/  IMAD.WIDE R6, R34, 0x4, R122 ;  /* 0x0000000422067825 */ /* 0x002fc800078e027a */
[----:B----4-:R-:W-:-:S04]  /*db800*/  IMAD.WIDE R8, R34, 0x4, R120 ;  /* 0x0000000422087825 */ /* 0x010fc800078e0278 */
[----:B------:R-:W-:-:S04]  /*db810*/  IMAD.WIDE R10, R34, 0x4, R118 ;  /* 0x00000004220a7825 */ /* 0x000fc800078e0276 */
[----:B------:R-:W-:-:S04]  /*db820*/  IMAD.WIDE R12, R34, 0x4, R116 ;  /* 0x00000004220c7825 */ /* 0x000fc800078e0274 */
[C---:B------:R-:W-:Y:S01]  /*db830*/  IMAD.WIDE R2, R34.reuse, 0x4, R114 ;  /* 0x0000000422027825 */ /* 0x040fe200078e0272 */
[----:B------:R1:W-:Y:S04]  /*db840*/  @P1 STG.E desc[UR32][R4.64], R89 ;  /* 0x0000005904001986 */ /* 0x0003e8000c101920 */
[----:B------:R4:W-:Y:S04]  /*db850*/  @P6 STG.E desc[UR32][R6.64], R198 ;  /* 0x000000c606006986 */ /* 0x0009e8000c101920 */
[----:B------:R4:W-:Y:S01]  /*db860*/  @P5 STG.E desc[UR32][R8.64], R194 ;  /* 0x000000c208005986 */ /* 0x0009e2000c101920 */
[----:B-1----:R-:W-:-:S04]  /*db870*/  IMAD.WIDE R4, R34, 0x4, R112 ;  /* 0x0000000422047825 */ /* 0x002fc800078e0270 */
[----:B----4-:R-:W-:-:S04]  /*db880*/  IMAD.WIDE R6, R34, 0x4, R110 ;  /* 0x0000000422067825 */ /* 0x010fc800078e026e */
[----:B------:R-:W-:Y:S01]  /*db890*/  IMAD.WIDE R8, R34, 0x4, R108 ;  /* 0x0000000422087825 */ /* 0x000fe200078e026c */
[----:B--2---:R-:W-:Y:S02]  /*db8a0*/  ISETP.GE.AND P0, PT, R14, UR5, PT ;  /* 0x000000050e007c0c */ /* 0x004fe4000bf06270 */
[----:B------:R-:W2:Y:S04]  /*db8b0*/  LDL.LU R14, [R1+0x42d0] ;  /* 0x0042d000010e7983 */ /* 0x000ea80000300800 */
[----:B------:R-:W4:Y:S04]  /*db8c0*/  LDL.LU R248, [R1+0x2c2c] ;  /* 0x002c2c0001f87983 */ /* 0x000f280000300800 */
[----:B------:R-:W2:Y:S01]  /*db8d0*/  LDL.LU R34, [R1+0x2c24] ;  /* 0x002c240001227983 */ /* 0x000ea20000300800 */
[----:B------:R-:W-:-:S02]  /*db8e0*/  ISETP.LT.AND P3, PT, R33, UR4, !P4 ;  /* 0x0000000421007c0c */ /* 0x000fc4000e761270 */
[----:B------:R-:W-:Y:S02]  /*db8f0*/  ISETP.LT.AND P2, PT, R252, UR4, !P4 ;  /* 0x00000004fc007c0c */ /* 0x000fe4000e741270 */
[----:B------:R-:W-:Y:S02]  /*db900*/  ISETP.LT.AND P5, PT, R22, UR4, !P4 ;  /* 0x0000000416007c0c */ /* 0x000fe4000e7a1270 */
[----:B------:R-:W-:Y:S02]  /*db910*/  ISETP.LT.AND P1, PT, R142, UR4, !P4 ;  /* 0x000000048e007c0c */ /* 0x000fe4000e721270 */
[----:B------:R-:W-:Y:S02]  /*db920*/  ISETP.LT.AND P6, PT, R143, UR4, !P4 ;  /* 0x000000048f007c0c */ /* 0x000fe4000e7c1270 */
[----:B------:R-:W-:-:S03]  /*db930*/  ISETP.LT.AND P4, PT, R35, UR4, !P4 ;  /* 0x0000000423007c0c */ /* 0x000fc6000e781270 */
[----:B------:R1:W-:Y:S04]  /*db940*/  @P3 STG.E desc[UR32][R10.64], R190 ;  /* 0x000000be0a003986 */ /* 0x0003e8000c101920 */
[----:B------:R1:W-:Y:S01]  /*db950*/  @P2 STG.E desc[UR32][R12.64], R186 ;  /* 0x000000ba0c002986 */ /* 0x0003e2000c101920 */
[----:B------:R-:W-:Y:S02]  /*db960*/  ISETP.LT.AND P3, PT, R32, UR4, !P0 ;  /* 0x0000000420007c0c */ /* 0x000fe4000c761270 */
[----:B------:R-:W-:Y:S01]  /*db970*/  ISETP.LT.AND P2, PT, R55, UR4, !P0 ;  /* 0x0000000437007c0c */ /* 0x000fe2000c741270 */
[----:B------:R1:W-:Y:S04]  /*db980*/  @P5 STG.E desc[UR32][R2.64], R182 ;  /* 0x000000b602005986 */ /* 0x0003e8000c101920 */
[----:B------:R1:W-:Y:S04]  /*db990*/  @P1 STG.E desc[UR32][R4.64], R178 ;  /* 0x000000b204001986 */ /* 0x0003e8000c101920 */
[----:B------:R3:W-:Y:S01]  /*db9a0*/  @P6 STG.E desc[UR32][R6.64], R174 ;  /* 0x000000ae06006986 */ /* 0x0007e2000c101920 */
[----:B------:R-:W-:-:S03]  /*db9b0*/  ISETP.LT.AND P6, PT, R33, UR4, !P0 ;  /* 0x0000000421007c0c */ /* 0x000fc6000c7c1270 */
[----:B------:R3:W-:Y:S01]  /*db9c0*/  @P4 STG.E desc[UR32][R8.64], R170 ;  /* 0x000000aa08004986 */ /* 0x0007e2000c101920 */
[----:B------:R-:W-:Y:S02]  /*db9d0*/  ISETP.LT.AND P5, PT, R252, UR4, !P0 ;  /* 0x00000004fc007c0c */ /* 0x000fe4000c7a1270 */
[----:B------:R-:W-:Y:S02]  /*db9e0*/  ISETP.LT.AND P4, PT, R22, UR4, !P0 ;  /* 0x0000000416007c0c */ /* 0x000fe4000c781270 */
[----:B------:R-:W-:Y:S01]  /*db9f0*/  ISETP.LT.AND P1, PT, R142, UR4, !P0 ;  /* 0x000000048e007c0c */ /* 0x000fe2000c721270 */
[----:B-1----:R-:W-:-:S04]  /*dba00*/  IMAD.WIDE R10, R21, 0x4, R122 ;  /* 0x00000004150a7825 */ /* 0x002fc800078e027a */
[----:B------:R-:W-:-:S04]  /*dba10*/  IMAD.WIDE R12, R21, 0x4, R120 ;  /* 0x00000004150c7825 */ /* 0x000fc800078e0278 */
[----:B------:R-:W-:-:S04]  /*dba20*/  IMAD.WIDE R2, R21, 0x4, R118 ;  /* 0x0000000415027825 */ /* 0x000fc800078e0276 */
[----:B------:R-:W-:-:S04]  /*dba30*/  IMAD.WIDE R4, R21, 0x4, R116 ;  /* 0x0000000415047825 */ /* 0x000fc800078e0274 */
[----:B---3--:R-:W-:Y:S01]  /*dba40*/  IMAD.WIDE R6, R21, 0x4, R114 ;  /* 0x0000000415067825 */ /* 0x008fe200078e0272 */
[----:B------:R1:W-:Y:S04]  /*dba50*/  @P3 STG.E desc[UR32][R10.64], R166 ;  /* 0x000000a60a003986 */ /* 0x0003e8000c101920 */
[----:B------:R3:W-:Y:S01]  /*dba60*/  @P2 STG.E desc[UR32][R12.64], R162 ;  /* 0x000000a20c002986 */ /* 0x0007e2000c101920 */
[----:B------:R-:W-:Y:S02]  /*dba70*/  ISETP.LT.AND P2, PT, R143, UR4, !P0 ;  /* 0x000000048f007c0c */ /* 0x000fe4000c741270 */
[----:B------:R-:W-:Y:S01]  /*dba80*/  ISETP.LT.AND P3, PT, R35, UR4, !P0 ;  /* 0x0000000423007c0c */ /* 0x000fe2000c761270 */
[----:B------:R-:W-:Y:S01]  /*dba90*/  IMAD.WIDE R8, R21, 0x4, R112 ;  /* 0x0000000415087825 */ /* 0x000fe200078e0270 */
[----:B------:R-:W-:Y:S01]  /*dbaa0*/  ISETP.GE.AND P0, PT, R15, UR5, PT ;  /* 0x000000050f007c0c */ /* 0x000fe2000bf06270 */
[----:B------:R4:W-:Y:S04]  /*dbab0*/  @P6 STG.E desc[UR32][R2.64], R158 ;  /* 0x0000009e02006986 */ /* 0x0009e8000c101920 */
[----:B------:R4:W-:Y:S04]  /*dbac0*/  @P5 STG.E desc[UR32][R4.64], R154 ;  /* 0x0000009a04005986 */ /* 0x0009e8000c101920 */
[----:B------:R4:W-:Y:S01]  /*dbad0*/  @P4 STG.E desc[UR32][R6.64], R150 ;  /* 0x0000009606004986 */ /* 0x0009e2000c101920 */
[----:B------:R-:W-:-:S03]  /*dbae0*/  ISETP.LT.AND P4, PT, R32, UR4, !P0 ;  /* 0x0000000420007c0c */ /* 0x000fc6000c781270 */
[----:B------:R4:W-:Y:S01]  /*dbaf0*/  @P1 STG.E desc[UR32][R8.64], R146 ;  /* 0x0000009208001986 */ /* 0x0009e2000c101920 */
[----:B------:R-:W-:-:S03]  /*dbb00*/  ISETP.LT.AND P1, PT, R55, UR4, !P0 ;  /* 0x0000000437007c0c */ /* 0x000fc6000c721270 */
[----:B------:R-:W2:Y:S01]  /*dbb10*/  LDL.LU R15, [R1+0x42cc] ;  /* 0x0042cc00010f7983 */ /* 0x000ea20000300800 */
[----:B------:R-:W-:Y:S02]  /*dbb20*/  ISETP.LT.AND P6, PT, R33, UR4, !P0 ;  /* 0x0000000421007c0c */ /* 0x000fe4000c7c1270 */
[----:B------:R-:W-:Y:S01]  /*dbb30*/  ISETP.LT.AND P5, PT, R252, UR4, !P0 ;  /* 0x00000004fc007c0c */ /* 0x000fe2000c7a1270 */
[----:B-1----:R-:W-:-:S04]  /*dbb40*/  IMAD.WIDE R10, R21, 0x4, R110 ;  /* 0x00000004150a7825 */ /* 0x002fc800078e026e */
[----:B---3--:R-:W-:Y:S02]  /*dbb50*/  IMAD.WIDE R12, R21, 0x4, R108 ;  /* 0x00000004150c7825 */ /* 0x008fe400078e026c */
[----:B------:R-:W3:Y:S04]  /*dbb60*/  LDL.LU R21, [R1+0x2c20] ;  /* 0x002c200001157983 */ /* 0x000ee80000300800 */
[----:B------:R1:W-:Y:S04]  /*dbb70*/  @P2 STG.E desc[UR32][R10.64], R94 ;  /* 0x0000005e0a002986 */ /* 0x0003e8000c101920 */
[----:B------:R1:W-:Y:S01]  /*dbb80*/  @P3 STG.E desc[UR32][R12.64], R90 ;  /* 0x0000005a0c003986 */ /* 0x0003e2000c101920 */
[----:B------:R-:W-:-:S02]  /*dbb90*/  ISETP.LT.AND P2, PT, R22, UR4, !P0 ;  /* 0x0000000416007c0c */ /* 0x000fc4000c741270 */
[----:B------:R-:W-:Y:S01]  /*dbba0*/  ISETP.LT.AND P3, PT, R142, UR4, !P0 ;  /* 0x000000048e007c0c */ /* 0x000fe2000c761270 */
[----:B----4-:R-:W-:-:S04]  /*dbbb0*/  IMAD.WIDE R2, R248, 0x4, R122 ;  /* 0x00000004f8027825 */ /* 0x010fc800078e027a */
[----:B------:R-:W-:-:S04]  /*dbbc0*/  IMAD.WIDE R4, R248, 0x4, R120 ;  /* 0x00000004f8047825 */ /* 0x000fc800078e0278 */
[----:B------:R-:W-:-:S04]  /*dbbd0*/  IMAD.WIDE R6, R248, 0x4, R118 ;  /* 0x00000004f8067825 */ /* 0x000fc800078e0276 */
[----:B------:R-:W-:Y:S01]  /*dbbe0*/  IMAD.WIDE R8, R248, 0x4, R116 ;  /* 0x00000004f8087825 */ /* 0x000fe200078e0274 */
[----:B------:R4:W-:Y:S01]  /*dbbf0*/  @P4 STG.E desc[UR32][R2.64], R199 ;  /* 0x000000c702004986 */ /* 0x0009e2000c101920 */
[----:B--2---:R-:W-:-:S03]  /*dbc00*/  ISETP.GE.AND P4, PT, R14, UR5, PT ;  /* 0x000000050e007c0c */ /* 0x004fc6000bf86270 */
[----:B------:R2:W-:Y:S01]  /*dbc10*/  @P1 STG.E desc[UR32][R4.64], R195 ;  /* 0x000000c304001986 */ /* 0x0005e2000c101920 */
[----:B------:R-:W-:-:S03]  /*dbc20*/  ISETP.LT.AND P1, PT, R143, UR4, !P0 ;  /* 0x000000048f007c0c */ /* 0x000fc6000c721270 */
[----:B------:R2:W-:Y:S01]  /*dbc30*/  @P6 STG.E desc[UR32][R6.64], R191 ;  /* 0x000000bf06006986 */ /* 0x0005e2000c101920 */
[----:B------:R-:W-:-:S03]  /*dbc40*/  ISETP.LT.AND P0, PT, R35, UR4, !P0 ;  /* 0x0000000423007c0c */ /* 0x000fc6000c701270 */
[----:B------:R2:W-:Y:S01]  /*dbc50*/  @P5 STG.E desc[UR32][R8.64], R187 ;  /* 0x000000bb08005986 */ /* 0x0005e2000c101920 */
[----:B------:R-:W-:Y:S02]  /*dbc60*/  ISETP.LT.AND P6, PT, R32, UR4, !P4 ;  /* 0x0000000420007c0c */ /* 0x000fe4000e7c1270 */
[----:B------:R-:W-:Y:S01]  /*dbc70*/  ISETP.LT.AND P5, PT, R55, UR4, !P4 ;  /* 0x0000000437007c0c */ /* 0x000fe2000e7a1270 */
[----:B------:R-:W3:Y:S01]  /*dbc80*/  LDL.LU R14, [R1+0x42c4] ;  /* 0x0042c400010e7983 */ /* 0x000ee20000300800 */
[----:B-1----:R-:W-:-:S04]  /*dbc90*/  IMAD.WIDE R10, R248, 0x4, R114 ;  /* 0x00000004f80a7825 */ /* 0x002fc800078e0272 */
[----:B------:R-:W-:-:S04]  /*dbca0*/  IMAD.WIDE R12, R248, 0x4, R112 ;  /* 0x00000004f80c7825 */ /* 0x000fc800078e0270 */
[----:B----4-:R-:W-:-:S04]  /*dbcb0*/  IMAD.WIDE R2, R248, 0x4, R110 ;  /* 0x00000004f8027825 */ /* 0x010fc800078e026e */
[----:B--2---:R-:W-:-:S04]  /*dbcc0*/  IMAD.WIDE R4, R248, 0x4, R108 ;  /* 0x00000004f8047825 */ /* 0x004fc800078e026c */
[C---:B------:R-:W-:Y:S01]  /*dbcd0*/  IMAD.WIDE R6, R34.reuse, 0x4, R122 ;  /* 0x0000000422067825 */ /* 0x040fe200078e027a */
[----:B------:R1:W-:Y:S04]  /*dbce0*/  @P2 STG.E desc[UR32][R10.64], R183 ;  /* 0x000000b70a002986 */ /* 0x0003e8000c101920 */
[----:B------:R2:W-:Y:S01]  /*dbcf0*/  @P3 STG.E desc[UR32][R12.64], R179 ;  /* 0x000000b30c003986 */ /* 0x0005e2000c101920 */
[----:B------:R-:W-:-:S03]  /*dbd00*/  IMAD.WIDE R8, R34, 0x4, R120 ;  /* 0x0000000422087825 */ /* 0x000fc600078e0278 */
[----:B------:R4:W-:Y:S04]  /*dbd10*/  @P1 STG.E desc[UR32][R2.64], R175 ;  /* 0x000000af02001986 */ /* 0x0009e8000c101920 */
[----:B------:R4:W-:Y:S04]  /*dbd20*/  @P0 STG.E desc[UR32][R4.64], R171 ;  /* 0x000000ab04000986 */ /* 0x0009e8000c101920 */
[----:B------:R4:W-:Y:S04]  /*dbd30*/  @P6 STG.E desc[UR32][R6.64], R167 ;  /* 0x000000a706006986 */ /* 0x0009e8000c101920 */
[----:B------:R4:W-:Y:S01]  /*dbd40*/  @P5 STG.E desc[UR32][R8.64], R163 ;  /* 0x000000a308005986 */ /* 0x0009e2000c101920 */
[----:B-1----:R-:W-:-:S04]  /*dbd50*/  IMAD.WIDE R10, R34, 0x4, R118 ;  /* 0x00000004220a7825 */ /* 0x002fc800078e0276 */
[----:B--2---:R-:W-:-:S04]  /*dbd60*/  IMAD.WIDE R12, R34, 0x4, R116 ;  /* 0x00000004220c7825 */ /* 0x004fc800078e0274 */
[----:B----4-:R-:W-:-:S04]  /*dbd70*/  IMAD.WIDE R2, R34, 0x4, R114 ;  /* 0x0000000422027825 */ /* 0x010fc800078e0272 */
[----:B------:R-:W-:-:S04]  /*dbd80*/  IMAD.WIDE R4, R34, 0x4, R112 ;  /* 0x0000000422047825 */ /* 0x000fc800078e0270 */
[----:B------:R-:W-:-:S04]  /*dbd90*/  IMAD.WIDE R6, R34, 0x4, R110 ;  /* 0x0000000422067825 */ /* 0x000fc800078e026e */
[----:B------:R-:W-:Y:S02]  /*dbda0*/  IMAD.WIDE R8, R34, 0x4, R108 ;  /* 0x0000000422087825 */ /* 0x000fe400078e026c */
[----:B------:R-:W2:Y:S04]  /*dbdb0*/  LDL.LU R34, [R1+0x2c1c] ;  /* 0x002c1c0001227983 */ /* 0x000ea80000300800 */
[----:B------:R-:W4:Y:S01]  /*dbdc0*/  LDL.LU R18, [R1+0x42bc] ;  /* 0x0042bc0001127983 */ /* 0x000f220000300800 */
[----:B------:R-:W-:Y:S02]  /*dbdd0*/  ISETP.LT.AND P3, PT, R33, UR4, !P4 ;  /* 0x0000000421007c0c */ /* 0x000fe4000e761270 */
[----:B------:R-:W-:Y:S02]  /*dbde0*/  ISETP.LT.AND P2, PT, R252, UR4, !P4 ;  /* 0x00000004fc007c0c */ /* 0x000fe4000e741270 */
[----:B------:R-:W-:-:S02]  /*dbdf0*/  ISETP.LT.AND P5, PT, R22, UR4, !P4 ;  /* 0x0000000416007c0c */ /* 0x000fc4000e7a1270 */
[----:B------:R-:W-:Y:S02]  /*dbe00*/  ISETP.LT.AND P0, PT, R142, UR4, !P4 ;  /* 0x000000048e007c0c */ /* 0x000fe4000e701270 */
[----:B------:R-:W-:Y:S01]  /*dbe10*/  ISETP.LT.AND P6, PT, R143, UR4, !P4 ;  /* 0x000000048f007c0c */ /* 0x000fe2000e7c1270 */
[----:B------:R-:W4:Y:S04]  /*dbe20*/  LDL.LU R248, [R1+0x2c18] ;  /* 0x002c180001f87983 */ /* 0x000f280000300800 */
[----:B------:R-:W-:Y:S04]  /*dbe30*/  @P3 STG.E desc[UR32][R10.64], R159 ;  /* 0x0000009f0a003986 */ /* 0x000fe8000c101920 */
[----:B------:R-:W-:Y:S04]  /*dbe40*/  @P2 STG.E desc[UR32][R12.64], R155 ;  /* 0x0000009b0c002986 */ /* 0x000fe8000c101920 */
[----:B------:R-:W-:Y:S04]  /*dbe50*/  @P5 STG.E desc[UR32][R2.64], R151 ;  /* 0x0000009702005986 */ /* 0x000fe8000c101920 */
[----:B------:R-:W-:Y:S04]  /*dbe60*/  @P0 STG.E desc[UR32][R4.64], R147 ;  /* 0x0000009304000986 */ /* 0x000fe8000c101920 */
[----:B------:R-:W-:Y:S04]  /*dbe70*/  @P6 STG.E desc[UR32][R6.64], R95 ;  /* 0x0000005f06006986 */ /* 0x000fe8000c101920 */
[----:B------:R1:W4:Y:S04]  /*dbe80*/  LDS.128 R4, [R0] ;  /* 0x0000000000047984 */ /* 0x0003280000000c00 */
[----:B-1----:R-:W4:Y:S01]  /*dbe90*/  LDL.LU R0, [R1+0x42b8] ;  /* 0x0042b80001007983 */ /* 0x002f220000300800 */
[----:B------:R-:W-:-:S02]  /*dbea0*/  ISETP.LT.AND P4, PT, R35, UR4, !P4 ;  /* 0x0000000423007c0c */ /* 0x000fc4000e781270 */
[----:B------:R-:W-:-:S04]  /*dbeb0*/  ISETP.GE.AND P1, PT, R15, UR5, PT ;  /* 0x000000050f007c0c */ /* 0x000fc8000bf26270 */
[----:B------:R-:W-:Y:S02]  /*dbec0*/  ISETP.LT.AND P3, PT, R32, UR4, !P1 ;  /* 0x0000000420007c0c */ /* 0x000fe4000cf61270 */
[----:B------:R-:W-:Y:S02]  /*dbed0*/  ISETP.LT.AND P2, PT, R55, UR4, !P1 ;  /* 0x0000000437007c0c */ /* 0x000fe4000cf41270 */
[----:B------:R-:W-:-:S03]  /*dbee0*/  ISETP.LT.AND P6, PT, R252, UR4, !P1 ;  /* 0x00000004fc007c0c */ /* 0x000fc6000cfc1270 */
[----:B------:R1:W-:Y:S01]  /*dbef0*/  @P4 STG.E desc[UR32][R8.64], R91 ;  /* 0x0000005b08004986 */ /* 0x0003e2000c101920 */
[----:B------:R-:W-:Y:S01]  /*dbf00*/  ISETP.LT.AND P4, PT, R33, UR4, !P1 ;  /* 0x0000000421007c0c */ /* 0x000fe2000cf81270 */
[----:B---3--:R-:W-:-:S04]  /*dbf10*/  IMAD.WIDE R10, R21, 0x4, R122 ;  /* 0x00000004150a7825 */ /* 0x008fc800078e027a */
[----:B------:R-:W-:-:S04]  /*dbf20*/  IMAD.WIDE R12, R21, 0x4, R120 ;  /* 0x00000004150c7825 */ /* 0x000fc800078e0278 */
[----:B------:R-:W-:Y:S01]  /*dbf30*/  IMAD.WIDE R2, R21, 0x4, R118 ;  /* 0x0000000415027825 */ /* 0x000fe200078e0276 */
[----:B------:R-:W-:Y:S01]  /*dbf40*/  ISETP.LT.AND P5, PT, R22, UR4, !P1 ;  /* 0x0000000416007c0c */ /* 0x000fe2000cfa1270 */
[----:B------:R3:W-:Y:S04]  /*dbf50*/  @P3 STG.E desc[UR32][R10.64], R84 ;  /* 0x000000540a003986 */ /* 0x0007e8000c101920 */
[----:B------:R3:W-:Y:S01]  /*dbf60*/  @P2 STG.E desc[UR32][R12.64], R80 ;  /* 0x000000500c002986 */ /* 0x0007e2000c101920 */
[----:B------:R-:W-:Y:S02]  /*dbf70*/  ISETP.LT.AND P2, PT, R142, UR4, !P1 ;  /* 0x000000048e007c0c */ /* 0x000fe4000cf41270 */
[----:B------:R-:W-:Y:S02]  /*dbf80*/  ISETP.LT.AND P3, PT, R143, UR4, !P1 ;  /* 0x000000048f007c0c */ /* 0x000fe4000cf61270 */
[----:B------:R-:W-:Y:S01]  /*dbf90*/  ISETP.LT.AND P1, PT, R35, UR4, !P1 ;  /* 0x0000000423007c0c */ /* 0x000fe2000cf21270 */
[----:B------:R2:W-:Y:S01]  /*dbfa0*/  @P4 STG.E desc[UR32][R2.64], R76 ;  /* 0x0000004c02004986 */ /* 0x0005e2000c101920 */
[----:B-1----:R-:W-:-:S04]  /*dbfb0*/  IMAD.WIDE R8, R21, 0x4, R114 ;  /* 0x0000000415087825 */ /* 0x002fc800078e0272 */
[----:B------:R-:W-:-:S04]  /*dbfc0*/  IMAD.WIDE R16, R21, 0x4, R108 ;  /* 0x0000000415107825 */ /* 0x000fc800078e026c */
[----:B---3--:R-:W-:-:S04]  /*dbfd0*/  IMAD.WIDE R10, R21, 0x4, R112 ;  /* 0x00000004150a7825 */ /* 0x008fc800078e0270 */
[----:B------:R-:W-:Y:S01]  /*dbfe0*/  IMAD.WIDE R12, R21, 0x4, R110 ;  /* 0x00000004150c7825 */ /* 0x000fe200078e026e */
[----:B------:R-:W-:-:S03]  /*dbff0*/  ISETP.GE.AND P0, PT, R14, UR5, PT ;  /* 0x000000050e007c0c */ /* 0x000fc6000bf06270 */
[----:B------:R-:W-:Y:S02]  /*dc000*/  IMAD.WIDE R14, R21, 0x4, R116 ;  /* 0x00000004150e7825 */ /* 0x000fe400078e0274 */
[----:B------:R-:W3:Y:S04]  /*dc010*/  LDL.LU R21, [R1+0x2c14] ;  /* 0x002c140001157983 */ /* 0x000ee80000300800 */
[----:B------:R-:W-:Y:S01]  /*dc020*/  @P6 STG.E desc[UR32][R14.64], R72 ;  /* 0x000000480e006986 */ /* 0x000fe2000c101920 */
[----:B------:R-:W-:-:S03]  /*dc030*/  ISETP.LT.AND P6, PT, R32, UR4, !P0 ;  /* 0x0000000420007c0c */ /* 0x000fc6000c7c1270 */
[----:B------:R1:W-:Y:S04]  /*dc040*/  @P5 STG.E desc[UR32][R8.64], R68 ;  /* 0x0000004408005986 */ /* 0x0003e8000c101920 */
[----:B------:R1:W-:Y:S04]  /*dc050*/  @P2 STG.E desc[UR32][R10.64], R64 ;  /* 0x000000400a002986 */ /* 0x0003e8000c101920 */
[----:B------:R1:W-:Y:S01]  /*dc060*/  @P3 STG.E desc[UR32][R12.64], R60 ;  /* 0x0000003c0c003986 */ /* 0x0003e2000c101920 */
[----:B------:R-:W-:-:S03]  /*dc070*/  ISETP.LT.AND P5, PT, R55, UR4, !P0 ;  /* 0x0000000437007c0c */ /* 0x000fc6000c7a1270 */
[----:B------:R1:W-:Y:S01]  /*dc080*/  @P1 STG.E desc[UR32][R16.64], R56 ;  /* 0x0000003810001986 */ /* 0x0003e2000c101920 */
[----:B------:R-:W-:Y:S01]  /*dc090*/  ISETP.LT.AND P4, PT, R33, UR4, !P0 ;  /* 0x0000000421007c0c */ /* 0x000fe2000c781270 */
[----:B--2---:R-:W-:-:S05]  /*dc0a0*/  IMAD.WIDE R2, R34, 0x4, R122 ;  /* 0x0000000422027825 */ /* 0x004fca00078e027a */
[----:B------:R2:W-:Y:S01]  /*dc0b0*/  @P6 STG.E desc[UR32][R2.64], R52 ;  /* 0x0000003402006986 */ /* 0x0005e2000c101920 */
[----:B----4-:R-:W-:-:S03]  /*dc0c0*/  ISETP.GE.AND P6, PT, R18, UR5, PT ;  /* 0x0000000512007c0c */ /* 0x010fc6000bfc6270 */
[----:B------:R-:W4:Y:S01]  /*dc0d0*/  LDL.LU R18, [R1+0x42b4] ;  /* 0x0042b40001127983 */ /* 0x000f220000300800 */
[----:B-1----:R-:W-:-:S04]  /*dc0e0*/  IMAD.WIDE R8, R34, 0x4, R120 ;  /* 0x0000000422087825 */ /* 0x002fc800078e0278 */
[----:B------:R-:W-:Y:S01]  /*dc0f0*/  IMAD.WIDE R14, R34, 0x4, R118 ;  /* 0x00000004220e7825 */ /* 0x000fe200078e0276 */
        /* <DEDUP_REMOVED lines=8> */
[----:B------:R-:W-:-:S04]  /*dc180*/  IMAD.WIDE R12, R34, 0x4, R114 ;  /* 0x00000004220c7825 */ /* 0x000fc800078e0272 */
[----:B------:R-:W-:-:S04]  /*dc190*/  IMAD.WIDE R16, R34, 0x4, R112 ;  /* 0x0000000422107825 */ /* 0x000fc800078e0270 */
[C---:B--2---:R-:W-:Y:S01]  /*dc1a0*/  IMAD.WIDE R2, R34.reuse, 0x4, R110 ;  /* 0x0000000422027825 */ /* 0x044fe200078e026e */
[----:B------:R2:W-:Y:S03]  /*dc1b0*/  @P1 STG.E desc[UR32][R10.64], R40 ;  /* 0x000000280a001986 */ /* 0x0005e6000c101920 */
[----:B-1----:R-:W-:Y:S01]  /*dc1c0*/  IMAD.WIDE R8, R34, 0x4, R108 ;  /* 0x0000000422087825 */ /* 0x002fe200078e026c */
[----:B------:R1:W-:Y:S04]  /*dc1d0*/  @P2 STG.E desc[UR32][R12.64], R36 ;  /* 0x000000240c002986 */ /* 0x0003e8000c101920 */
[----:B------:R-:W4:Y:S04]  /*dc1e0*/  LDL.LU R34, [R1+0x2c10] ;  /* 0x002c100001227983 */ /* 0x000f280000300800 */
[----:B------:R1:W-:Y:S04]  /*dc1f0*/  @P3 STG.E desc[UR32][R16.64], R28 ;  /* 0x0000001c10003986 */ /* 0x0003e8000c101920 */
[----:B------:R1:W-:Y:S04]  /*dc200*/  @P4 STG.E desc[UR32][R2.64], R24 ;  /* 0x0000001802004986 */ /* 0x0003e8000c101920 */
[----:B------:R1:W-:Y:S01]  /*dc210*/  @P0 STG.E desc[UR32][R8.64], R4 ;  /* 0x0000000408000986 */ /* 0x0003e2000c101920 */
[----:B------:R-:W-:-:S03]  /*dc220*/  ISETP.GE.AND P0, PT, R0, UR5, PT ;  /* 0x0000000500007c0c */ /* 0x000fc6000bf06270 */
[----:B------:R-:W4:Y:S01]  /*dc230*/  LDL.LU R0, [R1+0x42ac] ;  /* 0x0042ac0001007983 */ /* 0x000f220000300800 */
[----:B------:R-:W-:Y:S02]  /*dc240*/  ISETP.LT.AND P5, PT, R32, UR4, !P6 ;  /* 0x0000000420007c0c */ /* 0x000fe4000f7a1270 */
[----:B------:R-:W-:Y:S02]  /*dc250*/  ISETP.LT.AND P3, PT, R55, UR4, !P6 ;  /* 0x0000000437007c0c */ /* 0x000fe4000f761270 */
[----:B------:R-:W-:Y:S02]  /*dc260*/  ISETP.LT.AND P2, PT, R33, UR4, !P6 ;  /* 0x0000000421007c0c */ /* 0x000fe4000f741270 */
[----:B------:R-:W-:Y:S01]  /*dc270*/  ISETP.LT.AND P1, PT, R252, UR4, !P6 ;  /* 0x00000004fc007c0c */ /* 0x000fe2000f721270 */
[----:B------:R-:W-:-:S04]  /*dc280*/  IMAD.WIDE R14, R248, 0x4, R122 ;  /* 0x00000004f80e7825 */ /* 0x000fc800078e027a */
[----:B--2---:R-:W-:-:S04]  /*dc290*/  IMAD.WIDE R10, R248, 0x4, R120 ;  /* 0x00000004f80a7825 */ /* 0x004fc800078e0278 */
[----:B-1----:R-:W-:-:S04]  /*dc2a0*/  IMAD.WIDE R12, R248, 0x4, R118 ;  /* 0x00000004f80c7825 */ /* 0x002fc800078e0276 */
[----:B------:R-:W-:Y:S01]  /*dc2b0*/  IMAD.WIDE R16, R248, 0x4, R116 ;  /* 0x00000004f8107825 */ /* 0x000fe200078e0274 */
[----:B------:R-:W-:Y:S01]  /*dc2c0*/  ISETP.LT.AND P4, PT, R22, UR4, !P6 ;  /* 0x0000000416007c0c */ /* 0x000fe2000f781270 */
[----:B------:R-:W-:Y:S04]  /*dc2d0*/  @P5 STG.E desc[UR32][R14.64], R85 ;  /* 0x000000550e005986 */ /* 0x000fe8000c101920 */
[----:B------:R1:W-:Y:S04]  /*dc2e0*/  @P3 STG.E desc[UR32][R10.64], R81 ;  /* 0x000000510a003986 */ /* 0x0003e8000c101920 */
[----:B------:R2:W-:Y:S01]  /*dc2f0*/  @P2 STG.E desc[UR32][R12.64], R77 ;  /* 0x0000004d0c002986 */ /* 0x0005e2000c101920 */
[----:B------:R-:W-:-:S03]  /*dc300*/  ISETP.LT.AND P5, PT, R142, UR4, !P6 ;  /* 0x000000048e007c0c */ /* 0x000fc6000f7a1270 */
[----:B------:R3:W-:Y:S01]  /*dc310*/  @P1 STG.E desc[UR32][R16.64], R73 ;  /* 0x0000004910001986 */ /* 0x0007e2000c101920 */
[----:B------:R-:W-:Y:S02]  /*dc320*/  ISETP.LT.AND P1, PT, R143, UR4, !P6 ;  /* 0x000000048f007c0c */ /* 0x000fe4000f721270 */
[----:B------:R-:W-:Y:S02]  /*dc330*/  ISETP.LT.AND P6, PT, R35, UR4, !P6 ;  /* 0x0000000423007c0c */ /* 0x000fe4000f7c1270 */
[----:B------:R-:W-:Y:S02]  /*dc340*/  ISETP.LT.AND P3, PT, R32, UR4, !P0 ;  /* 0x0000000420007c0c */ /* 0x000fe4000c761270 */
[----:B------:R-:W-:Y:S01]  /*dc350*/  ISETP.LT.AND P2, PT, R55, UR4, !P0 ;  /* 0x0000000437007c0c */ /* 0x000fe2000c741270 */
[----:B------:R-:W-:-:S04]  /*dc360*/  IMAD.WIDE R2, R248, 0x4, R114 ;  /* 0x00000004f8027825 */ /* 0x000fc800078e0272 */
[----:B------:R-:W-:-:S04]  /*dc370*/  IMAD.WIDE R8, R248, 0x4, R112 ;  /* 0x00000004f8087825 */ /* 0x000fc800078e0270 */
[----:B-1----:R-:W-:-:S04]  /*dc380*/  IMAD.WIDE R10, R248, 0x4, R110 ;  /* 0x00000004f80a7825 */ /* 0x002fc800078e026e */
[----:B--2---:R-:W-:Y:S01]  /*dc390*/  IMAD.WIDE R12, R248, 0x4, R108 ;  /* 0x00000004f80c7825 */ /* 0x004fe200078e026c */
        /* <DEDUP_REMOVED lines=8> */
[----:B---3--:R-:W-:-:S04]  /*dc420*/  IMAD.WIDE R14, R21, 0x4, R122 ;  /* 0x00000004150e7825 */ /* 0x008fc800078e027a */
[----:B------:R-:W-:Y:S01]  /*dc430*/  IMAD.WIDE R16, R21, 0x4, R120 ;  /* 0x0000000415107825 */ /* 0x000fe200078e0278 */
[----:B------:R3:W-:Y:S04]  /*dc440*/  @P3 STG.E desc[UR32][R14.64], R53 ;  /* 0x000000350e003986 */ /* 0x0007e8000c101920 */
[----:B------:R3:W-:Y:S01]  /*dc450*/  @P2 STG.E desc[UR32][R16.64], R49 ;  /* 0x0000003110002986 */ /* 0x0007e2000c101920 */
[----:B------:R-:W-:Y:S02]  /*dc460*/  ISETP.LT.AND P2, PT, R22, UR4, !P0 ;  /* 0x0000000416007c0c */ /* 0x000fe4000c741270 */
[----:B------:R-:W-:Y:S01]  /*dc470*/  ISETP.LT.AND P3, PT, R143, UR4, !P0 ;  /* 0x000000048f007c0c */ /* 0x000fe2000c761270 */
[----:B-1----:R-:W-:-:S04]  /*dc480*/  IMAD.WIDE R2, R21, 0x4, R118 ;  /* 0x0000000415027825 */ /* 0x002fc800078e0276 */
[----:B--2---:R-:W-:Y:S01]  /*dc490*/  IMAD.WIDE R8, R21, 0x4, R116 ;  /* 0x0000000415087825 */ /* 0x004fe200078e0274 */
[----:B------:R1:W-:Y:S01]  /*dc4a0*/  @P5 STG.E desc[UR32][R2.64], R45 ;  /* 0x0000002d02005986 */ /* 0x0003e2000c101920 */
[----:B----4-:R-:W-:-:S03]  /*dc4b0*/  ISETP.GE.AND P0, PT, R18, UR5, PT ;  /* 0x0000000512007c0c */ /* 0x010fc6000bf06270 */
[----:B------:R-:W2:Y:S04]  /*dc4c0*/  LDL.LU R18, [R1+0x42a0] ;  /* 0x0042a00001127983 */ /* 0x000ea80000300800 */
[----:B------:R-:W4:Y:S01]  /*dc4d0*/  LDL.LU R248, [R1+0x2c08] ;  /* 0x002c080001f87983 */ /* 0x000f220000300800 */
[----:B------:R-:W-:Y:S01]  /*dc4e0*/  ISETP.LT.AND P5, PT, R32, UR4, !P0 ;  /* 0x0000000420007c0c */ /* 0x000fe2000c7a1270 */
[----:B------:R-:W-:-:S04]  /*dc4f0*/  IMAD.WIDE R10, R21, 0x4, R114 ;  /* 0x00000004150a7825 */ /* 0x000fc800078e0272 */
[----:B------:R-:W-:-:S04]  /*dc500*/  IMAD.WIDE R12, R21, 0x4, R112 ;  /* 0x00000004150c7825 */ /* 0x000fc800078e0270 */
[----:B---3--:R-:W-:-:S04]  /*dc510*/  IMAD.WIDE R14, R21, 0x4, R110 ;  /* 0x00000004150e7825 */ /* 0x008fc800078e026e */
[----:B------:R-:W-:Y:S01]  /*dc520*/  IMAD.WIDE R16, R21, 0x4, R108 ;  /* 0x0000000415107825 */ /* 0x000fe200078e026c */
[----:B------:R3:W-:Y:S04]  /*dc530*/  @P4 STG.E desc[UR32][R8.64], R41 ;  /* 0x0000002908004986 */ /* 0x0007e8000c101920 */
[----:B------:R3:W-:Y:S04]  /*dc540*/  @P2 STG.E desc[UR32][R10.64], R37 ;  /* 0x000000250a002986 */ /* 0x0007e8000c101920 */
[----:B------:R-:W-:Y:S04]  /*dc550*/  @P1 STG.E desc[UR32][R12.64], R29 ;  /* 0x0000001d0c001986 */ /* 0x000fe8000c101920 */
[----:B------:R-:W-:Y:S04]  /*dc560*/  @P3 STG.E desc[UR32][R14.64], R25 ;  /* 0x000000190e003986 */ /* 0x000fe8000c101920 */
[----:B------:R3:W-:Y:S01]  /*dc570*/  @P6 STG.E desc[UR32][R16.64], R5 ;  /* 0x0000000510006986 */ /* 0x0007e2000c101920 */
[----:B-1----:R-:W-:-:S05]  /*dc580*/  IMAD.WIDE R2, R34, 0x4, R122 ;  /* 0x0000000422027825 */ /* 0x002fca00078e027a */
[----:B------:R1:W-:Y:S01]  /*dc590*/  @P5 STG.E desc[UR32][R2.64], R86 ;  /* 0x0000005602005986 */ /* 0x0003e2000c101920 */
[----:B------:R-:W-:-:S03]  /*dc5a0*/  ISETP.GE.AND P5, PT, R0, UR5, PT ;  /* 0x0000000500007c0c */ /* 0x000fc6000bfa6270 */
[----:B------:R-:W2:Y:S04]  /*dc5b0*/  LDL.LU R0, [R1+0x4308] ;  /* 0x0043080001007983 */ /* 0x000ea80000300800 */
[----:B------:R-:W2:Y:S01]  /*dc5c0*/  LDL.LU R21, [R1+0x2c04] ;  /* 0x002c040001157983 */ /* 0x000ea20000300800 */
[----:B------:R-:W-:Y:S02]  /*dc5d0*/  ISETP.LT.AND P4, PT, R55, UR4, !P0 ;  /* 0x0000000437007c0c */ /* 0x000fe4000c781270 */
[----:B------:R-:W-:Y:S02]  /*dc5e0*/  ISETP.LT.AND P1, PT, R33, UR4, !P0 ;  /* 0x0000000421007c0c */ /* 0x000fe4000c721270 */
[----:B------:R-:W-:Y:S02]  /*dc5f0*/  ISETP.LT.AND P6, PT, R252, UR4, !P0 ;  /* 0x00000004fc007c0c */ /* 0x000fe4000c7c1270 */
[----:B------:R-:W-:-:S02]  /*dc600*/  ISETP.LT.AND P3, PT, R22, UR4, !P0 ;  /* 0x0000000416007c0c */ /* 0x000fc4000c761270 */
[----:B------:R-:W-:Y:S01]  /*dc610*/  ISETP.LT.AND P2, PT, R142, UR4, !P0 ;  /* 0x000000048e007c0c */ /* 0x000fe2000c741270 */
[----:B---3--:R-:W-:-:S04]  /*dc620*/  IMAD.WIDE R8, R34, 0x4, R120 ;  /* 0x0000000422087825 */ /* 0x008fc800078e0278 */
[----:B------:R-:W-:-:S04]  /*dc630*/  IMAD.WIDE R10, R34, 0x4, R118 ;  /* 0x00000004220a7825 */ /* 0x000fc800078e0276 */
[----:B------:R-:W-:-:S04]  /*dc640*/  IMAD.WIDE R4, R34, 0x4, R116 ;  /* 0x0000000422047825 */ /* 0x000fc800078e0274 */
[----:B------:R-:W-:-:S04]  /*dc650*/  IMAD.WIDE R12, R34, 0x4, R114 ;  /* 0x00000004220c7825 */ /* 0x000fc800078e0272 */
[----:B------:R-:W-:Y:S01]  /*dc660*/  IMAD.WIDE R14, R34, 0x4, R112 ;  /* 0x00000004220e7825 */ /* 0x000fe200078e0270 */
[----:B------:R3:W-:Y:S04]  /*dc670*/  @P4 STG.E desc[UR32][R8.64], R82 ;  /* 0x0000005208004986 */ /* 0x0007e8000c101920 */
[----:B------:R-:W-:Y:S01]  /*dc680*/  @P1 STG.E desc[UR32][R10.64], R78 ;  /* 0x0000004e0a001986 */ /* 0x000fe2000c101920 */
[----:B------:R-:W-:-:S03]  /*dc690*/  ISETP.LT.AND P4, PT, R143, UR4, !P0 ;  /* 0x000000048f007c0c */ /* 0x000fc6000c781270 */
[----:B------:R4:W-:Y:S01]  /*dc6a0*/  @P6 STG.E desc[UR32][R4.64], R74 ;  /* 0x0000004a04006986 */ /* 0x0009e2000c101920 */
[----:B------:R-:W-:-:S03]  /*dc6b0*/  ISETP.LT.AND P0, PT, R35, UR4, !P0 ;  /* 0x0000000423007c0c */ /* 0x000fc6000c701270 */
[----:B------:R4:W-:Y:S04]  /*dc6c0*/  @P3 STG.E desc[UR32][R12.64], R70 ;  /* 0x000000460c003986 */ /* 0x0009e8000c101920 */
[----:B------:R4:W-:Y:S01]  /*dc6d0*/  @P2 STG.E desc[UR32][R14.64], R66 ;  /* 0x000000420e002986 */ /* 0x0009e2000c101920 */
[----:B------:R-:W-:Y:S02]  /*dc6e0*/  ISETP.LT.AND P1, PT, R32, UR4, !P5 ;  /* 0x0000000420007c0c */ /* 0x000fe4000ef21270 */
[----:B------:R-:W-:Y:S02]  /*dc6f0*/  ISETP.LT.AND P2, PT, R55, UR4, !P5 ;  /* 0x0000000437007c0c */ /* 0x000fe4000ef41270 */
[----:B------:R-:W-:Y:S02]  /*dc700*/  ISETP.LT.AND P6, PT, R33, UR4, !P5 ;  /* 0x0000000421007c0c */ /* 0x000fe4000efc1270 */
[----:B------:R-:W-:Y:S01]  /*dc710*/  ISETP.LT.AND P3, PT, R252, UR4, !P5 ;  /* 0x00000004fc007c0c */ /* 0x000fe2000ef61270 */
[----:B-1----:R-:W-:-:S04]  /*dc720*/  IMAD.WIDE R2, R34, 0x4, R110 ;  /* 0x0000000422027825 */ /* 0x002fc800078e026e */
[----:B---3--:R-:W-:Y:S02]  /*dc730*/  IMAD.WIDE R8, R34, 0x4, R108 ;  /* 0x0000000422087825 */ /* 0x008fe400078e026c */
[----:B------:R-:W3:Y:S04]  /*dc740*/  LDL.LU R34, [R1+0x2c6c] ;  /* 0x002c6c0001227983 */ /* 0x000ee80000300800 */
[----:B------:R1:W-:Y:S04]  /*dc750*/  @P4 STG.E desc[UR32][R2.64], R62 ;  /* 0x0000003e02004986 */ /* 0x0003e8000c101920 */
[----:B------:R2:W-:Y:S01]  /*dc760*/  @P0 STG.E desc[UR32][R8.64], R58 ;  /* 0x0000003a08000986 */ /* 0x0005e2000c101920 */
[----:B------:R-:W-:Y:S01]  /*dc770*/  ISETP.LT.AND P0, PT, R22, UR4, !P5 ;  /* 0x0000000416007c0c */ /* 0x000fe2000ef01270 */
[----:B----4-:R-:W-:-:S04]  /*dc780*/  IMAD.WIDE R4, R248, 0x4, R122 ;  /* 0x00000004f8047825 */ /* 0x010fc800078e027a */
[----:B------:R-:W-:-:S04]  /*dc790*/  IMAD.WIDE R10, R248, 0x4, R120 ;  /* 0x00000004f80a7825 */ /* 0x000fc800078e0278 */
[----:B------:R-:W-:-:S04]  /*dc7a0*/  IMAD.WIDE R12, R248, 0x4, R118 ;  /* 0x00000004f80c7825 */ /* 0x000fc800078e0276 */
[----:B------:R-:W-:Y:S01]  /*dc7b0*/  IMAD.WIDE R14, R248, 0x4, R116 ;  /* 0x00000004f80e7825 */ /* 0x000fe200078e0274 */
[----:B------:R4:W-:Y:S04]  /*dc7c0*/  @P1 STG.E desc[UR32][R4.64], R54 ;  /* 0x0000003604001986 */ /* 0x0009e8000c101920 */
[----:B------:R4:W-:Y:S04]  /*dc7d0*/  @P2 STG.E desc[UR32][R10.64], R50 ;  /* 0x000000320a002986 */ /* 0x0009e8000c101920 */
[----:B------:R4:W-:Y:S01]  /*dc7e0*/  @P6 STG.E desc[UR32][R12.64], R46 ;  /* 0x0000002e0c006986 */ /* 0x0009e2000c101920 */
[----:B------:R-:W-:-:S03]  /*dc7f0*/  ISETP.LT.AND P1, PT, R142, UR4, !P5 ;  /* 0x000000048e007c0c */ /* 0x000fc6000ef21270 */
[----:B------:R4:W-:Y:S01]  /*dc800*/  @P3 STG.E desc[UR32][R14.64], R42 ;  /* 0x0000002a0e003986 */ /* 0x0009e2000c101920 */
[----:B------:R-:W-:Y:S01]  /*dc810*/  ISETP.LT.AND P3, PT, R143, UR4, !P5 ;  /* 0x000000048f007c0c */ /* 0x000fe2000ef61270 */
[----:B-1----:R-:W-:Y:S01]  /*dc820*/  IMAD.WIDE R2, R248, 0x4, R114 ;  /* 0x00000004f8027825 */ /* 0x002fe200078e0272 */
[----:B--2---:R-:W-:-:S03]  /*dc830*/  ISETP.GE.AND P4, PT, R18, UR5, PT ;  /* 0x0000000512007c0c */ /* 0x004fc6000bf86270 */
[----:B------:R-:W-:Y:S01]  /*dc840*/  IMAD.WIDE R8, R248, 0x4, R112 ;  /* 0x00000004f8087825 */ /* 0x000fe200078e0270 */
[----:B------:R-:W-:-:S03]  /*dc850*/  ISETP.LT.AND P5, PT, R35, UR4, !P5 ;  /* 0x0000000423007c0c */ /* 0x000fc6000efa1270 */
[----:B----4-:R-:W-:Y:S01]  /*dc860*/  IMAD.WIDE R4, R248, 0x4, R110 ;  /* 0x00000004f8047825 */ /* 0x010fe200078e026e */
[----:B------:R-:W-:Y:S01]  /*dc870*/  ISETP.LT.AND P6, PT, R32, UR4, !P4 ;  /* 0x0000000420007c0c */ /* 0x000fe2000e7c1270 */
[----:B------:R1:W-:Y:S01]  /*dc880*/  @P0 STG.E desc[UR32][R2.64], R38 ;  /* 0x0000002602000986 */ /* 0x0003e2000c101920 */
[----:B------:R-:W-:-:S03]  /*dc890*/  ISETP.LT.AND P0, PT, R55, UR4, !P4 ;  /* 0x0000000437007c0c */ /* 0x000fc6000e701270 */
[----:B------:R2:W-:Y:S01]  /*dc8a0*/  @P1 STG.E desc[UR32][R8.64], R30 ;  /* 0x0000001e08001986 */ /* 0x0005e2000c101920 */
[----:B------:R-:W-:-:S03]  /*dc8b0*/  ISETP.LT.AND P1, PT, R33, UR4, !P4 ;  /* 0x0000000421007c0c */ /* 0x000fc6000e721270 */
[----:B------:R4:W-:Y:S01]  /*dc8c0*/  @P3 STG.E desc[UR32][R4.64], R26 ;  /* 0x0000001a04003986 */ /* 0x0009e2000c101920 */
[----:B------:R-:W-:Y:S01]  /*dc8d0*/  ISETP.LT.AND P3, PT, R252, UR4, !P4 ;  /* 0x00000004fc007c0c */ /* 0x000fe2000e761270 */
[----:B------:R-:W-:-:S04]  /*dc8e0*/  IMAD.WIDE R10, R248, 0x4, R108 ;  /* 0x00000004f80a7825 */ /* 0x000fc800078e026c */
[----:B------:R-:W-:-:S04]  /*dc8f0*/  IMAD.WIDE R12, R21, 0x4, R122 ;  /* 0x00000004150c7825 */ /* 0x000fc800078e027a */
[----:B------:R-:W-:Y:S01]  /*dc900*/  IMAD.WIDE R14, R21, 0x4, R120 ;  /* 0x00000004150e7825 */ /* 0x000fe200078e0278 */
[----:B------:R-:W-:-:S03]  /*dc910*/  ISETP.GE.AND P2, PT, R0, UR5, PT ;  /* 0x0000000500007c0c */ /* 0x000fc6000bf46270 */
[----:B-1----:R-:W-:-:S04]  /*dc920*/  IMAD.WIDE R2, R21, 0x4, R118 ;  /* 0x0000000415027825 */ /* 0x002fc800078e0276 */
[----:B--2---:R-:W-:Y:S01]  /*dc930*/  IMAD.WIDE R8, R21, 0x4, R116 ;  /* 0x0000000415087825 */ /* 0x004fe200078e0274 */
[----:B------:R1:W-:Y:S04]  /*dc940*/  @P5 STG.E desc[UR32][R10.64], R6 ;  /* 0x000000060a005986 */ /* 0x0003e8000c101920 */
[----:B------:R2:W-:Y:S04]  /*dc950*/  @P6 STG.E desc[UR32][R12.64], R87 ;  /* 0x000000570c006986 */ /* 0x0005e8000c101920 */
[----:B------:R-:W-:Y:S04]  /*dc960*/  @P0 STG.E desc[UR32][R14.64], R83 ;  /* 0x000000530e000986 */ /* 0x000fe8000c101920 */
[----:B------:R2:W-:Y:S04]  /*dc970*/  @P1 STG.E desc[UR32][R2.64], R79 ;  /* 0x0000004f02001986 */ /* 0x0005e8000c101920 */
[----:B------:R1:W-:Y:S01]  /*dc980*/  @P3 STG.E desc[UR32][R8.64], R75 ;  /* 0x0000004b08003986 */ /* 0x0003e2000c101920 */
[----:B------:R-:W-:-:S03]  /*dc990*/  ISETP.LT.AND P3, PT, R55, UR4, !P2 ;  /* 0x0000000437007c0c */ /* 0x000fc6000d761270 */
[----:B------:R-:W3:Y:S01]  /*dc9a0*/  LDL.LU R55, [R1+0x431c] ;  /* 0x00431c0001377983 */ /* 0x000ee20000300800 */
[----:B------:R-:W-:Y:S02]  /*dc9b0*/  ISETP.LT.AND P5, PT, R22, UR4, !P4 ;  /* 0x0000000416007c0c */ /* 0x000fe4000e7a1270 */
[----:B------:R-:W-:Y:S02]  /*dc9c0*/  ISETP.LT.AND P6, PT, R142, UR4, !P4 ;  /* 0x000000048e007c0c */ /* 0x000fe4000e7c1270 */
[----:B------:R-:W-:Y:S02]  /*dc9d0*/  ISETP.LT.AND P1, PT, R143, UR4, !P4 ;  /* 0x000000048f007c0c */ /* 0x000fe4000e721270 */
[----:B------:R-:W-:Y:S01]  /*dc9e0*/  ISETP.LT.AND P4, PT, R35, UR4, !P4 ;  /* 0x0000000423007c0c */ /* 0x000fe2000e781270 */
[----:B----4-:R-:W-:-:S04]  /*dc9f0*/  IMAD.WIDE R4, R21, 0x4, R114 ;  /* 0x0000000415047825 */ /* 0x010fc800078e0272 */
[----:B-1----:R-:W-:-:S04]  /*dca00*/  IMAD.WIDE R10, R21, 0x4, R112 ;  /* 0x00000004150a7825 */ /* 0x002fc800078e0270 */
[----:B--2---:R-:W-:-:S04]  /*dca10*/  IMAD.WIDE R12, R21, 0x4, R110 ;  /* 0x00000004150c7825 */ /* 0x004fc800078e026e */
[----:B------:R-:W-:Y:S01]  /*dca20*/  IMAD.WIDE R2, R21, 0x4, R108 ;  /* 0x0000000415027825 */ /* 0x000fe200078e026c */
[----:B------:R-:W-:Y:S01]  /*dca30*/  ISETP.LT.AND P0, PT, R32, UR4, !P2 ;  /* 0x0000000420007c0c */ /* 0x000fe2000d701270 */
[----:B------:R1:W-:Y:S01]  /*dca40*/  @P5 STG.E desc[UR32][R4.64], R71 ;  /* 0x0000004704005986 */ /* 0x0003e2000c101920 */
[----:B------:R-:W-:-:S03]  /*dca50*/  ISETP.LT.AND P5, PT, R33, UR4, !P2 ;  /* 0x0000000421007c0c */ /* 0x000fc6000d7a1270 */
[----:B------:R1:W-:Y:S01]  /*dca60*/  @P6 STG.E desc[UR32][R10.64], R67 ;  /* 0x000000430a006986 */ /* 0x0003e2000c101920 */
[----:B------:R-:W-:-:S03]  /*dca70*/  ISETP.LT.AND P6, PT, R252, UR4, !P2 ;  /* 0x00000004fc007c0c */ /* 0x000fc6000d7c1270 */
[----:B------:R1:W-:Y:S01]  /*dca80*/  @P1 STG.E desc[UR32][R12.64], R63 ;  /* 0x0000003f0c001986 */ /* 0x0003e2000c101920 */
[----:B------:R-:W-:-:S03]  /*dca90*/  ISETP.LT.AND P1, PT, R22, UR4, !P2 ;  /* 0x0000000416007c0c */ /* 0x000fc6000d721270 */
[----:B------:R1:W-:Y:S01]  /*dcaa0*/  @P4 STG.E desc[UR32][R2.64], R59 ;  /* 0x0000003b02004986 */ /* 0x0003e2000c101920 */
[----:B------:R-:W-:Y:S01]  /*dcab0*/  ISETP.LT.AND P4, PT, R142, UR4, !P2 ;  /* 0x000000048e007c0c */ /* 0x000fe2000d781270 */
[----:B---3--:R-:W-:-:S04]  /*dcac0*/  IMAD.WIDE R122, R34, 0x4, R122 ;  /* 0x00000004227a7825 */ /* 0x008fc800078e027a */
[----:B------:R-:W-:-:S04]  /*dcad0*/  IMAD.WIDE R120, R34, 0x4, R120 ;  /* 0x0000000422787825 */ /* 0x000fc800078e0278 */
[----:B------:R-:W-:-:S04]  /*dcae0*/  IMAD.WIDE R118, R34, 0x4, R118 ;  /* 0x0000000422767825 */ /* 0x000fc800078e0276 */
[----:B------:R-:W-:-:S04]  /*dcaf0*/  IMAD.WIDE R116, R34, 0x4, R116 ;  /* 0x0000000422747825 */ /* 0x000fc800078e0274 */
[----:B------:R-:W-:-:S04]  /*dcb00*/  IMAD.WIDE R114, R34, 0x4, R114 ;  /* 0x0000000422727825 */ /* 0x000fc800078e0272 */
[----:B------:R-:W-:-:S04]  /*dcb10*/  IMAD.WIDE R112, R34, 0x4, R112 ;  /* 0x0000000422707825 */ /* 0x000fc800078e0270 */
[----:B------:R-:W-:-:S04]  /*dcb20*/  IMAD.WIDE R110, R34, 0x4, R110 ;  /* 0x00000004226e7825 */ /* 0x000fc800078e026e */
[----:B------:R-:W-:Y:S01]  /*dcb30*/  IMAD.WIDE R108, R34, 0x4, R108 ;  /* 0x00000004226c7825 */ /* 0x000fe200078e026c */
[----:B------:R1:W-:Y:S04]  /*dcb40*/  @P0 STG.E desc[UR32][R122.64], R55 ;  /* 0x000000377a000986 */ /* 0x0003e8000c101920 */
[----:B------:R1:W-:Y:S04]  /*dcb50*/  @P3 STG.E desc[UR32][R120.64], R51 ;  /* 0x0000003378003986 */ /* 0x0003e8000c101920 */
[----:B------:R1:W-:Y:S04]  /*dcb60*/  @P5 STG.E desc[UR32][R118.64], R47 ;  /* 0x0000002f76005986 */ /* 0x0003e8000c101920 */
[----:B------:R1:W-:Y:S04]  /*dcb70*/  @P6 STG.E desc[UR32][R116.64], R43 ;  /* 0x0000002b74006986 */ /* 0x0003e8000c101920 */
[----:B------:R1:W-:Y:S04]  /*dcb80*/  @P1 STG.E desc[UR32][R114.64], R39 ;  /* 0x0000002772001986 */ /* 0x0003e8000c101920 */
[----:B------:R1:W-:Y:S01]  /*dcb90*/  @P4 STG.E desc[UR32][R112.64], R31 ;  /* 0x0000001f70004986 */ /* 0x0003e2000c101920 */
[----:B------:R-:W-:-:S02]  /*dcba0*/  ISETP.LT.AND P0, PT, R143, UR4, !P2 ;  /* 0x000000048f007c0c */ /* 0x000fc4000d701270 */
[----:B------:R-:W-:-:S11]  /*dcbb0*/  ISETP.LT.AND P2, PT, R35, UR4, !P2 ;  /* 0x0000000423007c0c */ /* 0x000fd6000d741270 */
[----:B------:R1:W-:Y:S02]  /*dcbc0*/  @P0 STG.E desc[UR32][R110.64], R27 ;  /* 0x0000001b6e000986 */ /* 0x0003e4000c101920 */
[----:B------:R-:W-:Y:S05]  /*dcbd0*/  @!P2 EXIT ;  /* 0x000000000000a94d */ /* 0x000fea0003800000 */
[----:B------:R-:W-:Y:S01]  /*dcbe0*/  STG.E desc[UR32][R108.64], R7 ;  /* 0x000000076c007986 */ /* 0x000fe2000c101920 */
[----:B------:R-:W-:Y:S05]  /*dcbf0*/  EXIT ;  /* 0x000000000000794d */ /* 0x000fea0003800000 */
.L_x_2:
[----:B------:R-:W-:-:S00]  /*dcc00*/  BRA `(.L_x_2) ;  /* 0xfffffffc00fc7947 */ /* 0x000fc0000383ffff */
[----:B------:R-:W-:-:S00]  /*dcc10*/  NOP ;  /* 0x0000000000007918 */ /* 0x000fc00000000000 */
        /* <DEDUP_REMOVED lines=14> */
.L_x_3:


//--------------------- .nv.shared.matmul_kernel  --------------------------
	.section	.nv.shared.matmul_kernel,"aw",@nobits
	.sectionflags	@""
	.align	16
	.zero		1024


//--------------------- .nv.shared.reserved.0     --------------------------
	.section	.nv.shared.reserved.0,"aw",@nobits
	.weak		__nv_reservedSMEM_offset_0_alias
	.size		__nv_reservedSMEM_offset_0_alias, 0, 0
	.other		__nv_reservedSMEM_offset_0_alias,@"STO_CUDA_RESERVED_SHARED STV_DEFAULT"
__nv_reservedSMEM_offset_0_alias:
	.zero		0


//--------------------- .nv.constant0.matmul_kernel --------------------------
	.section	.nv.constant0.matmul_kernel,"a",@progbits
	.sectionflags	@""
	.align	4
.nv.constant0.matmul_kernel:
	.zero		608


//--------------------- SYMBOLS --------------------------

	.type		.nv.reservedSmem.offset0,@object
	.size		.nv.reservedSmem.offset0,0x4
